	.target	sm_80

	.elftype	@"ET_EXEC"


//--------------------- .note.nv.tkinfo           --------------------------
	.section	.note.nv.tkinfo,"",@"SHT_NOTE"
	.sectionflags	@"SHF_NOTE_NV_TKINFO"
	.tkinfo
        /*0018*/ 	.word	0x00000002
        /*0030*/ 	.string	""
        /*0030*/ 	.string	"ptxas"
        /*0030*/ 	.string	"Cuda compilation tools, release 13.0, V13.0.88"
        /*0030*/ 	.string	"Build cuda_13.0.r13.0/compiler.36424714_0"
        /*0030*/ 	.string	"-arch sm_80 -m 64 "



//--------------------- .note.nv.cuinfo           --------------------------
	.section	.note.nv.cuinfo,"",@"SHT_NOTE"
	.sectionflags	@"SHF_NOTE_NV_CUINFO"
        /*0018*/ 	.short	0x0002
        /*001a*/ 	.short	0x0050
        /*001c*/ 	.short	0x0082
	.zero		2


//--------------------- .nv.info                  --------------------------
	.section	.nv.info,"",@"SHT_CUDA_INFO"
	.align	4


	//----- nvinfo : EIATTR_REGCOUNT
	.align		4
        /*0000*/ 	.byte	0x04, 0x2f
        /*0002*/ 	.short	(.L_12 - .L_11)
	.align		4
.L_11:
        /*0004*/ 	.word	index@(_ZN7cutlass13device_kernelIN5flash19enable_sm80_to_sm89INS1_16FlashAttnFwdSm80INS1_25CollectiveMainloopFwdSm80ILi4ELi1ELb0EN4cute5tupleIJNS5_1CILi128EEENS7_ILi64EEENS7_ILi96EEEEEELi96ENS_6half_tEfNS_4arch4Sm80ELb1ELb0ELb0ELb1ELb0ELb1ELb1ELb0EEENS1_21CollectiveEpilogueFwdINS6_IJS8_SA_S9_EEENS6_IJNS7_ILi1EEESI_SI_EEESC_SE_Li128ELb1ELb1ELb0ELb0EEENS1_19SingleTileSchedulerILb1ELb0ELb1ELi128EEEEEEEEEvNT_6ParamsE)
        /*0008*/ 	.word	0x000000ff


	//----- nvinfo : EIATTR_FRAME_SIZE
	.align		4
.L_12:
        /*000c*/ 	.byte	0x04, 0x11
        /*000e*/ 	.short	(.L_14 - .L_13)
	.align		4
.L_13:
        /*0010*/ 	.word	index@(_ZN7cutlass13device_kernelIN5flash19enable_sm80_to_sm89INS1_16FlashAttnFwdSm80INS1_25CollectiveMainloopFwdSm80ILi4ELi1ELb0EN4cute5tupleIJNS5_1CILi128EEENS7_ILi64EEENS7_ILi96EEEEEELi96ENS_6half_tEfNS_4arch4Sm80ELb1ELb0ELb0ELb1ELb0ELb1ELb1ELb0EEENS1_21CollectiveEpilogueFwdINS6_IJS8_SA_S9_EEENS6_IJNS7_ILi1EEESI_SI_EEESC_SE_Li128ELb1ELb1ELb0ELb0EEENS1_19SingleTileSchedulerILb1ELb0ELb1ELi128EEEEEEEEEvNT_6ParamsE)
        /*0014*/ 	.word	0x00000080


	//----- nvinfo : EIATTR_REGCOUNT
	.align		4
.L_14:
        /*0018*/ 	.byte	0x04, 0x2f
        /*001a*/ 	.short	(.L_16 - .L_15)
	.align		4
.L_15:
        /*001c*/ 	.word	index@(_ZN7cutlass13device_kernelIN5flash19enable_sm80_to_sm89INS1_16FlashAttnFwdSm80INS1_25CollectiveMainloopFwdSm80ILi4ELi1ELb0EN4cute5tupleIJNS5_1CILi128EEENS7_ILi64EEENS7_ILi96EEEEEELi96ENS_6half_tEfNS_4arch4Sm80ELb1ELb0ELb0ELb1ELb0ELb0ELb1ELb0EEENS1_21CollectiveEpilogueFwdINS6_IJS8_SA_S9_EEENS6_IJNS7_ILi1EEESI_SI_EEESC_SE_Li128ELb1ELb1ELb0ELb0EEENS1_19SingleTileSchedulerILb1ELb0ELb1ELi128EEEEEEEEEvNT_6ParamsE)
        /*0020*/ 	.word	0x000000ff


	//----- nvinfo : EIATTR_FRAME_SIZE
	.align		4
.L_16:
        /*0024*/ 	.byte	0x04, 0x11
        /*0026*/ 	.short	(.L_18 - .L_17)
	.align		4
.L_17:
        /*0028*/ 	.word	index@(_ZN7cutlass13device_kernelIN5flash19enable_sm80_to_sm89INS1_16FlashAttnFwdSm80INS1_25CollectiveMainloopFwdSm80ILi4ELi1ELb0EN4cute5tupleIJNS5_1CILi128EEENS7_ILi64EEENS7_ILi96EEEEEELi96ENS_6half_tEfNS_4arch4Sm80ELb1ELb0ELb0ELb1ELb0ELb0ELb1ELb0EEENS1_21CollectiveEpilogueFwdINS6_IJS8_SA_S9_EEENS6_IJNS7_ILi1EEESI_SI_EEESC_SE_Li128ELb1ELb1ELb0ELb0EEENS1_19SingleTileSchedulerILb1ELb0ELb1ELi128EEEEEEEEEvNT_6ParamsE)
        /*002c*/ 	.word	0x00000070


	//----- nvinfo : EIATTR_REGCOUNT
	.align		4
.L_18:
        /*0030*/ 	.byte	0x04, 0x2f
        /*0032*/ 	.short	(.L_20 - .L_19)
	.align		4
.L_19:
        /*0034*/ 	.word	index@(_ZN7cutlass13device_kernelIN5flash19enable_sm80_to_sm89INS1_16FlashAttnFwdSm80INS1_25CollectiveMainloopFwdSm80ILi4ELi1ELb0EN4cute5tupleIJNS5_1CILi128EEENS7_ILi64EEENS7_ILi96EEEEEELi96ENS_6half_tEfNS_4arch4Sm80ELb1ELb0ELb0ELb0ELb0ELb0ELb1ELb0EEENS1_21CollectiveEpilogueFwdINS6_IJS8_SA_S9_EEENS6_IJNS7_ILi1EEESI_SI_EEESC_SE_Li128ELb0ELb1ELb0ELb0EEENS1_30DynamicPersistentTileSchedulerILi128ELi128ELb0ELb1ELb0EEEEEEEEEvNT_6ParamsE)
        /*0038*/ 	.word	0x000000ff


	//----- nvinfo : EIATTR_FRAME_SIZE
	.align		4
.L_20:
        /*003c*/ 	.byte	0x04, 0x11
        /*003e*/ 	.short	(.L_22 - .L_21)
	.align		4
.L_21:
        /*0040*/ 	.word	index@($__internal_1_$__cuda_sm70_shflsync_idx_p)
        /*0044*/ 	.word	0x00000000


	//----- nvinfo : EIATTR_FRAME_SIZE
	.align		4
.L_22:
        /*0048*/ 	.byte	0x04, 0x11
        /*004a*/ 	.short	(.L_24 - .L_23)
	.align		4
.L_23:
        /*004c*/ 	.word	index@($__internal_0_$__cuda_sm70_shflsync_bfly_p)
        /*0050*/ 	.word	0x00000000


	//----- nvinfo : EIATTR_FRAME_SIZE
	.align		4
.L_24:
        /*0054*/ 	.byte	0x04, 0x11
        /*0056*/ 	.short	(.L_26 - .L_25)
	.align		4
.L_25:
        /*0058*/ 	.word	index@(_ZN7cutlass13device_kernelIN5flash19enable_sm80_to_sm89INS1_16FlashAttnFwdSm80INS1_25CollectiveMainloopFwdSm80ILi4ELi1ELb0EN4cute5tupleIJNS5_1CILi128EEENS7_ILi64EEENS7_ILi96EEEEEELi96ENS_6half_tEfNS_4arch4Sm80ELb1ELb0ELb0ELb0ELb0ELb0ELb1ELb0EEENS1_21CollectiveEpilogueFwdINS6_IJS8_SA_S9_EEENS6_IJNS7_ILi1EEESI_SI_EEESC_SE_Li128ELb0ELb1ELb0ELb0EEENS1_30DynamicPersistentTileSchedulerILi128ELi128ELb0ELb1ELb0EEEEEEEEEvNT_6ParamsE)
        /*005c*/ 	.word	0x00000080


	//----- nvinfo : EIATTR_REGCOUNT
	.align		4
.L_26:
        /*0060*/ 	.byte	0x04, 0x2f
        /*0062*/ 	.short	(.L_28 - .L_27)
	.align		4
.L_27:
        /*0064*/ 	.word	index@(_ZN7cutlass13device_kernelIN5flash19enable_sm80_to_sm89INS1_16FlashAttnFwdSm80INS1_25CollectiveMainloopFwdSm80ILi4ELi1ELb0EN4cute5tupleIJNS5_1CILi128EEENS7_ILi48EEENS7_ILi96EEEEEELi96ENS_6half_tEfNS_4arch4Sm80ELb0ELb1ELb0ELb1ELb0ELb1ELb1ELb0EEENS1_21CollectiveEpilogueFwdINS6_IJS8_SA_S9_EEENS6_IJNS7_ILi1EEESI_SI_EEESC_SE_Li128ELb1ELb1ELb0ELb0EEENS1_19SingleTileSchedulerILb1ELb0ELb1ELi128EEEEEEEEEvNT_6ParamsE)
        /*0068*/ 	.word	0x000000ff


	//----- nvinfo : EIATTR_FRAME_SIZE
	.align		4
.L_28:
        /*006c*/ 	.byte	0x04, 0x11
        /*006e*/ 	.short	(.L_30 - .L_29)
	.align		4
.L_29:
        /*0070*/ 	.word	index@(_ZN7cutlass13device_kernelIN5flash19enable_sm80_to_sm89INS1_16FlashAttnFwdSm80INS1_25CollectiveMainloopFwdSm80ILi4ELi1ELb0EN4cute5tupleIJNS5_1CILi128EEENS7_ILi48EEENS7_ILi96EEEEEELi96ENS_6half_tEfNS_4arch4Sm80ELb0ELb1ELb0ELb1ELb0ELb1ELb1ELb0EEENS1_21CollectiveEpilogueFwdINS6_IJS8_SA_S9_EEENS6_IJNS7_ILi1EEESI_SI_EEESC_SE_Li128ELb1ELb1ELb0ELb0EEENS1_19SingleTileSchedulerILb1ELb0ELb1ELi128EEEEEEEEEvNT_6ParamsE)
        /*0074*/ 	.word	0x00000000


	//----- nvinfo : EIATTR_REGCOUNT
	.align		4
.L_30:
        /*0078*/ 	.byte	0x04, 0x2f
        /*007a*/ 	.short	(.L_32 - .L_31)
	.align		4
.L_31:
        /*007c*/ 	.word	index@(_ZN7cutlass13device_kernelIN5flash19enable_sm80_to_sm89INS1_16FlashAttnFwdSm80INS1_25CollectiveMainloopFwdSm80ILi4ELi1ELb0EN4cute5tupleIJNS5_1CILi128EEENS7_ILi48EEENS7_ILi96EEEEEELi96ENS_6half_tEfNS_4arch4Sm80ELb0ELb1ELb0ELb1ELb0ELb0ELb1ELb0EEENS1_21CollectiveEpilogueFwdINS6_IJS8_SA_S9_EEENS6_IJNS7_ILi1EEESI_SI_EEESC_SE_Li128ELb1ELb1ELb0ELb0EEENS1_19SingleTileSchedulerILb1ELb0ELb1ELi128EEEEEEEEEvNT_6ParamsE)
        /*0080*/ 	.word	0x000000ff


	//----- nvinfo : EIATTR_FRAME_SIZE
	.align		4
.L_32:
        /*0084*/ 	.byte	0x04, 0x11
        /*0086*/ 	.short	(.L_34 - .L_33)
	.align		4
.L_33:
        /*0088*/ 	.word	index@(_ZN7cutlass13device_kernelIN5flash19enable_sm80_to_sm89INS1_16FlashAttnFwdSm80INS1_25CollectiveMainloopFwdSm80ILi4ELi1ELb0EN4cute5tupleIJNS5_1CILi128EEENS7_ILi48EEENS7_ILi96EEEEEELi96ENS_6half_tEfNS_4arch4Sm80ELb0ELb1ELb0ELb1ELb0ELb0ELb1ELb0EEENS1_21CollectiveEpilogueFwdINS6_IJS8_SA_S9_EEENS6_IJNS7_ILi1EEESI_SI_EEESC_SE_Li128ELb1ELb1ELb0ELb0EEENS1_19SingleTileSchedulerILb1ELb0ELb1ELi128EEEEEEEEEvNT_6ParamsE)
        /*008c*/ 	.word	0x00000000


	//----- nvinfo : EIATTR_REGCOUNT
	.align		4
.L_34:
        /*0090*/ 	.byte	0x04, 0x2f
        /*0092*/ 	.short	(.L_36 - .L_35)
	.align		4
.L_35:
        /*0094*/ 	.word	index@(_ZN7cutlass13device_kernelIN5flash19enable_sm80_to_sm89INS1_16FlashAttnFwdSm80INS1_25CollectiveMainloopFwdSm80ILi4ELi1ELb0EN4cute5tupleIJNS5_1CILi128EEENS7_ILi48EEENS7_ILi96EEEEEELi96ENS_6half_tEfNS_4arch4Sm80ELb0ELb1ELb0ELb0ELb0ELb0ELb1ELb0EEENS1_21CollectiveEpilogueFwdINS6_IJS8_SA_S9_EEENS6_IJNS7_ILi1EEESI_SI_EEESC_SE_Li128ELb0ELb1ELb0ELb0EEENS1_19SingleTileSchedulerILb0ELb0ELb1ELi128EEEEEEEEEvNT_6ParamsE)
        /*0098*/ 	.word	0x000000ff


	//----- nvinfo : EIATTR_FRAME_SIZE
	.align		4
.L_36:
        /*009c*/ 	.byte	0x04, 0x11
        /*009e*/ 	.short	(.L_38 - .L_37)
	.align		4
.L_37:
        /*00a0*/ 	.word	index@(_ZN7cutlass13device_kernelIN5flash19enable_sm80_to_sm89INS1_16FlashAttnFwdSm80INS1_25CollectiveMainloopFwdSm80ILi4ELi1ELb0EN4cute5tupleIJNS5_1CILi128EEENS7_ILi48EEENS7_ILi96EEEEEELi96ENS_6half_tEfNS_4arch4Sm80ELb0ELb1ELb0ELb0ELb0ELb0ELb1ELb0EEENS1_21CollectiveEpilogueFwdINS6_IJS8_SA_S9_EEENS6_IJNS7_ILi1EEESI_SI_EEESC_SE_Li128ELb0ELb1ELb0ELb0EEENS1_19SingleTileSchedulerILb0ELb0ELb1ELi128EEEEEEEEEvNT_6ParamsE)
        /*00a4*/ 	.word	0x00000000


	//----- nvinfo : EIATTR_REGCOUNT
	.align		4
.L_38:
        /*00a8*/ 	.byte	0x04, 0x2f
        /*00aa*/ 	.short	(.L_40 - .L_39)
	.align		4
.L_39:
        /*00ac*/ 	.word	index@(_ZN7cutlass13device_kernelIN5flash19enable_sm80_to_sm89INS1_16FlashAttnFwdSm80INS1_25CollectiveMainloopFwdSm80ILi4ELi1ELb0EN4cute5tupleIJNS5_1CILi128EEENS7_ILi64EEENS7_ILi96EEEEEELi96ENS_6half_tEfNS_4arch4Sm80ELb0ELb0ELb0ELb1ELb0ELb1ELb1ELb0EEENS1_21CollectiveEpilogueFwdINS6_IJS8_SA_S9_EEENS6_IJNS7_ILi1EEESI_SI_EEESC_SE_Li128ELb1ELb1ELb0ELb0EEENS1_19SingleTileSchedulerILb1ELb0ELb1ELi128EEEEEEEEEvNT_6ParamsE)
        /*00b0*/ 	.word	0x000000ff


	//----- nvinfo : EIATTR_FRAME_SIZE
	.align		4
.L_40:
        /*00b4*/ 	.byte	0x04, 0x11
        /*00b6*/ 	.short	(.L_42 - .L_41)
	.align		4
.L_41:
        /*00b8*/ 	.word	index@(_ZN7cutlass13device_kernelIN5flash19enable_sm80_to_sm89INS1_16FlashAttnFwdSm80INS1_25CollectiveMainloopFwdSm80ILi4ELi1ELb0EN4cute5tupleIJNS5_1CILi128EEENS7_ILi64EEENS7_ILi96EEEEEELi96ENS_6half_tEfNS_4arch4Sm80ELb0ELb0ELb0ELb1ELb0ELb1ELb1ELb0EEENS1_21CollectiveEpilogueFwdINS6_IJS8_SA_S9_EEENS6_IJNS7_ILi1EEESI_SI_EEESC_SE_Li128ELb1ELb1ELb0ELb0EEENS1_19SingleTileSchedulerILb1ELb0ELb1ELi128EEEEEEEEEvNT_6ParamsE)
        /*00bc*/ 	.word	0x00000040


	//----- nvinfo : EIATTR_REGCOUNT
	.align		4
.L_42:
        /*00c0*/ 	.byte	0x04, 0x2f
        /*00c2*/ 	.short	(.L_44 - .L_43)
	.align		4
.L_43:
        /*00c4*/ 	.word	index@(_ZN7cutlass13device_kernelIN5flash19enable_sm80_to_sm89INS1_16FlashAttnFwdSm80INS1_25CollectiveMainloopFwdSm80ILi4ELi1ELb0EN4cute5tupleIJNS5_1CILi128EEENS7_ILi64EEENS7_ILi96EEEEEELi96ENS_6half_tEfNS_4arch4Sm80ELb0ELb0ELb0ELb1ELb0ELb0ELb1ELb0EEENS1_21CollectiveEpilogueFwdINS6_IJS8_SA_S9_EEENS6_IJNS7_ILi1EEESI_SI_EEESC_SE_Li128ELb1ELb1ELb0ELb0EEENS1_19SingleTileSchedulerILb1ELb0ELb1ELi128EEEEEEEEEvNT_6ParamsE)
        /*00c8*/ 	.word	0x000000ff


	//----- nvinfo : EIATTR_FRAME_SIZE
	.align		4
.L_44:
        /*00cc*/ 	.byte	0x04, 0x11
        /*00ce*/ 	.short	(.L_46 - .L_45)
	.align		4
.L_45:
        /*00d0*/ 	.word	index@(_ZN7cutlass13device_kernelIN5flash19enable_sm80_to_sm89INS1_16FlashAttnFwdSm80INS1_25CollectiveMainloopFwdSm80ILi4ELi1ELb0EN4cute5tupleIJNS5_1CILi128EEENS7_ILi64EEENS7_ILi96EEEEEELi96ENS_6half_tEfNS_4arch4Sm80ELb0ELb0ELb0ELb1ELb0ELb0ELb1ELb0EEENS1_21CollectiveEpilogueFwdINS6_IJS8_SA_S9_EEENS6_IJNS7_ILi1EEESI_SI_EEESC_SE_Li128ELb1ELb1ELb0ELb0EEENS1_19SingleTileSchedulerILb1ELb0ELb1ELi128EEEEEEEEEvNT_6ParamsE)
        /*00d4*/ 	.word	0x00000040


	//----- nvinfo : EIATTR_REGCOUNT
	.align		4
.L_46:
        /*00d8*/ 	.byte	0x04, 0x2f
        /*00da*/ 	.short	(.L_48 - .L_47)
	.align		4
.L_47:
        /*00dc*/ 	.word	index@(_ZN7cutlass13device_kernelIN5flash19enable_sm80_to_sm89INS1_16FlashAttnFwdSm80INS1_25CollectiveMainloopFwdSm80ILi4ELi1ELb0EN4cute5tupleIJNS5_1CILi128EEENS7_ILi64EEENS7_ILi96EEEEEELi96ENS_6half_tEfNS_4arch4Sm80ELb0ELb0ELb0ELb0ELb0ELb0ELb1ELb0EEENS1_21CollectiveEpilogueFwdINS6_IJS8_SA_S9_EEENS6_IJNS7_ILi1EEESI_SI_EEESC_SE_Li128ELb0ELb1ELb0ELb0EEENS1_19SingleTileSchedulerILb0ELb0ELb1ELi128EEEEEEEEEvNT_6ParamsE)
        /*00e0*/ 	.word	0x000000ff


	//----- nvinfo : EIATTR_FRAME_SIZE
	.align		4
.L_48:
        /*00e4*/ 	.byte	0x04, 0x11
        /*00e6*/ 	.short	(.L_50 - .L_49)
	.align		4
.L_49:
        /*00e8*/ 	.word	index@(_ZN7cutlass13device_kernelIN5flash19enable_sm80_to_sm89INS1_16FlashAttnFwdSm80INS1_25CollectiveMainloopFwdSm80ILi4ELi1ELb0EN4cute5tupleIJNS5_1CILi128EEENS7_ILi64EEENS7_ILi96EEEEEELi96ENS_6half_tEfNS_4arch4Sm80ELb0ELb0ELb0ELb0ELb0ELb0ELb1ELb0EEENS1_21CollectiveEpilogueFwdINS6_IJS8_SA_S9_EEENS6_IJNS7_ILi1EEESI_SI_EEESC_SE_Li128ELb0ELb1ELb0ELb0EEENS1_19SingleTileSchedulerILb0ELb0ELb1ELi128EEEEEEEEEvNT_6ParamsE)
        /*00ec*/ 	.word	0x00000030


	//----- nvinfo : EIATTR_MIN_STACK_SIZE
	.align		4
.L_50:
        /*00f0*/ 	.byte	0x04, 0x12
        /*00f2*/ 	.short	(.L_52 - .L_51)
	.align		4
.L_51:
        /*00f4*/ 	.word	index@(_ZN7cutlass13device_kernelIN5flash19enable_sm80_to_sm89INS1_16FlashAttnFwdSm80INS1_25CollectiveMainloopFwdSm80ILi4ELi1ELb0EN4cute5tupleIJNS5_1CILi128EEENS7_ILi64EEENS7_ILi96EEEEEELi96ENS_6half_tEfNS_4arch4Sm80ELb0ELb0ELb0ELb0ELb0ELb0ELb1ELb0EEENS1_21CollectiveEpilogueFwdINS6_IJS8_SA_S9_EEENS6_IJNS7_ILi1EEESI_SI_EEESC_SE_Li128ELb0ELb1ELb0ELb0EEENS1_19SingleTileSchedulerILb0ELb0ELb1ELi128EEEEEEEEEvNT_6ParamsE)
        /*00f8*/ 	.word	0x00000030


	//----- nvinfo : EIATTR_MIN_STACK_SIZE
	.align		4
.L_52:
        /*00fc*/ 	.byte	0x04, 0x12
        /*00fe*/ 	.short	(.L_54 - .L_53)
	.align		4
.L_53:
        /*0100*/ 	.word	index@(_ZN7cutlass13device_kernelIN5flash19enable_sm80_to_sm89INS1_16FlashAttnFwdSm80INS1_25CollectiveMainloopFwdSm80ILi4ELi1ELb0EN4cute5tupleIJNS5_1CILi128EEENS7_ILi64EEENS7_ILi96EEEEEELi96ENS_6half_tEfNS_4arch4Sm80ELb0ELb0ELb0ELb1ELb0ELb0ELb1ELb0EEENS1_21CollectiveEpilogueFwdINS6_IJS8_SA_S9_EEENS6_IJNS7_ILi1EEESI_SI_EEESC_SE_Li128ELb1ELb1ELb0ELb0EEENS1_19SingleTileSchedulerILb1ELb0ELb1ELi128EEEEEEEEEvNT_6ParamsE)
        /*0104*/ 	.word	0x00000040


	//----- nvinfo : EIATTR_MIN_STACK_SIZE
	.align		4
.L_54:
        /*0108*/ 	.byte	0x04, 0x12
        /*010a*/ 	.short	(.L_56 - .L_55)
	.align		4
.L_55:
        /*010c*/ 	.word	index@(_ZN7cutlass13device_kernelIN5flash19enable_sm80_to_sm89INS1_16FlashAttnFwdSm80INS1_25CollectiveMainloopFwdSm80ILi4ELi1ELb0EN4cute5tupleIJNS5_1CILi128EEENS7_ILi64EEENS7_ILi96EEEEEELi96ENS_6half_tEfNS_4arch4Sm80ELb0ELb0ELb0ELb1ELb0ELb1ELb1ELb0EEENS1_21CollectiveEpilogueFwdINS6_IJS8_SA_S9_EEENS6_IJNS7_ILi1EEESI_SI_EEESC_SE_Li128ELb1ELb1ELb0ELb0EEENS1_19SingleTileSchedulerILb1ELb0ELb1ELi128EEEEEEEEEvNT_6ParamsE)
        /*0110*/ 	.word	0x00000040


	//----- nvinfo : EIATTR_MIN_STACK_SIZE
	.align		4
.L_56:
        /*0114*/ 	.byte	0x04, 0x12
        /*0116*/ 	.short	(.L_58 - .L_57)
	.align		4
.L_57:
        /*0118*/ 	.word	index@(_ZN7cutlass13device_kernelIN5flash19enable_sm80_to_sm89INS1_16FlashAttnFwdSm80INS1_25CollectiveMainloopFwdSm80ILi4ELi1ELb0EN4cute5tupleIJNS5_1CILi128EEENS7_ILi48EEENS7_ILi96EEEEEELi96ENS_6half_tEfNS_4arch4Sm80ELb0ELb1ELb0ELb0ELb0ELb0ELb1ELb0EEENS1_21CollectiveEpilogueFwdINS6_IJS8_SA_S9_EEENS6_IJNS7_ILi1EEESI_SI_EEESC_SE_Li128ELb0ELb1ELb0ELb0EEENS1_19SingleTileSchedulerILb0ELb0ELb1ELi128EEEEEEEEEvNT_6ParamsE)
        /*011c*/ 	.word	0x00000000


	//----- nvinfo : EIATTR_MIN_STACK_SIZE
	.align		4
.L_58:
        /*0120*/ 	.byte	0x04, 0x12
        /*0122*/ 	.short	(.L_60 - .L_59)
	.align		4
.L_59:
        /*0124*/ 	.word	index@(_ZN7cutlass13device_kernelIN5flash19enable_sm80_to_sm89INS1_16FlashAttnFwdSm80INS1_25CollectiveMainloopFwdSm80ILi4ELi1ELb0EN4cute5tupleIJNS5_1CILi128EEENS7_ILi48EEENS7_ILi96EEEEEELi96ENS_6half_tEfNS_4arch4Sm80ELb0ELb1ELb0ELb1ELb0ELb0ELb1ELb0EEENS1_21CollectiveEpilogueFwdINS6_IJS8_SA_S9_EEENS6_IJNS7_ILi1EEESI_SI_EEESC_SE_Li128ELb1ELb1ELb0ELb0EEENS1_19SingleTileSchedulerILb1ELb0ELb1ELi128EEEEEEEEEvNT_6ParamsE)
        /*0128*/ 	.word	0x00000000


	//----- nvinfo : EIATTR_MIN_STACK_SIZE
	.align		4
.L_60:
        /*012c*/ 	.byte	0x04, 0x12
        /*012e*/ 	.short	(.L_62 - .L_61)
	.align		4
.L_61:
        /*0130*/ 	.word	index@(_ZN7cutlass13device_kernelIN5flash19enable_sm80_to_sm89INS1_16FlashAttnFwdSm80INS1_25CollectiveMainloopFwdSm80ILi4ELi1ELb0EN4cute5tupleIJNS5_1CILi128EEENS7_ILi48EEENS7_ILi96EEEEEELi96ENS_6half_tEfNS_4arch4Sm80ELb0ELb1ELb0ELb1ELb0ELb1ELb1ELb0EEENS1_21CollectiveEpilogueFwdINS6_IJS8_SA_S9_EEENS6_IJNS7_ILi1EEESI_SI_EEESC_SE_Li128ELb1ELb1ELb0ELb0EEENS1_19SingleTileSchedulerILb1ELb0ELb1ELi128EEEEEEEEEvNT_6ParamsE)
        /*0134*/ 	.word	0x00000000


	//----- nvinfo : EIATTR_MIN_STACK_SIZE
	.align		4
.L_62:
        /*0138*/ 	.byte	0x04, 0x12
        /*013a*/ 	.short	(.L_64 - .L_63)
	.align		4
.L_63:
        /*013c*/ 	.word	index@(_ZN7cutlass13device_kernelIN5flash19enable_sm80_to_sm89INS1_16FlashAttnFwdSm80INS1_25CollectiveMainloopFwdSm80ILi4ELi1ELb0EN4cute5tupleIJNS5_1CILi128EEENS7_ILi64EEENS7_ILi96EEEEEELi96ENS_6half_tEfNS_4arch4Sm80ELb1ELb0ELb0ELb0ELb0ELb0ELb1ELb0EEENS1_21CollectiveEpilogueFwdINS6_IJS8_SA_S9_EEENS6_IJNS7_ILi1EEESI_SI_EEESC_SE_Li128ELb0ELb1ELb0ELb0EEENS1_30DynamicPersistentTileSchedulerILi128ELi128ELb0ELb1ELb0EEEEEEEEEvNT_6ParamsE)
        /*0140*/ 	.word	0x00000080


	//----- nvinfo : EIATTR_MIN_STACK_SIZE
	.align		4
.L_64:
        /*0144*/ 	.byte	0x04, 0x12
        /*0146*/ 	.short	(.L_66 - .L_65)
	.align		4
.L_65:
        /*0148*/ 	.word	index@(_ZN7cutlass13device_kernelIN5flash19enable_sm80_to_sm89INS1_16FlashAttnFwdSm80INS1_25CollectiveMainloopFwdSm80ILi4ELi1ELb0EN4cute5tupleIJNS5_1CILi128EEENS7_ILi64EEENS7_ILi96EEEEEELi96ENS_6half_tEfNS_4arch4Sm80ELb1ELb0ELb0ELb1ELb0ELb0ELb1ELb0EEENS1_21CollectiveEpilogueFwdINS6_IJS8_SA_S9_EEENS6_IJNS7_ILi1EEESI_SI_EEESC_SE_Li128ELb1ELb1ELb0ELb0EEENS1_19SingleTileSchedulerILb1ELb0ELb1ELi128EEEEEEEEEvNT_6ParamsE)
        /*014c*/ 	.word	0x00000070


	//----- nvinfo : EIATTR_MIN_STACK_SIZE
	.align		4
.L_66:
        /*0150*/ 	.byte	0x04, 0x12
        /*0152*/ 	.short	(.L_68 - .L_67)
	.align		4
.L_67:
        /*0154*/ 	.word	index@(_ZN7cutlass13device_kernelIN5flash19enable_sm80_to_sm89INS1_16FlashAttnFwdSm80INS1_25CollectiveMainloopFwdSm80ILi4ELi1ELb0EN4cute5tupleIJNS5_1CILi128EEENS7_ILi64EEENS7_ILi96EEEEEELi96ENS_6half_tEfNS_4arch4Sm80ELb1ELb0ELb0ELb1ELb0ELb1ELb1ELb0EEENS1_21CollectiveEpilogueFwdINS6_IJS8_SA_S9_EEENS6_IJNS7_ILi1EEESI_SI_EEESC_SE_Li128ELb1ELb1ELb0ELb0EEENS1_19SingleTileSchedulerILb1ELb0ELb1ELi128EEEEEEEEEvNT_6ParamsE)
        /*0158*/ 	.word	0x00000080
.L_68:


//--------------------- .nv.info._ZN7cutlass13device_kernelIN5flash19enable_sm80_to_sm89INS1_16FlashAttnFwdSm80INS1_25CollectiveMainloopFwdSm80ILi4ELi1ELb0EN4cute5tupleIJNS5_1CILi128EEENS7_ILi64EEENS7_ILi96EEEEEELi96ENS_6half_tEfNS_4arch4Sm80ELb0ELb0ELb0ELb0ELb0ELb0ELb1ELb0EEENS1_21CollectiveEpilogueFwdINS6_IJS8_SA_S9_EEENS6_IJNS7_ILi1EEESI_SI_EEESC_SE_Li128ELb0ELb1ELb0ELb0EEENS1_19SingleTileSchedulerILb0ELb0ELb1ELi128EEEEEEEEEvNT_6ParamsE --------------------------
	.section	.nv.info._ZN7cutlass13device_kernelIN5flash19enable_sm80_to_sm89INS1_16FlashAttnFwdSm80INS1_25CollectiveMainloopFwdSm80ILi4ELi1ELb0EN4cute5tupleIJNS5_1CILi128EEENS7_ILi64EEENS7_ILi96EEEEEELi96ENS_6half_tEfNS_4arch4Sm80ELb0ELb0ELb0ELb0ELb0ELb0ELb1ELb0EEENS1_21CollectiveEpilogueFwdINS6_IJS8_SA_S9_EEENS6_IJNS7_ILi1EEESI_SI_EEESC_SE_Li128ELb0ELb1ELb0ELb0EEENS1_19SingleTileSchedulerILb0ELb0ELb1ELi128EEEEEEEEEvNT_6ParamsE,"",@"SHT_CUDA_INFO"
	.sectionflags	@""
	.align	4


	//----- nvinfo : EIATTR_CUDA_API_VERSION
	.align		4
        /*0000*/ 	.byte	0x04, 0x37
        /*0002*/ 	.short	(.L_70 - .L_69)
.L_69:
        /*0004*/ 	.word	0x00000082


	//----- nvinfo : EIATTR_SW2861232_WAR
	.align		4
.L_70:
        /*0008*/ 	.byte	0x01, 0x35
	.zero		2


	//----- nvinfo : EIATTR_PARAM_CBANK
	.align		4
        /*000c*/ 	.byte	0x04, 0x0a
        /*000e*/ 	.short	(.L_72 - .L_71)
	.align		4
.L_71:
        /*0010*/ 	.word	index@(.nv.constant0._ZN7cutlass13device_kernelIN5flash19enable_sm80_to_sm89INS1_16FlashAttnFwdSm80INS1_25CollectiveMainloopFwdSm80ILi4ELi1ELb0EN4cute5tupleIJNS5_1CILi128EEENS7_ILi64EEENS7_ILi96EEEEEELi96ENS_6half_tEfNS_4arch4Sm80ELb0ELb0ELb0ELb0ELb0ELb0ELb1ELb0EEENS1_21CollectiveEpilogueFwdINS6_IJS8_SA_S9_EEENS6_IJNS7_ILi1EEESI_SI_EEESC_SE_Li128ELb0ELb1ELb0ELb0EEENS1_19SingleTileSchedulerILb0ELb0ELb1ELi128EEEEEEEEEvNT_6ParamsE)
        /*0014*/ 	.short	0x0160
        /*0016*/ 	.short	0x0418


	//----- nvinfo : EIATTR_CBANK_PARAM_SIZE
	.align		4
.L_72:
        /*0018*/ 	.byte	0x03, 0x19
        /*001a*/ 	.short	0x0418


	//----- nvinfo : EIATTR_KPARAM_INFO
	.align		4
        /*001c*/ 	.byte	0x04, 0x17
        /*001e*/ 	.short	(.L_74 - .L_73)
.L_73:
        /*0020*/ 	.word	0x00000000
        /*0024*/ 	.short	0x0000
        /*0026*/ 	.short	0x0000
        /*0028*/ 	.byte	0x00, 0xf0, 0x61, 0x10


	//----- nvinfo : EIATTR_MAXREG_COUNT
	.align		4
.L_74:
        /*002c*/ 	.byte	0x03, 0x1b
        /*002e*/ 	.short	0x00ff


	//----- nvinfo : EIATTR_NUM_BARRIERS
	.align		4
        /*0030*/ 	.byte	0x02, 0x4c
        /*0032*/ 	.byte	0x02
	.zero		1


	//----- nvinfo : EIATTR_ANNOTATIONS
	.align		4
        /*0034*/ 	.byte	0x04, 0x55
        /*0036*/ 	.short	(.L_76 - .L_75)


	//   ....[0]....
.L_75:
        /*0038*/ 	.word	0x00000001
        /*003c*/ 	.byte	0x00, 0x03, 0x00, 0x00, 0x01, 0x00, 0x00, 0x00, 0x90, 0x05, 0x00, 0x00, 0x01, 0x00, 0x00, 0x00
        /* <DEDUP_REMOVED lines=9> */
        /*00dc*/ 	.byte	0x50, 0x7e, 0x00, 0x00


	//----- nvinfo : EIATTR_MERCURY_ISA_VERSION
	.align		4
.L_76:
        /*00e0*/ 	.byte	0x03, 0x5f
        /*00e2*/ 	.short	0x0000


	//----- nvinfo : EIATTR_COOP_GROUP_MASK_REGIDS
	.align		4
        /*00e4*/ 	.byte	0x04, 0x29
        /*00e6*/ 	.short	(.L_78 - .L_77)


	//   ....[0]....
.L_77:
        /*00e8*/ 	.word	0xffffffff


	//   ....[1]....
        /*00ec*/ 	.word	0xffffffff


	//   ....[2]....
        /*00f0*/ 	.word	0xffffffff


	//   ....[3]....
        /*00f4*/ 	.word	0xffffffff


	//   ....[4]....
        /*00f8*/ 	.word	0xffffffff


	//   ....[5]....
        /*00fc*/ 	.word	0xffffffff


	//   ....[6]....
        /*0100*/ 	.word	0xffffffff


	//   ....[7]....
        /*0104*/ 	.word	0xffffffff


	//   ....[8]....
        /*0108*/ 	.word	0xffffffff


	//   ....[9]....
        /*010c*/ 	.word	0xffffffff


	//   ....[10]....
        /*0110*/ 	.word	0xffffffff


	//   ....[11]....
        /*0114*/ 	.word	0xffffffff


	//   ....[12]....
        /*0118*/ 	.word	0xffffffff


	//   ....[13]....
        /*011c*/ 	.word	0xffffffff


	//   ....[14]....
        /*0120*/ 	.word	0xffffffff


	//   ....[15]....
        /*0124*/ 	.word	0xffffffff


	//   ....[16]....
        /*0128*/ 	.word	0xffffffff


	//   ....[17]....
        /*012c*/ 	.word	0xffffffff


	//   ....[18]....
        /*0130*/ 	.word	0xffffffff


	//   ....[19]....
        /*0134*/ 	.word	0xffffffff


	//   ....[20]....
        /*0138*/ 	.word	0xffffffff


	//   ....[21]....
        /*013c*/ 	.word	0xffffffff


	//   ....[22]....
        /*0140*/ 	.word	0xffffffff


	//   ....[23]....
        /*0144*/ 	.word	0xffffffff


	//   ....[24]....
        /*0148*/ 	.word	0xffffffff


	//   ....[25]....
        /*014c*/ 	.word	0xffffffff


	//   ....[26]....
        /*0150*/ 	.word	0xffffffff


	//   ....[27]....
        /*0154*/ 	.word	0xffffffff


	//   ....[28]....
        /*0158*/ 	.word	0xffffffff


	//   ....[29]....
        /*015c*/ 	.word	0xffffffff


	//   ....[30]....
        /*0160*/ 	.word	0xffffffff


	//   ....[31]....
        /*0164*/ 	.word	0xffffffff


	//   ....[32]....
        /*0168*/ 	.word	0xffffffff


	//   ....[33]....
        /*016c*/ 	.word	0xffffffff


	//   ....[34]....
        /*0170*/ 	.word	0xffffffff


	//   ....[35]....
        /*0174*/ 	.word	0xffffffff


	//   ....[36]....
        /*0178*/ 	.word	0xffffffff


	//   ....[37]....
        /*017c*/ 	.word	0xffffffff


	//   ....[38]....
        /*0180*/ 	.word	0xffffffff


	//   ....[39]....
        /*0184*/ 	.word	0xffffffff


	//   ....[40]....
        /*0188*/ 	.word	0xffffffff


	//   ....[41]....
        /*018c*/ 	.word	0xffffffff


	//   ....[42]....
        /*0190*/ 	.word	0xffffffff


	//   ....[43]....
        /*0194*/ 	.word	0xffffffff


	//   ....[44]....
        /*0198*/ 	.word	0xffffffff


	//   ....[45]....
        /*019c*/ 	.word	0xffffffff


	//   ....[46]....
        /*01a0*/ 	.word	0xffffffff


	//   ....[47]....
        /*01a4*/ 	.word	0xffffffff


	//----- nvinfo : EIATTR_COOP_GROUP_INSTR_OFFSETS
	.align		4
.L_78:
        /*01a8*/ 	.byte	0x04, 0x28
        /*01aa*/ 	.short	(.L_80 - .L_79)


	//   ....[0]....
.L_79:
        /*01ac*/ 	.word	0x00000630


	//   ....[1]....
        /*01b0*/ 	.word	0x00000660


	//   ....[2]....
        /*01b4*/ 	.word	0x000006c0


	//   ....[3]....
        /*01b8*/ 	.word	0x00000710


	//   ....[4]....
        /*01bc*/ 	.word	0x00000900


	//   ....[5]....
        /*01c0*/ 	.word	0x00000920


	//   ....[6]....
        /*01c4*/ 	.word	0x000009c0


	//   ....[7]....
        /*01c8*/ 	.word	0x00000b10


	//   ....[8]....
        /*01cc*/ 	.word	0x000025e0


	//   ....[9]....
        /*01d0*/ 	.word	0x00002730


	//   ....[10]....
        /*01d4*/ 	.word	0x00002760


	//   ....[11]....
        /*01d8*/ 	.word	0x00002810


	//   ....[12]....
        /*01dc*/ 	.word	0x00002890


	//   ....[13]....
        /*01e0*/ 	.word	0x00002980


	//   ....[14]....
        /*01e4*/ 	.word	0x000029d0


	//   ....[15]....
        /*01e8*/ 	.word	0x00002ac0


	//   ....[16]....
        /*01ec*/ 	.word	0x00005280


	//   ....[17]....
        /*01f0*/ 	.word	0x000052d0


	//   ....[18]....
        /*01f4*/ 	.word	0x00005390


	//   ....[19]....
        /*01f8*/ 	.word	0x000053e0


	//   ....[20]....
        /*01fc*/ 	.word	0x00005420


	//   ....[21]....
        /*0200*/ 	.word	0x00005510


	//   ....[22]....
        /*0204*/ 	.word	0x00005670


	//   ....[23]....
        /*0208*/ 	.word	0x00005bc0


	//   ....[24]....
        /*020c*/ 	.word	0x00007400


	//   ....[25]....
        /*0210*/ 	.word	0x00007410


	//   ....[26]....
        /*0214*/ 	.word	0x00007420


	//   ....[27]....
        /*0218*/ 	.word	0x00007470


	//   ....[28]....
        /*021c*/ 	.word	0x00007490


	//   ....[29]....
        /*0220*/ 	.word	0x000077b0


	//   ....[30]....
        /*0224*/ 	.word	0x00007820


	//   ....[31]....
        /*0228*/ 	.word	0x00007830


	//   ....[32]....
        /*022c*/ 	.word	0x00008a70


	//   ....[33]....
        /*0230*/ 	.word	0x00008a80


	//   ....[34]....
        /*0234*/ 	.word	0x00008aa0


	//   ....[35]....
        /*0238*/ 	.word	0x00008ab0


	//   ....[36]....
        /*023c*/ 	.word	0x00008ac0


	//   ....[37]....
        /*0240*/ 	.word	0x00008ad0


	//   ....[38]....
        /*0244*/ 	.word	0x00008ae0


	//   ....[39]....
        /*0248*/ 	.word	0x00008af0


	//   ....[40]....
        /*024c*/ 	.word	0x00008c20


	//   ....[41]....
        /*0250*/ 	.word	0x00008c40


	//   ....[42]....
        /*0254*/ 	.word	0x00008dc0


	//   ....[43]....
        /*0258*/ 	.word	0x00008df0


	//   ....[44]....
        /*025c*/ 	.word	0x00008f20


	//   ....[45]....
        /*0260*/ 	.word	0x00008f50


	//   ....[46]....
        /*0264*/ 	.word	0x00009080


	//   ....[47]....
        /*0268*/ 	.word	0x000090a0


	//----- nvinfo : EIATTR_EXIT_INSTR_OFFSETS
	.align		4
.L_80:
        /*026c*/ 	.byte	0x04, 0x1c
        /*026e*/ 	.short	(.L_82 - .L_81)


	//   ....[0]....
.L_81:
        /*0270*/ 	.word	0x00000040


	//   ....[1]....
        /*0274*/ 	.word	0x000090b0


	//   ....[2]....
        /*0278*/ 	.word	0x00009160


	//   ....[3]....
        /*027c*/ 	.word	0x000091c0


	//----- nvinfo : EIATTR_CTAIDZ_USED
	.align		4
.L_82:
        /*0280*/ 	.byte	0x01, 0x04
	.zero		2


	//----- nvinfo : EIATTR_MAX_THREADS
	.align		4
        /*0284*/ 	.byte	0x04, 0x05
        /*0286*/ 	.short	(.L_84 - .L_83)
.L_83:
        /*0288*/ 	.word	0x00000080
        /*028c*/ 	.word	0x00000001
        /*0290*/ 	.word	0x00000001


	//----- nvinfo : EIATTR_CRS_STACK_SIZE
	.align		4
.L_84:
        /*0294*/ 	.byte	0x04, 0x1e
        /*0296*/ 	.short	(.L_86 - .L_85)
.L_85:
        /*0298*/ 	.word	0x00000000
.L_86:


//--------------------- .nv.info._ZN7cutlass13device_kernelIN5flash19enable_sm80_to_sm89INS1_16FlashAttnFwdSm80INS1_25CollectiveMainloopFwdSm80ILi4ELi1ELb0EN4cute5tupleIJNS5_1CILi128EEENS7_ILi64EEENS7_ILi96EEEEEELi96ENS_6half_tEfNS_4arch4Sm80ELb0ELb0ELb0ELb1ELb0ELb0ELb1ELb0EEENS1_21CollectiveEpilogueFwdINS6_IJS8_SA_S9_EEENS6_IJNS7_ILi1EEESI_SI_EEESC_SE_Li128ELb1ELb1ELb0ELb0EEENS1_19SingleTileSchedulerILb1ELb0ELb1ELi128EEEEEEEEEvNT_6ParamsE --------------------------
	.section	.nv.info._ZN7cutlass13device_kernelIN5flash19enable_sm80_to_sm89INS1_16FlashAttnFwdSm80INS1_25CollectiveMainloopFwdSm80ILi4ELi1ELb0EN4cute5tupleIJNS5_1CILi128EEENS7_ILi64EEENS7_ILi96EEEEEELi96ENS_6half_tEfNS_4arch4Sm80ELb0ELb0ELb0ELb1ELb0ELb0ELb1ELb0EEENS1_21CollectiveEpilogueFwdINS6_IJS8_SA_S9_EEENS6_IJNS7_ILi1EEESI_SI_EEESC_SE_Li128ELb1ELb1ELb0ELb0EEENS1_19SingleTileSchedulerILb1ELb0ELb1ELi128EEEEEEEEEvNT_6ParamsE,"",@"SHT_CUDA_INFO"
	.sectionflags	@""
	.align	4


	//----- nvinfo : EIATTR_CUDA_API_VERSION
	.align		4
        /*0000*/ 	.byte	0x04, 0x37
        /*0002*/ 	.short	(.L_88 - .L_87)
.L_87:
        /*0004*/ 	.word	0x00000082


	//----- nvinfo : EIATTR_SW2861232_WAR
	.align		4
.L_88:
        /*0008*/ 	.byte	0x01, 0x35
	.zero		2


	//----- nvinfo : EIATTR_PARAM_CBANK
	.align		4
        /*000c*/ 	.byte	0x04, 0x0a
        /*000e*/ 	.short	(.L_90 - .L_89)
	.align		4
.L_89:
        /*0010*/ 	.word	index@(.nv.constant0._ZN7cutlass13device_kernelIN5flash19enable_sm80_to_sm89INS1_16FlashAttnFwdSm80INS1_25CollectiveMainloopFwdSm80ILi4ELi1ELb0EN4cute5tupleIJNS5_1CILi128EEENS7_ILi64EEENS7_ILi96EEEEEELi96ENS_6half_tEfNS_4arch4Sm80ELb0ELb0ELb0ELb1ELb0ELb0ELb1ELb0EEENS1_21CollectiveEpilogueFwdINS6_IJS8_SA_S9_EEENS6_IJNS7_ILi1EEESI_SI_EEESC_SE_Li128ELb1ELb1ELb0ELb0EEENS1_19SingleTileSchedulerILb1ELb0ELb1ELi128EEEEEEEEEvNT_6ParamsE)
        /*0014*/ 	.short	0x0160
        /*0016*/ 	.short	0x0418


	//----- nvinfo : EIATTR_CBANK_PARAM_SIZE
	.align		4
.L_90:
        /*0018*/ 	.byte	0x03, 0x19
        /*001a*/ 	.short	0x0418


	//----- nvinfo : EIATTR_KPARAM_INFO
	.align		4
        /*001c*/ 	.byte	0x04, 0x17
        /*001e*/ 	.short	(.L_92 - .L_91)
.L_91:
        /*0020*/ 	.word	0x00000000
        /*0024*/ 	.short	0x0000
        /*0026*/ 	.short	0x0000
        /*0028*/ 	.byte	0x00, 0xf0, 0x61, 0x10


	//----- nvinfo : EIATTR_MAXREG_COUNT
	.align		4
.L_92:
        /*002c*/ 	.byte	0x03, 0x1b
        /*002e*/ 	.short	0x00ff


	//----- nvinfo : EIATTR_NUM_BARRIERS
	.align		4
        /*0030*/ 	.byte	0x02, 0x4c
        /*0032*/ 	.byte	0x02
	.zero		1


	//----- nvinfo : EIATTR_ANNOTATIONS
	.align		4
        /*0034*/ 	.byte	0x04, 0x55
        /*0036*/ 	.short	(.L_94 - .L_93)


	//   ....[0]....
.L_93:
        /* <DEDUP_REMOVED lines=17> */


	//----- nvinfo : EIATTR_MERCURY_ISA_VERSION
	.align		4
.L_94:
        /*0130*/ 	.byte	0x03, 0x5f
        /*0132*/ 	.short	0x0000


	//----- nvinfo : EIATTR_COOP_GROUP_MASK_REGIDS
	.align		4
        /*0134*/ 	.byte	0x04, 0x29
        /*0136*/ 	.short	(.L_96 - .L_95)


	//   ....[0]....
.L_95:
        /*0138*/ 	.word	0xffffffff


	//   ....[1]....
        /*013c*/ 	.word	0xffffffff


	//   ....[2]....
        /*0140*/ 	.word	0xffffffff


	//   ....[3]....
        /*0144*/ 	.word	0xffffffff


	//   ....[4]....
        /*0148*/ 	.word	0xffffffff


	//   ....[5]....
        /*014c*/ 	.word	0xffffffff


	//   ....[6]....
        /*0150*/ 	.word	0xffffffff


	//   ....[7]....
        /*0154*/ 	.word	0xffffffff


	//   ....[8]....
        /*0158*/ 	.word	0xffffffff


	//   ....[9]....
        /*015c*/ 	.word	0xffffffff


	//   ....[10]....
        /*0160*/ 	.word	0xffffffff


	//   ....[11]....
        /*0164*/ 	.word	0xffffffff


	//   ....[12]....
        /*0168*/ 	.word	0xffffffff


	//   ....[13]....
        /*016c*/ 	.word	0xffffffff


	//   ....[14]....
        /*0170*/ 	.word	0xffffffff


	//   ....[15]....
        /*0174*/ 	.word	0xffffffff


	//   ....[16]....
        /*0178*/ 	.word	0xffffffff


	//   ....[17]....
        /*017c*/ 	.word	0xffffffff


	//   ....[18]....
        /*0180*/ 	.word	0xffffffff


	//   ....[19]....
        /*0184*/ 	.word	0xffffffff


	//   ....[20]....
        /*0188*/ 	.word	0xffffffff


	//   ....[21]....
        /*018c*/ 	.word	0xffffffff


	//   ....[22]....
        /*0190*/ 	.word	0xffffffff


	//   ....[23]....
        /*0194*/ 	.word	0xffffffff


	//   ....[24]....
        /*0198*/ 	.word	0xffffffff


	//   ....[25]....
        /*019c*/ 	.word	0xffffffff


	//   ....[26]....
        /*01a0*/ 	.word	0xffffffff


	//   ....[27]....
        /*01a4*/ 	.word	0xffffffff


	//   ....[28]....
        /*01a8*/ 	.word	0xffffffff


	//   ....[29]....
        /*01ac*/ 	.word	0xffffffff


	//   ....[30]....
        /*01b0*/ 	.word	0xffffffff


	//   ....[31]....
        /*01b4*/ 	.word	0xffffffff


	//   ....[32]....
        /*01b8*/ 	.word	0xffffffff


	//   ....[33]....
        /*01bc*/ 	.word	0xffffffff


	//   ....[34]....
        /*01c0*/ 	.word	0xffffffff


	//   ....[35]....
        /*01c4*/ 	.word	0xffffffff


	//   ....[36]....
        /*01c8*/ 	.word	0xffffffff


	//   ....[37]....
        /*01cc*/ 	.word	0xffffffff


	//   ....[38]....
        /*01d0*/ 	.word	0xffffffff


	//   ....[39]....
        /*01d4*/ 	.word	0xffffffff


	//   ....[40]....
        /*01d8*/ 	.word	0xffffffff


	//   ....[41]....
        /*01dc*/ 	.word	0xffffffff


	//   ....[42]....
        /*01e0*/ 	.word	0xffffffff


	//   ....[43]....
        /*01e4*/ 	.word	0xffffffff


	//   ....[44]....
        /*01e8*/ 	.word	0xffffffff


	//   ....[45]....
        /*01ec*/ 	.word	0xffffffff


	//   ....[46]....
        /*01f0*/ 	.word	0xffffffff


	//   ....[47]....
        /*01f4*/ 	.word	0xffffffff


	//   ....[48]....
        /*01f8*/ 	.word	0xffffffff


	//   ....[49]....
        /*01fc*/ 	.word	0xffffffff


	//   ....[50]....
        /*0200*/ 	.word	0xffffffff


	//   ....[51]....
        /*0204*/ 	.word	0xffffffff


	//   ....[52]....
        /*0208*/ 	.word	0xffffffff


	//   ....[53]....
        /*020c*/ 	.word	0xffffffff


	//   ....[54]....
        /*0210*/ 	.word	0xffffffff


	//   ....[55]....
        /*0214*/ 	.word	0xffffffff


	//   ....[56]....
        /*0218*/ 	.word	0xffffffff


	//----- nvinfo : EIATTR_COOP_GROUP_INSTR_OFFSETS
	.align		4
.L_96:
        /*021c*/ 	.byte	0x04, 0x28
        /*021e*/ 	.short	(.L_98 - .L_97)


	//   ....[0]....
.L_97:
        /*0220*/ 	.word	0x00000090


	//   ....[1]....
        /*0224*/ 	.word	0x00001460


	//   ....[2]....
        /*0228*/ 	.word	0x00001490


	//   ....[3]....
        /*022c*/ 	.word	0x00001660


	//   ....[4]....
        /*0230*/ 	.word	0x00001690


	//   ....[5]....
        /*0234*/ 	.word	0x000017d0


	//   ....[6]....
        /*0238*/ 	.word	0x00001800


	//   ....[7]....
        /*023c*/ 	.word	0x00001930


	//   ....[8]....
        /*0240*/ 	.word	0x00001970


	//   ....[9]....
        /*0244*/ 	.word	0x00002ea0


	//   ....[10]....
        /*0248*/ 	.word	0x00003000


	//   ....[11]....
        /*024c*/ 	.word	0x00003030


	//   ....[12]....
        /*0250*/ 	.word	0x00003160


	//   ....[13]....
        /*0254*/ 	.word	0x000031f0


	//   ....[14]....
        /*0258*/ 	.word	0x000032e0


	//   ....[15]....
        /*025c*/ 	.word	0x00003390


	//   ....[16]....
        /*0260*/ 	.word	0x00003540


	//   ....[17]....
        /*0264*/ 	.word	0x00005b50


	//   ....[18]....
        /*0268*/ 	.word	0x00005ba0


	//   ....[19]....
        /*026c*/ 	.word	0x00005c60


	//   ....[20]....
        /*0270*/ 	.word	0x00005cb0


	//   ....[21]....
        /*0274*/ 	.word	0x00005cf0


	//   ....[22]....
        /*0278*/ 	.word	0x00005e00


	//   ....[23]....
        /*027c*/ 	.word	0x00006060


	//   ....[24]....
        /*0280*/ 	.word	0x00006260


	//   ....[25]....
        /*0284*/ 	.word	0x00007d60


	//   ....[26]....
        /*0288*/ 	.word	0x00007d90


	//   ....[27]....
        /*028c*/ 	.word	0x00007dc0


	//   ....[28]....
        /*0290*/ 	.word	0x00007de0


	//   ....[29]....
        /*0294*/ 	.word	0x00007e10


	//   ....[30]....
        /*0298*/ 	.word	0x00007e30


	//   ....[31]....
        /*029c*/ 	.word	0x00007e50


	//   ....[32]....
        /*02a0*/ 	.word	0x00007e60


	//   ....[33]....
        /*02a4*/ 	.word	0x00009560


	//   ....[34]....
        /*02a8*/ 	.word	0x00009590


	//   ....[35]....
        /*02ac*/ 	.word	0x000095b0


	//   ....[36]....
        /*02b0*/ 	.word	0x000095d0


	//   ....[37]....
        /*02b4*/ 	.word	0x000095e0


	//   ....[38]....
        /*02b8*/ 	.word	0x000095f0


	//   ....[39]....
        /*02bc*/ 	.word	0x00009600


	//   ....[40]....
        /*02c0*/ 	.word	0x00009610


	//   ....[41]....
        /*02c4*/ 	.word	0x00009830


	//   ....[42]....
        /*02c8*/ 	.word	0x00009840


	//   ....[43]....
        /*02cc*/ 	.word	0x000099c0


	//   ....[44]....
        /*02d0*/ 	.word	0x000099f0


	//   ....[45]....
        /*02d4*/ 	.word	0x00009b40


	//   ....[46]....
        /*02d8*/ 	.word	0x00009b70


	//   ....[47]....
        /*02dc*/ 	.word	0x00009cc0


	//   ....[48]....
        /*02e0*/ 	.word	0x00009ce0


	//   ....[49]....
        /*02e4*/ 	.word	0x0000a4e0


	//   ....[50]....
        /*02e8*/ 	.word	0x0000a500


	//   ....[51]....
        /*02ec*/ 	.word	0x0000a650


	//   ....[52]....
        /*02f0*/ 	.word	0x0000a680


	//   ....[53]....
        /*02f4*/ 	.word	0x0000a7b0


	//   ....[54]....
        /*02f8*/ 	.word	0x0000a7e0


	//   ....[55]....
        /*02fc*/ 	.word	0x0000a910


	//   ....[56]....
        /*0300*/ 	.word	0x0000a930


	//----- nvinfo : EIATTR_EXIT_INSTR_OFFSETS
	.align		4
.L_98:
        /*0304*/ 	.byte	0x04, 0x1c
        /*0306*/ 	.short	(.L_100 - .L_99)


	//   ....[0]....
.L_99:
        /*0308*/ 	.word	0x00000350


	//   ....[1]....
        /*030c*/ 	.word	0x00009cf0


	//   ....[2]....
        /*0310*/ 	.word	0x00009dc0


	//   ....[3]....
        /*0314*/ 	.word	0x00009e20


	//   ....[4]....
        /*0318*/ 	.word	0x0000a940


	//   ....[5]....
        /*031c*/ 	.word	0x0000a9f0


	//   ....[6]....
        /*0320*/ 	.word	0x0000aa50


	//----- nvinfo : EIATTR_CTAIDZ_USED
	.align		4
.L_100:
        /*0324*/ 	.byte	0x01, 0x04
	.zero		2


	//----- nvinfo : EIATTR_MAX_THREADS
	.align		4
        /*0328*/ 	.byte	0x04, 0x05
        /*032a*/ 	.short	(.L_102 - .L_101)
.L_101:
        /*032c*/ 	.word	0x00000080
        /*0330*/ 	.word	0x00000001
        /*0334*/ 	.word	0x00000001


	//----- nvinfo : EIATTR_CRS_STACK_SIZE
	.align		4
.L_102:
        /*0338*/ 	.byte	0x04, 0x1e
        /*033a*/ 	.short	(.L_104 - .L_103)
.L_103:
        /*033c*/ 	.word	0x00000000
.L_104:


//--------------------- .nv.info._ZN7cutlass13device_kernelIN5flash19enable_sm80_to_sm89INS1_16FlashAttnFwdSm80INS1_25CollectiveMainloopFwdSm80ILi4ELi1ELb0EN4cute5tupleIJNS5_1CILi128EEENS7_ILi64EEENS7_ILi96EEEEEELi96ENS_6half_tEfNS_4arch4Sm80ELb0ELb0ELb0ELb1ELb0ELb1ELb1ELb0EEENS1_21CollectiveEpilogueFwdINS6_IJS8_SA_S9_EEENS6_IJNS7_ILi1EEESI_SI_EEESC_SE_Li128ELb1ELb1ELb0ELb0EEENS1_19SingleTileSchedulerILb1ELb0ELb1ELi128EEEEEEEEEvNT_6ParamsE --------------------------
	.section	.nv.info._ZN7cutlass13device_kernelIN5flash19enable_sm80_to_sm89INS1_16FlashAttnFwdSm80INS1_25CollectiveMainloopFwdSm80ILi4ELi1ELb0EN4cute5tupleIJNS5_1CILi128EEENS7_ILi64EEENS7_ILi96EEEEEELi96ENS_6half_tEfNS_4arch4Sm80ELb0ELb0ELb0ELb1ELb0ELb1ELb1ELb0EEENS1_21CollectiveEpilogueFwdINS6_IJS8_SA_S9_EEENS6_IJNS7_ILi1EEESI_SI_EEESC_SE_Li128ELb1ELb1ELb0ELb0EEENS1_19SingleTileSchedulerILb1ELb0ELb1ELi128EEEEEEEEEvNT_6ParamsE,"",@"SHT_CUDA_INFO"
	.sectionflags	@""
	.align	4


	//----- nvinfo : EIATTR_CUDA_API_VERSION
	.align		4
        /*0000*/ 	.byte	0x04, 0x37
        /*0002*/ 	.short	(.L_106 - .L_105)
.L_105:
        /*0004*/ 	.word	0x00000082


	//----- nvinfo : EIATTR_SW2861232_WAR
	.align		4
.L_106:
        /*0008*/ 	.byte	0x01, 0x35
	.zero		2


	//----- nvinfo : EIATTR_PARAM_CBANK
	.align		4
        /*000c*/ 	.byte	0x04, 0x0a
        /*000e*/ 	.short	(.L_108 - .L_107)
	.align		4
.L_107:
        /*0010*/ 	.word	index@(.nv.constant0._ZN7cutlass13device_kernelIN5flash19enable_sm80_to_sm89INS1_16FlashAttnFwdSm80INS1_25CollectiveMainloopFwdSm80ILi4ELi1ELb0EN4cute5tupleIJNS5_1CILi128EEENS7_ILi64EEENS7_ILi96EEEEEELi96ENS_6half_tEfNS_4arch4Sm80ELb0ELb0ELb0ELb1ELb0ELb1ELb1ELb0EEENS1_21CollectiveEpilogueFwdINS6_IJS8_SA_S9_EEENS6_IJNS7_ILi1EEESI_SI_EEESC_SE_Li128ELb1ELb1ELb0ELb0EEENS1_19SingleTileSchedulerILb1ELb0ELb1ELi128EEEEEEEEEvNT_6ParamsE)
        /*0014*/ 	.short	0x0160
        /*0016*/ 	.short	0x0418


	//----- nvinfo : EIATTR_CBANK_PARAM_SIZE
	.align		4
.L_108:
        /*0018*/ 	.byte	0x03, 0x19
        /*001a*/ 	.short	0x0418


	//----- nvinfo : EIATTR_KPARAM_INFO
	.align		4
        /*001c*/ 	.byte	0x04, 0x17
        /*001e*/ 	.short	(.L_110 - .L_109)
.L_109:
        /*0020*/ 	.word	0x00000000
        /*0024*/ 	.short	0x0000
        /*0026*/ 	.short	0x0000
        /*0028*/ 	.byte	0x00, 0xf0, 0x61, 0x10


	//----- nvinfo : EIATTR_MAXREG_COUNT
	.align		4
.L_110:
        /*002c*/ 	.byte	0x03, 0x1b
        /*002e*/ 	.short	0x00ff


	//----- nvinfo : EIATTR_NUM_BARRIERS
	.align		4
        /*0030*/ 	.byte	0x02, 0x4c
        /*0032*/ 	.byte	0x02
	.zero		1


	//----- nvinfo : EIATTR_ANNOTATIONS
	.align		4
        /*0034*/ 	.byte	0x04, 0x55
        /*0036*/ 	.short	(.L_112 - .L_111)


	//   ....[0]....
.L_111:
        /* <DEDUP_REMOVED lines=18> */


	//----- nvinfo : EIATTR_MERCURY_ISA_VERSION
	.align		4
.L_112:
        /*0140*/ 	.byte	0x03, 0x5f
        /*0142*/ 	.short	0x0000


	//----- nvinfo : EIATTR_COOP_GROUP_MASK_REGIDS
	.align		4
        /*0144*/ 	.byte	0x04, 0x29
        /*0146*/ 	.short	(.L_114 - .L_113)


	//   ....[0]....
.L_113:
        /*0148*/ 	.word	0xffffffff


	//   ....[1]....
        /*014c*/ 	.word	0xffffffff


	//   ....[2]....
        /*0150*/ 	.word	0xffffffff


	//   ....[3]....
        /*0154*/ 	.word	0xffffffff


	//   ....[4]....
        /*0158*/ 	.word	0xffffffff


	//   ....[5]....
        /*015c*/ 	.word	0xffffffff


	//   ....[6]....
        /*0160*/ 	.word	0xffffffff


	//   ....[7]....
        /*0164*/ 	.word	0xffffffff


	//   ....[8]....
        /*0168*/ 	.word	0xffffffff


	//   ....[9]....
        /*016c*/ 	.word	0xffffffff


	//   ....[10]....
        /*0170*/ 	.word	0xffffffff


	//   ....[11]....
        /*0174*/ 	.word	0xffffffff


	//   ....[12]....
        /*0178*/ 	.word	0xffffffff


	//   ....[13]....
        /*017c*/ 	.word	0xffffffff


	//   ....[14]....
        /*0180*/ 	.word	0xffffffff


	//   ....[15]....
        /*0184*/ 	.word	0xffffffff


	//   ....[16]....
        /*0188*/ 	.word	0xffffffff


	//   ....[17]....
        /*018c*/ 	.word	0xffffffff


	//   ....[18]....
        /*0190*/ 	.word	0xffffffff


	//   ....[19]....
        /*0194*/ 	.word	0xffffffff


	//   ....[20]....
        /*0198*/ 	.word	0xffffffff


	//   ....[21]....
        /*019c*/ 	.word	0xffffffff


	//   ....[22]....
        /*01a0*/ 	.word	0xffffffff


	//   ....[23]....
        /*01a4*/ 	.word	0xffffffff


	//   ....[24]....
        /*01a8*/ 	.word	0xffffffff


	//   ....[25]....
        /*01ac*/ 	.word	0xffffffff


	//   ....[26]....
        /*01b0*/ 	.word	0xffffffff


	//   ....[27]....
        /*01b4*/ 	.word	0xffffffff


	//   ....[28]....
        /*01b8*/ 	.word	0xffffffff


	//   ....[29]....
        /*01bc*/ 	.word	0xffffffff


	//   ....[30]....
        /*01c0*/ 	.word	0xffffffff


	//   ....[31]....
        /*01c4*/ 	.word	0xffffffff


	//   ....[32]....
        /*01c8*/ 	.word	0xffffffff


	//   ....[33]....
        /*01cc*/ 	.word	0xffffffff


	//   ....[34]....
        /*01d0*/ 	.word	0xffffffff


	//   ....[35]....
        /*01d4*/ 	.word	0xffffffff


	//   ....[36]....
        /*01d8*/ 	.word	0xffffffff


	//   ....[37]....
        /*01dc*/ 	.word	0xffffffff


	//   ....[38]....
        /*01e0*/ 	.word	0xffffffff


	//   ....[39]....
        /*01e4*/ 	.word	0xffffffff


	//   ....[40]....
        /*01e8*/ 	.word	0xffffffff


	//   ....[41]....
        /*01ec*/ 	.word	0xffffffff


	//   ....[42]....
        /*01f0*/ 	.word	0xffffffff


	//   ....[43]....
        /*01f4*/ 	.word	0xffffffff


	//   ....[44]....
        /*01f8*/ 	.word	0xffffffff


	//   ....[45]....
        /*01fc*/ 	.word	0xffffffff


	//   ....[46]....
        /*0200*/ 	.word	0xffffffff


	//   ....[47]....
        /*0204*/ 	.word	0xffffffff


	//   ....[48]....
        /*0208*/ 	.word	0xffffffff


	//   ....[49]....
        /*020c*/ 	.word	0xffffffff


	//   ....[50]....
        /*0210*/ 	.word	0xffffffff


	//   ....[51]....
        /*0214*/ 	.word	0xffffffff


	//   ....[52]....
        /*0218*/ 	.word	0xffffffff


	//   ....[53]....
        /*021c*/ 	.word	0xffffffff


	//   ....[54]....
        /*0220*/ 	.word	0xffffffff


	//   ....[55]....
        /*0224*/ 	.word	0xffffffff


	//   ....[56]....
        /*0228*/ 	.word	0xffffffff


	//----- nvinfo : EIATTR_COOP_GROUP_INSTR_OFFSETS
	.align		4
.L_114:
        /*022c*/ 	.byte	0x04, 0x28
        /*022e*/ 	.short	(.L_116 - .L_115)


	//   ....[0]....
.L_115:
        /*0230*/ 	.word	0x00000090


	//   ....[1]....
        /*0234*/ 	.word	0x00006830


	//   ....[2]....
        /*0238*/ 	.word	0x00006860


	//   ....[3]....
        /*023c*/ 	.word	0x00006b10


	//   ....[4]....
        /*0240*/ 	.word	0x00006b40


	//   ....[5]....
        /*0244*/ 	.word	0x00006c80


	//   ....[6]....
        /*0248*/ 	.word	0x00006cb0


	//   ....[7]....
        /*024c*/ 	.word	0x00006e10


	//   ....[8]....
        /*0250*/ 	.word	0x00006e40


	//   ....[9]....
        /*0254*/ 	.word	0x0000e120


	//   ....[10]....
        /*0258*/ 	.word	0x0000e280


	//   ....[11]....
        /*025c*/ 	.word	0x0000e2b0


	//   ....[12]....
        /*0260*/ 	.word	0x0000e3e0


	//   ....[13]....
        /*0264*/ 	.word	0x0000e470


	//   ....[14]....
        /*0268*/ 	.word	0x0000e560


	//   ....[15]....
        /*026c*/ 	.word	0x0000e610


	//   ....[16]....
        /*0270*/ 	.word	0x0000e7c0


	//   ....[17]....
        /*0274*/ 	.word	0x00010d90


	//   ....[18]....
        /*0278*/ 	.word	0x00010de0


	//   ....[19]....
        /*027c*/ 	.word	0x00010ea0


	//   ....[20]....
        /*0280*/ 	.word	0x00010ef0


	//   ....[21]....
        /*0284*/ 	.word	0x00010f30


	//   ....[22]....
        /*0288*/ 	.word	0x00011030


	//   ....[23]....
        /*028c*/ 	.word	0x000112a0


	//   ....[24]....
        /*0290*/ 	.word	0x00011400


	//   ....[25]....
        /*0294*/ 	.word	0x00012fb0


	//   ....[26]....
        /*0298*/ 	.word	0x00012fe0


	//   ....[27]....
        /*029c*/ 	.word	0x00013010


	//   ....[28]....
        /*02a0*/ 	.word	0x00013030


	//   ....[29]....
        /*02a4*/ 	.word	0x00013060


	//   ....[30]....
        /*02a8*/ 	.word	0x00013080


	//   ....[31]....
        /*02ac*/ 	.word	0x000130a0


	//   ....[32]....
        /*02b0*/ 	.word	0x000130b0


	//   ....[33]....
        /*02b4*/ 	.word	0x00014780


	//   ....[34]....
        /*02b8*/ 	.word	0x000147b0


	//   ....[35]....
        /*02bc*/ 	.word	0x000147e0


	//   ....[36]....
        /*02c0*/ 	.word	0x00014800


	//   ....[37]....
        /*02c4*/ 	.word	0x00014810


	//   ....[38]....
        /*02c8*/ 	.word	0x00014820


	//   ....[39]....
        /*02cc*/ 	.word	0x00014830


	//   ....[40]....
        /*02d0*/ 	.word	0x00014840


	//   ....[41]....
        /*02d4*/ 	.word	0x00014a60


	//   ....[42]....
        /*02d8*/ 	.word	0x00014a70


	//   ....[43]....
        /*02dc*/ 	.word	0x00014bf0


	//   ....[44]....
        /*02e0*/ 	.word	0x00014c20


	//   ....[45]....
        /*02e4*/ 	.word	0x00014d70


	//   ....[46]....
        /*02e8*/ 	.word	0x00014da0


	//   ....[47]....
        /*02ec*/ 	.word	0x00014ef0


	//   ....[48]....
        /*02f0*/ 	.word	0x00014f10


	//   ....[49]....
        /*02f4*/ 	.word	0x000156d0


	//   ....[50]....
        /*02f8*/ 	.word	0x000156f0


	//   ....[51]....
        /*02fc*/ 	.word	0x00015840


	//   ....[52]....
        /*0300*/ 	.word	0x00015870


	//   ....[53]....
        /*0304*/ 	.word	0x000159a0


	//   ....[54]....
        /*0308*/ 	.word	0x000159d0


	//   ....[55]....
        /*030c*/ 	.word	0x00015b00


	//   ....[56]....
        /*0310*/ 	.word	0x00015b20


	//----- nvinfo : EIATTR_EXIT_INSTR_OFFSETS
	.align		4
.L_116:
        /*0314*/ 	.byte	0x04, 0x1c
        /*0316*/ 	.short	(.L_118 - .L_117)


	//   ....[0]....
.L_117:
        /*0318*/ 	.word	0x00000350


	//   ....[1]....
        /*031c*/ 	.word	0x00014f20


	//   ....[2]....
        /*0320*/ 	.word	0x00014ff0


	//   ....[3]....
        /*0324*/ 	.word	0x00015050


	//   ....[4]....
        /*0328*/ 	.word	0x00015b30


	//   ....[5]....
        /*032c*/ 	.word	0x00015be0


	//   ....[6]....
        /*0330*/ 	.word	0x00015c40


	//----- nvinfo : EIATTR_CTAIDZ_USED
	.align		4
.L_118:
        /*0334*/ 	.byte	0x01, 0x04
	.zero		2


	//----- nvinfo : EIATTR_MAX_THREADS
	.align		4
        /*0338*/ 	.byte	0x04, 0x05
        /*033a*/ 	.short	(.L_120 - .L_119)
.L_119:
        /*033c*/ 	.word	0x00000080
        /*0340*/ 	.word	0x00000001
        /*0344*/ 	.word	0x00000001


	//----- nvinfo : EIATTR_CRS_STACK_SIZE
	.align		4
.L_120:
        /*0348*/ 	.byte	0x04, 0x1e
        /*034a*/ 	.short	(.L_122 - .L_121)
.L_121:
        /*034c*/ 	.word	0x00000000
.L_122:


//--------------------- .nv.info._ZN7cutlass13device_kernelIN5flash19enable_sm80_to_sm89INS1_16FlashAttnFwdSm80INS1_25CollectiveMainloopFwdSm80ILi4ELi1ELb0EN4cute5tupleIJNS5_1CILi128EEENS7_ILi48EEENS7_ILi96EEEEEELi96ENS_6half_tEfNS_4arch4Sm80ELb0ELb1ELb0ELb0ELb0ELb0ELb1ELb0EEENS1_21CollectiveEpilogueFwdINS6_IJS8_SA_S9_EEENS6_IJNS7_ILi1EEESI_SI_EEESC_SE_Li128ELb0ELb1ELb0ELb0EEENS1_19SingleTileSchedulerILb0ELb0ELb1ELi128EEEEEEEEEvNT_6ParamsE --------------------------
	.section	.nv.info._ZN7cutlass13device_kernelIN5flash19enable_sm80_to_sm89INS1_16FlashAttnFwdSm80INS1_25CollectiveMainloopFwdSm80ILi4ELi1ELb0EN4cute5tupleIJNS5_1CILi128EEENS7_ILi48EEENS7_ILi96EEEEEELi96ENS_6half_tEfNS_4arch4Sm80ELb0ELb1ELb0ELb0ELb0ELb0ELb1ELb0EEENS1_21CollectiveEpilogueFwdINS6_IJS8_SA_S9_EEENS6_IJNS7_ILi1EEESI_SI_EEESC_SE_Li128ELb0ELb1ELb0ELb0EEENS1_19SingleTileSchedulerILb0ELb0ELb1ELi128EEEEEEEEEvNT_6ParamsE,"",@"SHT_CUDA_INFO"
	.sectionflags	@""
	.align	4


	//----- nvinfo : EIATTR_CUDA_API_VERSION
	.align		4
        /*0000*/ 	.byte	0x04, 0x37
        /*0002*/ 	.short	(.L_124 - .L_123)
.L_123:
        /*0004*/ 	.word	0x00000082


	//----- nvinfo : EIATTR_SW2861232_WAR
	.align		4
.L_124:
        /*0008*/ 	.byte	0x01, 0x35
	.zero		2


	//----- nvinfo : EIATTR_PARAM_CBANK
	.align		4
        /*000c*/ 	.byte	0x04, 0x0a
        /*000e*/ 	.short	(.L_126 - .L_125)
	.align		4
.L_125:
        /*0010*/ 	.word	index@(.nv.constant0._ZN7cutlass13device_kernelIN5flash19enable_sm80_to_sm89INS1_16FlashAttnFwdSm80INS1_25CollectiveMainloopFwdSm80ILi4ELi1ELb0EN4cute5tupleIJNS5_1CILi128EEENS7_ILi48EEENS7_ILi96EEEEEELi96ENS_6half_tEfNS_4arch4Sm80ELb0ELb1ELb0ELb0ELb0ELb0ELb1ELb0EEENS1_21CollectiveEpilogueFwdINS6_IJS8_SA_S9_EEENS6_IJNS7_ILi1EEESI_SI_EEESC_SE_Li128ELb0ELb1ELb0ELb0EEENS1_19SingleTileSchedulerILb0ELb0ELb1ELi128EEEEEEEEEvNT_6ParamsE)
        /*0014*/ 	.short	0x0160
        /*0016*/ 	.short	0x0418


	//----- nvinfo : EIATTR_CBANK_PARAM_SIZE
	.align		4
.L_126:
        /*0018*/ 	.byte	0x03, 0x19
        /*001a*/ 	.short	0x0418


	//----- nvinfo : EIATTR_KPARAM_INFO
	.align		4
        /*001c*/ 	.byte	0x04, 0x17
        /*001e*/ 	.short	(.L_128 - .L_127)
.L_127:
        /*0020*/ 	.word	0x00000000
        /*0024*/ 	.short	0x0000
        /*0026*/ 	.short	0x0000
        /*0028*/ 	.byte	0x00, 0xf0, 0x61, 0x10


	//----- nvinfo : EIATTR_MAXREG_COUNT
	.align		4
.L_128:
        /*002c*/ 	.byte	0x03, 0x1b
        /*002e*/ 	.short	0x00ff


	//----- nvinfo : EIATTR_NUM_BARRIERS
	.align		4
        /*0030*/ 	.byte	0x02, 0x4c
        /*0032*/ 	.byte	0x02
	.zero		1


	//----- nvinfo : EIATTR_MERCURY_ISA_VERSION
	.align		4
        /*0034*/ 	.byte	0x03, 0x5f
        /*0036*/ 	.short	0x0000


	//----- nvinfo : EIATTR_COOP_GROUP_MASK_REGIDS
	.align		4
        /*0038*/ 	.byte	0x04, 0x29
        /*003a*/ 	.short	(.L_130 - .L_129)


	//   ....[0]....
.L_129:
        /*003c*/ 	.word	0xffffffff


	//   ....[1]....
        /*0040*/ 	.word	0xffffffff


	//   ....[2]....
        /*0044*/ 	.word	0xffffffff


	//   ....[3]....
        /*0048*/ 	.word	0xffffffff


	//   ....[4]....
        /*004c*/ 	.word	0xffffffff


	//   ....[5]....
        /*0050*/ 	.word	0xffffffff


	//   ....[6]....
        /*0054*/ 	.word	0xffffffff


	//   ....[7]....
        /*0058*/ 	.word	0xffffffff


	//   ....[8]....
        /*005c*/ 	.word	0xffffffff


	//   ....[9]....
        /*0060*/ 	.word	0xffffffff


	//   ....[10]....
        /*0064*/ 	.word	0xffffffff


	//   ....[11]....
        /*0068*/ 	.word	0xffffffff


	//   ....[12]....
        /*006c*/ 	.word	0xffffffff


	//   ....[13]....
        /*0070*/ 	.word	0xffffffff


	//   ....[14]....
        /*0074*/ 	.word	0xffffffff


	//   ....[15]....
        /*0078*/ 	.word	0xffffffff


	//   ....[16]....
        /*007c*/ 	.word	0xffffffff


	//   ....[17]....
        /*0080*/ 	.word	0xffffffff


	//   ....[18]....
        /*0084*/ 	.word	0xffffffff


	//   ....[19]....
        /*0088*/ 	.word	0xffffffff


	//   ....[20]....
        /*008c*/ 	.word	0xffffffff


	//   ....[21]....
        /*0090*/ 	.word	0xffffffff


	//   ....[22]....
        /*0094*/ 	.word	0xffffffff


	//   ....[23]....
        /*0098*/ 	.word	0xffffffff


	//   ....[24]....
        /*009c*/ 	.word	0xffffffff


	//   ....[25]....
        /*00a0*/ 	.word	0xffffffff


	//   ....[26]....
        /*00a4*/ 	.word	0xffffffff


	//   ....[27]....
        /*00a8*/ 	.word	0xffffffff


	//   ....[28]....
        /*00ac*/ 	.word	0xffffffff


	//   ....[29]....
        /*00b0*/ 	.word	0xffffffff


	//   ....[30]....
        /*00b4*/ 	.word	0xffffffff


	//   ....[31]....
        /*00b8*/ 	.word	0xffffffff


	//   ....[32]....
        /*00bc*/ 	.word	0xffffffff


	//   ....[33]....
        /*00c0*/ 	.word	0xffffffff


	//   ....[34]....
        /*00c4*/ 	.word	0xffffffff


	//   ....[35]....
        /*00c8*/ 	.word	0xffffffff


	//   ....[36]....
        /*00cc*/ 	.word	0xffffffff


	//   ....[37]....
        /*00d0*/ 	.word	0xffffffff


	//   ....[38]....
        /*00d4*/ 	.word	0xffffffff


	//   ....[39]....
        /*00d8*/ 	.word	0xffffffff


	//   ....[40]....
        /*00dc*/ 	.word	0xffffffff


	//   ....[41]....
        /*00e0*/ 	.word	0xffffffff


	//   ....[42]....
        /*00e4*/ 	.word	0xffffffff


	//   ....[43]....
        /*00e8*/ 	.word	0xffffffff


	//   ....[44]....
        /*00ec*/ 	.word	0xffffffff


	//   ....[45]....
        /*00f0*/ 	.word	0xffffffff


	//   ....[46]....
        /*00f4*/ 	.word	0xffffffff


	//   ....[47]....
        /*00f8*/ 	.word	0xffffffff


	//   ....[48]....
        /*00fc*/ 	.word	0xffffffff


	//   ....[49]....
        /*0100*/ 	.word	0xffffffff


	//   ....[50]....
        /*0104*/ 	.word	0xffffffff


	//   ....[51]....
        /*0108*/ 	.word	0xffffffff


	//   ....[52]....
        /*010c*/ 	.word	0xffffffff


	//   ....[53]....
        /*0110*/ 	.word	0xffffffff


	//   ....[54]....
        /*0114*/ 	.word	0xffffffff


	//   ....[55]....
        /*0118*/ 	.word	0xffffffff


	//   ....[56]....
        /*011c*/ 	.word	0xffffffff


	//   ....[57]....
        /*0120*/ 	.word	0xffffffff


	//   ....[58]....
        /*0124*/ 	.word	0xffffffff


	//   ....[59]....
        /*0128*/ 	.word	0xffffffff


	//   ....[60]....
        /*012c*/ 	.word	0xffffffff


	//   ....[61]....
        /*0130*/ 	.word	0xffffffff


	//   ....[62]....
        /*0134*/ 	.word	0xffffffff


	//   ....[63]....
        /*0138*/ 	.word	0xffffffff


	//   ....[64]....
        /*013c*/ 	.word	0xffffffff


	//   ....[65]....
        /*0140*/ 	.word	0xffffffff


	//   ....[66]....
        /*0144*/ 	.word	0xffffffff


	//   ....[67]....
        /*0148*/ 	.word	0xffffffff


	//   ....[68]....
        /*014c*/ 	.word	0xffffffff


	//   ....[69]....
        /*0150*/ 	.word	0xffffffff


	//   ....[70]....
        /*0154*/ 	.word	0xffffffff


	//   ....[71]....
        /*0158*/ 	.word	0xffffffff


	//   ....[72]....
        /*015c*/ 	.word	0xffffffff


	//   ....[73]....
        /*0160*/ 	.word	0xffffffff


	//   ....[74]....
        /*0164*/ 	.word	0xffffffff


	//   ....[75]....
        /*0168*/ 	.word	0xffffffff


	//   ....[76]....
        /*016c*/ 	.word	0xffffffff


	//   ....[77]....
        /*0170*/ 	.word	0xffffffff


	//   ....[78]....
        /*0174*/ 	.word	0xffffffff


	//   ....[79]....
        /*0178*/ 	.word	0xffffffff


	//   ....[80]....
        /*017c*/ 	.word	0xffffffff


	//   ....[81]....
        /*0180*/ 	.word	0xffffffff


	//   ....[82]....
        /*0184*/ 	.word	0xffffffff


	//   ....[83]....
        /*0188*/ 	.word	0xffffffff


	//----- nvinfo : EIATTR_COOP_GROUP_INSTR_OFFSETS
	.align		4
.L_130:
        /*018c*/ 	.byte	0x04, 0x28
        /*018e*/ 	.short	(.L_132 - .L_131)


	//   ....[0]....
.L_131:
        /*0190*/ 	.word	0x00000d70


	//   ....[1]....
        /*0194*/ 	.word	0x00000db0


	//   ....[2]....
        /*0198*/ 	.word	0x00000de0


	//   ....[3]....
        /*019c*/ 	.word	0x00000e00


	//   ....[4]....
        /*01a0*/ 	.word	0x00000f30


	//   ....[5]....
        /*01a4*/ 	.word	0x00000fc0


	//   ....[6]....
        /*01a8*/ 	.word	0x00001100


	//   ....[7]....
        /*01ac*/ 	.word	0x00001120


	//   ....[8]....
        /*01b0*/ 	.word	0x000026c0


	//   ....[9]....
        /*01b4*/ 	.word	0x000028e0


	//   ....[10]....
        /*01b8*/ 	.word	0x00002e10


	//   ....[11]....
        /*01bc*/ 	.word	0x000035c0


	//   ....[12]....
        /*01c0*/ 	.word	0x00003c30


	//   ....[13]....
        /*01c4*/ 	.word	0x00003d00


	//   ....[14]....
        /*01c8*/ 	.word	0x00003d40


	//   ....[15]....
        /*01cc*/ 	.word	0x00003e30


	//   ....[16]....
        /*01d0*/ 	.word	0x00004160


	//   ....[17]....
        /*01d4*/ 	.word	0x00004330


	//   ....[18]....
        /*01d8*/ 	.word	0x00004350


	//   ....[19]....
        /*01dc*/ 	.word	0x00004420


	//   ....[20]....
        /*01e0*/ 	.word	0x00005f70


	//   ....[21]....
        /*01e4*/ 	.word	0x00006170


	//   ....[22]....
        /*01e8*/ 	.word	0x00006350


	//   ....[23]....
        /*01ec*/ 	.word	0x00006ba0


	//   ....[24]....
        /*01f0*/ 	.word	0x000071d0


	//   ....[25]....
        /*01f4*/ 	.word	0x000072f0


	//   ....[26]....
        /*01f8*/ 	.word	0x000073f0


	//   ....[27]....
        /*01fc*/ 	.word	0x000074d0


	//   ....[28]....
        /*0200*/ 	.word	0x00007530


	//   ....[29]....
        /*0204*/ 	.word	0x00007630


	//   ....[30]....
        /*0208*/ 	.word	0x000077c0


	//   ....[31]....
        /*020c*/ 	.word	0x00007920


	//   ....[32]....
        /*0210*/ 	.word	0x0000a210


	//   ....[33]....
        /*0214*/ 	.word	0x0000a280


	//   ....[34]....
        /*0218*/ 	.word	0x0000a2c0


	//   ....[35]....
        /*021c*/ 	.word	0x0000a310


	//   ....[36]....
        /*0220*/ 	.word	0x0000a340


	//   ....[37]....
        /*0224*/ 	.word	0x0000a370


	//   ....[38]....
        /*0228*/ 	.word	0x0000a520


	//   ....[39]....
        /*022c*/ 	.word	0x0000a650


	//   ....[40]....
        /*0230*/ 	.word	0x0000c9d0


	//   ....[41]....
        /*0234*/ 	.word	0x0000cbc0


	//   ....[42]....
        /*0238*/ 	.word	0x0000cf00


	//   ....[43]....
        /*023c*/ 	.word	0x0000d6c0


	//   ....[44]....
        /*0240*/ 	.word	0x0000def0


	//   ....[45]....
        /*0244*/ 	.word	0x0000df80


	//   ....[46]....
        /*0248*/ 	.word	0x0000e020


	//   ....[47]....
        /*024c*/ 	.word	0x0000e050


	//   ....[48]....
        /*0250*/ 	.word	0x0000e0b0


	//   ....[49]....
        /*0254*/ 	.word	0x0000e290


	//   ....[50]....
        /*0258*/ 	.word	0x0000e3c0


	//   ....[51]....
        /*025c*/ 	.word	0x0000e4e0


	//   ....[52]....
        /*0260*/ 	.word	0x0000fa30


	//   ....[53]....
        /*0264*/ 	.word	0x0000fa60


	//   ....[54]....
        /*0268*/ 	.word	0x0000fa80


	//   ....[55]....
        /*026c*/ 	.word	0x0000fa90


	//   ....[56]....
        /*0270*/ 	.word	0x0000fac0


	//   ....[57]....
        /*0274*/ 	.word	0x0000fae0


	//   ....[58]....
        /*0278*/ 	.word	0x0000fb00


	//   ....[59]....
        /*027c*/ 	.word	0x0000fb10


	//   ....[60]....
        /*0280*/ 	.word	0x000111c0


	//   ....[61]....
        /*0284*/ 	.word	0x000111d0


	//   ....[62]....
        /*0288*/ 	.word	0x00011200


	//   ....[63]....
        /*028c*/ 	.word	0x00011210


	//   ....[64]....
        /*0290*/ 	.word	0x00011230


	//   ....[65]....
        /*0294*/ 	.word	0x00011240


	//   ....[66]....
        /*0298*/ 	.word	0x00011250


	//   ....[67]....
        /*029c*/ 	.word	0x00011260


	//   ....[68]....
        /*02a0*/ 	.word	0x00011290


	//   ....[69]....
        /*02a4*/ 	.word	0x000112b0


	//   ....[70]....
        /*02a8*/ 	.word	0x000114d0


	//   ....[71]....
        /*02ac*/ 	.word	0x00011500


	//   ....[72]....
        /*02b0*/ 	.word	0x00011650


	//   ....[73]....
        /*02b4*/ 	.word	0x00011680


	//   ....[74]....
        /*02b8*/ 	.word	0x000117d0


	//   ....[75]....
        /*02bc*/ 	.word	0x000117f0


	//   ....[76]....
        /*02c0*/ 	.word	0x00011e80


	//   ....[77]....
        /*02c4*/ 	.word	0x00011ea0


	//   ....[78]....
        /*02c8*/ 	.word	0x00011fd0


	//   ....[79]....
        /*02cc*/ 	.word	0x00012000


	//   ....[80]....
        /*02d0*/ 	.word	0x00012130


	//   ....[81]....
        /*02d4*/ 	.word	0x00012160


	//   ....[82]....
        /*02d8*/ 	.word	0x00012290


	//   ....[83]....
        /*02dc*/ 	.word	0x000122b0


	//----- nvinfo : EIATTR_EXIT_INSTR_OFFSETS
	.align		4
.L_132:
        /*02e0*/ 	.byte	0x04, 0x1c
        /*02e2*/ 	.short	(.L_134 - .L_133)


	//   ....[0]....
.L_133:
        /*02e4*/ 	.word	0x00000030


	//   ....[1]....
        /*02e8*/ 	.word	0x00011800


	//   ....[2]....
        /*02ec*/ 	.word	0x000118d0


	//   ....[3]....
        /*02f0*/ 	.word	0x00011930


	//   ....[4]....
        /*02f4*/ 	.word	0x000122c0


	//   ....[5]....
        /*02f8*/ 	.word	0x00012370


	//   ....[6]....
        /*02fc*/ 	.word	0x000123d0


	//----- nvinfo : EIATTR_CTAIDZ_USED
	.align		4
.L_134:
        /*0300*/ 	.byte	0x01, 0x04
	.zero		2


	//----- nvinfo : EIATTR_MAX_THREADS
	.align		4
        /*0304*/ 	.byte	0x04, 0x05
        /*0306*/ 	.short	(.L_136 - .L_135)
.L_135:
        /*0308*/ 	.word	0x00000080
        /*030c*/ 	.word	0x00000001
        /*0310*/ 	.word	0x00000001


	//----- nvinfo : EIATTR_CRS_STACK_SIZE
	.align		4
.L_136:
        /*0314*/ 	.byte	0x04, 0x1e
        /*0316*/ 	.short	(.L_138 - .L_137)
.L_137:
        /*0318*/ 	.word	0x00000000
.L_138:


//--------------------- .nv.info._ZN7cutlass13device_kernelIN5flash19enable_sm80_to_sm89INS1_16FlashAttnFwdSm80INS1_25CollectiveMainloopFwdSm80ILi4ELi1ELb0EN4cute5tupleIJNS5_1CILi128EEENS7_ILi48EEENS7_ILi96EEEEEELi96ENS_6half_tEfNS_4arch4Sm80ELb0ELb1ELb0ELb1ELb0ELb0ELb1ELb0EEENS1_21CollectiveEpilogueFwdINS6_IJS8_SA_S9_EEENS6_IJNS7_ILi1EEESI_SI_EEESC_SE_Li128ELb1ELb1ELb0ELb0EEENS1_19SingleTileSchedulerILb1ELb0ELb1ELi128EEEEEEEEEvNT_6ParamsE --------------------------
	.section	.nv.info._ZN7cutlass13device_kernelIN5flash19enable_sm80_to_sm89INS1_16FlashAttnFwdSm80INS1_25CollectiveMainloopFwdSm80ILi4ELi1ELb0EN4cute5tupleIJNS5_1CILi128EEENS7_ILi48EEENS7_ILi96EEEEEELi96ENS_6half_tEfNS_4arch4Sm80ELb0ELb1ELb0ELb1ELb0ELb0ELb1ELb0EEENS1_21CollectiveEpilogueFwdINS6_IJS8_SA_S9_EEENS6_IJNS7_ILi1EEESI_SI_EEESC_SE_Li128ELb1ELb1ELb0ELb0EEENS1_19SingleTileSchedulerILb1ELb0ELb1ELi128EEEEEEEEEvNT_6ParamsE,"",@"SHT_CUDA_INFO"
	.sectionflags	@""
	.align	4


	//----- nvinfo : EIATTR_CUDA_API_VERSION
	.align		4
        /*0000*/ 	.byte	0x04, 0x37
        /*0002*/ 	.short	(.L_140 - .L_139)
.L_139:
        /*0004*/ 	.word	0x00000082


	//----- nvinfo : EIATTR_SW2861232_WAR
	.align		4
.L_140:
        /*0008*/ 	.byte	0x01, 0x35
	.zero		2


	//----- nvinfo : EIATTR_PARAM_CBANK
	.align		4
        /*000c*/ 	.byte	0x04, 0x0a
        /*000e*/ 	.short	(.L_142 - .L_141)
	.align		4
.L_141:
        /*0010*/ 	.word	index@(.nv.constant0._ZN7cutlass13device_kernelIN5flash19enable_sm80_to_sm89INS1_16FlashAttnFwdSm80INS1_25CollectiveMainloopFwdSm80ILi4ELi1ELb0EN4cute5tupleIJNS5_1CILi128EEENS7_ILi48EEENS7_ILi96EEEEEELi96ENS_6half_tEfNS_4arch4Sm80ELb0ELb1ELb0ELb1ELb0ELb0ELb1ELb0EEENS1_21CollectiveEpilogueFwdINS6_IJS8_SA_S9_EEENS6_IJNS7_ILi1EEESI_SI_EEESC_SE_Li128ELb1ELb1ELb0ELb0EEENS1_19SingleTileSchedulerILb1ELb0ELb1ELi128EEEEEEEEEvNT_6ParamsE)
        /*0014*/ 	.short	0x0160
        /*0016*/ 	.short	0x0418


	//----- nvinfo : EIATTR_CBANK_PARAM_SIZE
	.align		4
.L_142:
        /*0018*/ 	.byte	0x03, 0x19
        /*001a*/ 	.short	0x0418


	//----- nvinfo : EIATTR_KPARAM_INFO
	.align		4
        /*001c*/ 	.byte	0x04, 0x17
        /*001e*/ 	.short	(.L_144 - .L_143)
.L_143:
        /*0020*/ 	.word	0x00000000
        /*0024*/ 	.short	0x0000
        /*0026*/ 	.short	0x0000
        /*0028*/ 	.byte	0x00, 0xf0, 0x61, 0x10


	//----- nvinfo : EIATTR_MAXREG_COUNT
	.align		4
.L_144:
        /*002c*/ 	.byte	0x03, 0x1b
        /*002e*/ 	.short	0x00ff


	//----- nvinfo : EIATTR_NUM_BARRIERS
	.align		4
        /*0030*/ 	.byte	0x02, 0x4c
        /*0032*/ 	.byte	0x02
	.zero		1


	//----- nvinfo : EIATTR_MERCURY_ISA_VERSION
	.align		4
        /*0034*/ 	.byte	0x03, 0x5f
        /*0036*/ 	.short	0x0000


	//----- nvinfo : EIATTR_COOP_GROUP_MASK_REGIDS
	.align		4
        /*0038*/ 	.byte	0x04, 0x29
        /*003a*/ 	.short	(.L_146 - .L_145)


	//   ....[0]....
.L_145:
        /*003c*/ 	.word	0xffffffff


	//   ....[1]....
        /*0040*/ 	.word	0xffffffff


	//   ....[2]....
        /*0044*/ 	.word	0xffffffff


	//   ....[3]....
        /*0048*/ 	.word	0xffffffff


	//   ....[4]....
        /*004c*/ 	.word	0xffffffff


	//   ....[5]....
        /*0050*/ 	.word	0xffffffff


	//   ....[6]....
        /*0054*/ 	.word	0xffffffff


	//   ....[7]....
        /*0058*/ 	.word	0xffffffff


	//   ....[8]....
        /*005c*/ 	.word	0xffffffff


	//   ....[9]....
        /*0060*/ 	.word	0xffffffff


	//   ....[10]....
        /*0064*/ 	.word	0xffffffff


	//   ....[11]....
        /*0068*/ 	.word	0xffffffff


	//   ....[12]....
        /*006c*/ 	.word	0xffffffff


	//   ....[13]....
        /*0070*/ 	.word	0xffffffff


	//   ....[14]....
        /*0074*/ 	.word	0xffffffff


	//   ....[15]....
        /*0078*/ 	.word	0xffffffff


	//   ....[16]....
        /*007c*/ 	.word	0xffffffff


	//   ....[17]....
        /*0080*/ 	.word	0xffffffff


	//   ....[18]....
        /*0084*/ 	.word	0xffffffff


	//   ....[19]....
        /*0088*/ 	.word	0xffffffff


	//   ....[20]....
        /*008c*/ 	.word	0xffffffff


	//   ....[21]....
        /*0090*/ 	.word	0xffffffff


	//   ....[22]....
        /*0094*/ 	.word	0xffffffff


	//   ....[23]....
        /*0098*/ 	.word	0xffffffff


	//   ....[24]....
        /*009c*/ 	.word	0xffffffff


	//   ....[25]....
        /*00a0*/ 	.word	0xffffffff


	//   ....[26]....
        /*00a4*/ 	.word	0xffffffff


	//   ....[27]....
        /*00a8*/ 	.word	0xffffffff


	//   ....[28]....
        /*00ac*/ 	.word	0xffffffff


	//   ....[29]....
        /*00b0*/ 	.word	0xffffffff


	//   ....[30]....
        /*00b4*/ 	.word	0xffffffff


	//   ....[31]....
        /*00b8*/ 	.word	0xffffffff


	//   ....[32]....
        /*00bc*/ 	.word	0xffffffff


	//   ....[33]....
        /*00c0*/ 	.word	0xffffffff


	//   ....[34]....
        /*00c4*/ 	.word	0xffffffff


	//   ....[35]....
        /*00c8*/ 	.word	0xffffffff


	//   ....[36]....
        /*00cc*/ 	.word	0xffffffff


	//   ....[37]....
        /*00d0*/ 	.word	0xffffffff


	//   ....[38]....
        /*00d4*/ 	.word	0xffffffff


	//   ....[39]....
        /*00d8*/ 	.word	0xffffffff


	//   ....[40]....
        /*00dc*/ 	.word	0xffffffff


	//   ....[41]....
        /*00e0*/ 	.word	0xffffffff


	//   ....[42]....
        /*00e4*/ 	.word	0xffffffff


	//   ....[43]....
        /*00e8*/ 	.word	0xffffffff


	//   ....[44]....
        /*00ec*/ 	.word	0xffffffff


	//   ....[45]....
        /*00f0*/ 	.word	0xffffffff


	//   ....[46]....
        /*00f4*/ 	.word	0xffffffff


	//   ....[47]....
        /*00f8*/ 	.word	0xffffffff


	//   ....[48]....
        /*00fc*/ 	.word	0xffffffff


	//   ....[49]....
        /*0100*/ 	.word	0xffffffff


	//   ....[50]....
        /*0104*/ 	.word	0xffffffff


	//   ....[51]....
        /*0108*/ 	.word	0xffffffff


	//   ....[52]....
        /*010c*/ 	.word	0xffffffff


	//   ....[53]....
        /*0110*/ 	.word	0xffffffff


	//   ....[54]....
        /*0114*/ 	.word	0xffffffff


	//   ....[55]....
        /*0118*/ 	.word	0xffffffff


	//   ....[56]....
        /*011c*/ 	.word	0xffffffff


	//   ....[57]....
        /*0120*/ 	.word	0xffffffff


	//   ....[58]....
        /*0124*/ 	.word	0xffffffff


	//   ....[59]....
        /*0128*/ 	.word	0xffffffff


	//   ....[60]....
        /*012c*/ 	.word	0xffffffff


	//   ....[61]....
        /*0130*/ 	.word	0xffffffff


	//   ....[62]....
        /*0134*/ 	.word	0xffffffff


	//   ....[63]....
        /*0138*/ 	.word	0xffffffff


	//   ....[64]....
        /*013c*/ 	.word	0xffffffff


	//   ....[65]....
        /*0140*/ 	.word	0xffffffff


	//   ....[66]....
        /*0144*/ 	.word	0xffffffff


	//   ....[67]....
        /*0148*/ 	.word	0xffffffff


	//   ....[68]....
        /*014c*/ 	.word	0xffffffff


	//   ....[69]....
        /*0150*/ 	.word	0xffffffff


	//   ....[70]....
        /*0154*/ 	.word	0xffffffff


	//   ....[71]....
        /*0158*/ 	.word	0xffffffff


	//   ....[72]....
        /*015c*/ 	.word	0xffffffff


	//   ....[73]....
        /*0160*/ 	.word	0xffffffff


	//   ....[74]....
        /*0164*/ 	.word	0xffffffff


	//   ....[75]....
        /*0168*/ 	.word	0xffffffff


	//   ....[76]....
        /*016c*/ 	.word	0xffffffff


	//   ....[77]....
        /*0170*/ 	.word	0xffffffff


	//   ....[78]....
        /*0174*/ 	.word	0xffffffff


	//   ....[79]....
        /*0178*/ 	.word	0xffffffff


	//   ....[80]....
        /*017c*/ 	.word	0xffffffff


	//   ....[81]....
        /*0180*/ 	.word	0xffffffff


	//   ....[82]....
        /*0184*/ 	.word	0xffffffff


	//   ....[83]....
        /*0188*/ 	.word	0xffffffff


	//   ....[84]....
        /*018c*/ 	.word	0xffffffff


	//----- nvinfo : EIATTR_COOP_GROUP_INSTR_OFFSETS
	.align		4
.L_146:
        /*0190*/ 	.byte	0x04, 0x28
        /*0192*/ 	.short	(.L_148 - .L_147)


	//   ....[0]....
.L_147:
        /*0194*/ 	.word	0x00000080


	//   ....[1]....
        /*0198*/ 	.word	0x000014c0


	//   ....[2]....
        /*019c*/ 	.word	0x000014e0


	//   ....[3]....
        /*01a0*/ 	.word	0x00001630


	//   ....[4]....
        /*01a4*/ 	.word	0x00001660


	//   ....[5]....
        /*01a8*/ 	.word	0x000017a0


	//   ....[6]....
        /*01ac*/ 	.word	0x000017d0


	//   ....[7]....
        /*01b0*/ 	.word	0x00001910


	//   ....[8]....
        /*01b4*/ 	.word	0x00001950


	//   ....[9]....
        /*01b8*/ 	.word	0x00002ce0


	//   ....[10]....
        /*01bc*/ 	.word	0x00002ef0


	//   ....[11]....
        /*01c0*/ 	.word	0x00003240


	//   ....[12]....
        /*01c4*/ 	.word	0x00003a30


	//   ....[13]....
        /*01c8*/ 	.word	0x00003ff0


	//   ....[14]....
        /*01cc*/ 	.word	0x000040f0


	//   ....[15]....
        /*01d0*/ 	.word	0x00004260


	//   ....[16]....
        /*01d4*/ 	.word	0x00004330


	//   ....[17]....
        /*01d8*/ 	.word	0x000043d0


	//   ....[18]....
        /*01dc*/ 	.word	0x00004610


	//   ....[19]....
        /*01e0*/ 	.word	0x00004670


	//   ....[20]....
        /*01e4*/ 	.word	0x00004760


	//   ....[21]....
        /*01e8*/ 	.word	0x000063c0


	//   ....[22]....
        /*01ec*/ 	.word	0x00006580


	//   ....[23]....
        /*01f0*/ 	.word	0x00006740


	//   ....[24]....
        /*01f4*/ 	.word	0x00006d60


	//   ....[25]....
        /*01f8*/ 	.word	0x00007500


	//   ....[26]....
        /*01fc*/ 	.word	0x00007660


	//   ....[27]....
        /*0200*/ 	.word	0x000076b0


	//   ....[28]....
        /*0204*/ 	.word	0x000077f0


	//   ....[29]....
        /*0208*/ 	.word	0x00007840


	//   ....[30]....
        /*020c*/ 	.word	0x000079d0


	//   ....[31]....
        /*0210*/ 	.word	0x00007b10


	//   ....[32]....
        /*0214*/ 	.word	0x00007c90


	//   ....[33]....
        /*0218*/ 	.word	0x0000a550


	//   ....[34]....
        /*021c*/ 	.word	0x0000a5c0


	//   ....[35]....
        /*0220*/ 	.word	0x0000a600


	//   ....[36]....
        /*0224*/ 	.word	0x0000a650


	//   ....[37]....
        /*0228*/ 	.word	0x0000a680


	//   ....[38]....
        /*022c*/ 	.word	0x0000a6b0


	//   ....[39]....
        /*0230*/ 	.word	0x0000a860


	//   ....[40]....
        /*0234*/ 	.word	0x0000a990


	//   ....[41]....
        /*0238*/ 	.word	0x0000cd50


	//   ....[42]....
        /*023c*/ 	.word	0x0000cf00


	//   ....[43]....
        /*0240*/ 	.word	0x0000d2d0


	//   ....[44]....
        /*0244*/ 	.word	0x0000d7f0


	//   ....[45]....
        /*0248*/ 	.word	0x0000e040


	//   ....[46]....
        /*024c*/ 	.word	0x0000e090


	//   ....[47]....
        /*0250*/ 	.word	0x0000e190


	//   ....[48]....
        /*0254*/ 	.word	0x0000e260


	//   ....[49]....
        /*0258*/ 	.word	0x0000e2c0


	//   ....[50]....
        /*025c*/ 	.word	0x0000e490


	//   ....[51]....
        /*0260*/ 	.word	0x0000e590


	//   ....[52]....
        /*0264*/ 	.word	0x0000e6b0


	//   ....[53]....
        /*0268*/ 	.word	0x0000fbf0


	//   ....[54]....
        /*026c*/ 	.word	0x0000fc20


	//   ....[55]....
        /*0270*/ 	.word	0x0000fc30


	//   ....[56]....
        /*0274*/ 	.word	0x0000fc40


	//   ....[57]....
        /*0278*/ 	.word	0x0000fc70


	//   ....[58]....
        /*027c*/ 	.word	0x0000fc90


	//   ....[59]....
        /*0280*/ 	.word	0x0000fcb0


	//   ....[60]....
        /*0284*/ 	.word	0x0000fcc0


	//   ....[61]....
        /*0288*/ 	.word	0x000113a0


	//   ....[62]....
        /*028c*/ 	.word	0x000113e0


	//   ....[63]....
        /*0290*/ 	.word	0x00011410


	//   ....[64]....
        /*0294*/ 	.word	0x00011440


	//   ....[65]....
        /*0298*/ 	.word	0x00011480


	//   ....[66]....
        /*029c*/ 	.word	0x000114c0


	//   ....[67]....
        /*02a0*/ 	.word	0x00011500


	//   ....[68]....
        /*02a4*/ 	.word	0x00011540


	//   ....[69]....
        /*02a8*/ 	.word	0x00011690


	//   ....[70]....
        /*02ac*/ 	.word	0x000116a0


	//   ....[71]....
        /*02b0*/ 	.word	0x00011820


	//   ....[72]....
        /*02b4*/ 	.word	0x00011850


	//   ....[73]....
        /*02b8*/ 	.word	0x000119a0


	//   ....[74]....
        /*02bc*/ 	.word	0x000119d0


	//   ....[75]....
        /*02c0*/ 	.word	0x00011b20


	//   ....[76]....
        /*02c4*/ 	.word	0x00011b40


	//   ....[77]....
        /*02c8*/ 	.word	0x00012350


	//   ....[78]....
        /*02cc*/ 	.word	0x00012370


	//   ....[79]....
        /*02d0*/ 	.word	0x000124a0


	//   ....[80]....
        /*02d4*/ 	.word	0x000124d0


	//   ....[81]....
        /*02d8*/ 	.word	0x00012600


	//   ....[82]....
        /*02dc*/ 	.word	0x00012630


	//   ....[83]....
        /*02e0*/ 	.word	0x00012760


	//   ....[84]....
        /*02e4*/ 	.word	0x00012780


	//----- nvinfo : EIATTR_EXIT_INSTR_OFFSETS
	.align		4
.L_148:
        /*02e8*/ 	.byte	0x04, 0x1c
        /*02ea*/ 	.short	(.L_150 - .L_149)


	//   ....[0]....
.L_149:
        /*02ec*/ 	.word	0x00000330


	//   ....[1]....
        /*02f0*/ 	.word	0x00011b50


	//   ....[2]....
        /*02f4*/ 	.word	0x00011c20


	//   ....[3]....
        /*02f8*/ 	.word	0x00011c80


	//   ....[4]....
        /*02fc*/ 	.word	0x00012790


	//   ....[5]....
        /*0300*/ 	.word	0x00012840


	//   ....[6]....
        /*0304*/ 	.word	0x000128a0


	//----- nvinfo : EIATTR_CTAIDZ_USED
	.align		4
.L_150:
        /*0308*/ 	.byte	0x01, 0x04
	.zero		2


	//----- nvinfo : EIATTR_MAX_THREADS
	.align		4
        /*030c*/ 	.byte	0x04, 0x05
        /*030e*/ 	.short	(.L_152 - .L_151)
.L_151:
        /*0310*/ 	.word	0x00000080
        /*0314*/ 	.word	0x00000001
        /*0318*/ 	.word	0x00000001


	//----- nvinfo : EIATTR_CRS_STACK_SIZE
	.align		4
.L_152:
        /*031c*/ 	.byte	0x04, 0x1e
        /*031e*/ 	.short	(.L_154 - .L_153)
.L_153:
        /*0320*/ 	.word	0x00000000
.L_154:


//--------------------- .nv.info._ZN7cutlass13device_kernelIN5flash19enable_sm80_to_sm89INS1_16FlashAttnFwdSm80INS1_25CollectiveMainloopFwdSm80ILi4ELi1ELb0EN4cute5tupleIJNS5_1CILi128EEENS7_ILi48EEENS7_ILi96EEEEEELi96ENS_6half_tEfNS_4arch4Sm80ELb0ELb1ELb0ELb1ELb0ELb1ELb1ELb0EEENS1_21CollectiveEpilogueFwdINS6_IJS8_SA_S9_EEENS6_IJNS7_ILi1EEESI_SI_EEESC_SE_Li128ELb1ELb1ELb0ELb0EEENS1_19SingleTileSchedulerILb1ELb0ELb1ELi128EEEEEEEEEvNT_6ParamsE --------------------------
	.section	.nv.info._ZN7cutlass13device_kernelIN5flash19enable_sm80_to_sm89INS1_16FlashAttnFwdSm80INS1_25CollectiveMainloopFwdSm80ILi4ELi1ELb0EN4cute5tupleIJNS5_1CILi128EEENS7_ILi48EEENS7_ILi96EEEEEELi96ENS_6half_tEfNS_4arch4Sm80ELb0ELb1ELb0ELb1ELb0ELb1ELb1ELb0EEENS1_21CollectiveEpilogueFwdINS6_IJS8_SA_S9_EEENS6_IJNS7_ILi1EEESI_SI_EEESC_SE_Li128ELb1ELb1ELb0ELb0EEENS1_19SingleTileSchedulerILb1ELb0ELb1ELi128EEEEEEEEEvNT_6ParamsE,"",@"SHT_CUDA_INFO"
	.sectionflags	@""
	.align	4


	//----- nvinfo : EIATTR_CUDA_API_VERSION
	.align		4
        /*0000*/ 	.byte	0x04, 0x37
        /*0002*/ 	.short	(.L_156 - .L_155)
.L_155:
        /*0004*/ 	.word	0x00000082


	//----- nvinfo : EIATTR_SW2861232_WAR
	.align		4
.L_156:
        /*0008*/ 	.byte	0x01, 0x35
	.zero		2


	//----- nvinfo : EIATTR_PARAM_CBANK
	.align		4
        /*000c*/ 	.byte	0x04, 0x0a
        /*000e*/ 	.short	(.L_158 - .L_157)
	.align		4
.L_157:
        /*0010*/ 	.word	index@(.nv.constant0._ZN7cutlass13device_kernelIN5flash19enable_sm80_to_sm89INS1_16FlashAttnFwdSm80INS1_25CollectiveMainloopFwdSm80ILi4ELi1ELb0EN4cute5tupleIJNS5_1CILi128EEENS7_ILi48EEENS7_ILi96EEEEEELi96ENS_6half_tEfNS_4arch4Sm80ELb0ELb1ELb0ELb1ELb0ELb1ELb1ELb0EEENS1_21CollectiveEpilogueFwdINS6_IJS8_SA_S9_EEENS6_IJNS7_ILi1EEESI_SI_EEESC_SE_Li128ELb1ELb1ELb0ELb0EEENS1_19SingleTileSchedulerILb1ELb0ELb1ELi128EEEEEEEEEvNT_6ParamsE)
        /*0014*/ 	.short	0x0160
        /*0016*/ 	.short	0x0418


	//----- nvinfo : EIATTR_CBANK_PARAM_SIZE
	.align		4
.L_158:
        /*0018*/ 	.byte	0x03, 0x19
        /*001a*/ 	.short	0x0418


	//----- nvinfo : EIATTR_KPARAM_INFO
	.align		4
        /*001c*/ 	.byte	0x04, 0x17
        /*001e*/ 	.short	(.L_160 - .L_159)
.L_159:
        /*0020*/ 	.word	0x00000000
        /*0024*/ 	.short	0x0000
        /*0026*/ 	.short	0x0000
        /*0028*/ 	.byte	0x00, 0xf0, 0x61, 0x10


	//----- nvinfo : EIATTR_MAXREG_COUNT
	.align		4
.L_160:
        /*002c*/ 	.byte	0x03, 0x1b
        /*002e*/ 	.short	0x00ff


	//----- nvinfo : EIATTR_NUM_BARRIERS
	.align		4
        /*0030*/ 	.byte	0x02, 0x4c
        /*0032*/ 	.byte	0x02
	.zero		1


	//----- nvinfo : EIATTR_MERCURY_ISA_VERSION
	.align		4
        /*0034*/ 	.byte	0x03, 0x5f
        /*0036*/ 	.short	0x0000


	//----- nvinfo : EIATTR_COOP_GROUP_MASK_REGIDS
	.align		4
        /*0038*/ 	.byte	0x04, 0x29
        /*003a*/ 	.short	(.L_162 - .L_161)


	//   ....[0]....
.L_161:
        /*003c*/ 	.word	0xffffffff


	//   ....[1]....
        /*0040*/ 	.word	0xffffffff


	//   ....[2]....
        /*0044*/ 	.word	0xffffffff


	//   ....[3]....
        /*0048*/ 	.word	0xffffffff


	//   ....[4]....
        /*004c*/ 	.word	0xffffffff


	//   ....[5]....
        /*0050*/ 	.word	0xffffffff


	//   ....[6]....
        /*0054*/ 	.word	0xffffffff


	//   ....[7]....
        /*0058*/ 	.word	0xffffffff


	//   ....[8]....
        /*005c*/ 	.word	0xffffffff


	//   ....[9]....
        /*0060*/ 	.word	0xffffffff


	//   ....[10]....
        /*0064*/ 	.word	0xffffffff


	//   ....[11]....
        /*0068*/ 	.word	0xffffffff


	//   ....[12]....
        /*006c*/ 	.word	0xffffffff


	//   ....[13]....
        /*0070*/ 	.word	0xffffffff


	//   ....[14]....
        /*0074*/ 	.word	0xffffffff


	//   ....[15]....
        /*0078*/ 	.word	0xffffffff


	//   ....[16]....
        /*007c*/ 	.word	0xffffffff


	//   ....[17]....
        /*0080*/ 	.word	0xffffffff


	//   ....[18]....
        /*0084*/ 	.word	0xffffffff


	//   ....[19]....
        /*0088*/ 	.word	0xffffffff


	//   ....[20]....
        /*008c*/ 	.word	0xffffffff


	//   ....[21]....
        /*0090*/ 	.word	0xffffffff


	//   ....[22]....
        /*0094*/ 	.word	0xffffffff


	//   ....[23]....
        /*0098*/ 	.word	0xffffffff


	//   ....[24]....
        /*009c*/ 	.word	0xffffffff


	//   ....[25]....
        /*00a0*/ 	.word	0xffffffff


	//   ....[26]....
        /*00a4*/ 	.word	0xffffffff


	//   ....[27]....
        /*00a8*/ 	.word	0xffffffff


	//   ....[28]....
        /*00ac*/ 	.word	0xffffffff


	//   ....[29]....
        /*00b0*/ 	.word	0xffffffff


	//   ....[30]....
        /*00b4*/ 	.word	0xffffffff


	//   ....[31]....
        /*00b8*/ 	.word	0xffffffff


	//   ....[32]....
        /*00bc*/ 	.word	0xffffffff


	//   ....[33]....
        /*00c0*/ 	.word	0xffffffff


	//   ....[34]....
        /*00c4*/ 	.word	0xffffffff


	//   ....[35]....
        /*00c8*/ 	.word	0xffffffff


	//   ....[36]....
        /*00cc*/ 	.word	0xffffffff


	//   ....[37]....
        /*00d0*/ 	.word	0xffffffff


	//   ....[38]....
        /*00d4*/ 	.word	0xffffffff


	//   ....[39]....
        /*00d8*/ 	.word	0xffffffff


	//   ....[40]....
        /*00dc*/ 	.word	0xffffffff


	//   ....[41]....
        /*00e0*/ 	.word	0xffffffff


	//   ....[42]....
        /*00e4*/ 	.word	0xffffffff


	//   ....[43]....
        /*00e8*/ 	.word	0xffffffff


	//   ....[44]....
        /*00ec*/ 	.word	0xffffffff


	//   ....[45]....
        /*00f0*/ 	.word	0xffffffff


	//   ....[46]....
        /*00f4*/ 	.word	0xffffffff


	//   ....[47]....
        /*00f8*/ 	.word	0xffffffff


	//   ....[48]....
        /*00fc*/ 	.word	0xffffffff


	//   ....[49]....
        /*0100*/ 	.word	0xffffffff


	//   ....[50]....
        /*0104*/ 	.word	0xffffffff


	//   ....[51]....
        /*0108*/ 	.word	0xffffffff


	//   ....[52]....
        /*010c*/ 	.word	0xffffffff


	//   ....[53]....
        /*0110*/ 	.word	0xffffffff


	//   ....[54]....
        /*0114*/ 	.word	0xffffffff


	//   ....[55]....
        /*0118*/ 	.word	0xffffffff


	//   ....[56]....
        /*011c*/ 	.word	0xffffffff


	//   ....[57]....
        /*0120*/ 	.word	0xffffffff


	//   ....[58]....
        /*0124*/ 	.word	0xffffffff


	//   ....[59]....
        /*0128*/ 	.word	0xffffffff


	//   ....[60]....
        /*012c*/ 	.word	0xffffffff


	//   ....[61]....
        /*0130*/ 	.word	0xffffffff


	//   ....[62]....
        /*0134*/ 	.word	0xffffffff


	//   ....[63]....
        /*0138*/ 	.word	0xffffffff


	//   ....[64]....
        /*013c*/ 	.word	0xffffffff


	//   ....[65]....
        /*0140*/ 	.word	0xffffffff


	//   ....[66]....
        /*0144*/ 	.word	0xffffffff


	//   ....[67]....
        /*0148*/ 	.word	0xffffffff


	//   ....[68]....
        /*014c*/ 	.word	0xffffffff


	//   ....[69]....
        /*0150*/ 	.word	0xffffffff


	//   ....[70]....
        /*0154*/ 	.word	0xffffffff


	//   ....[71]....
        /*0158*/ 	.word	0xffffffff


	//   ....[72]....
        /*015c*/ 	.word	0xffffffff


	//   ....[73]....
        /*0160*/ 	.word	0xffffffff


	//   ....[74]....
        /*0164*/ 	.word	0xffffffff


	//   ....[75]....
        /*0168*/ 	.word	0xffffffff


	//   ....[76]....
        /*016c*/ 	.word	0xffffffff


	//   ....[77]....
        /*0170*/ 	.word	0xffffffff


	//   ....[78]....
        /*0174*/ 	.word	0xffffffff


	//   ....[79]....
        /*0178*/ 	.word	0xffffffff


	//   ....[80]....
        /*017c*/ 	.word	0xffffffff


	//   ....[81]....
        /*0180*/ 	.word	0xffffffff


	//   ....[82]....
        /*0184*/ 	.word	0xffffffff


	//   ....[83]....
        /*0188*/ 	.word	0xffffffff


	//   ....[84]....
        /*018c*/ 	.word	0xffffffff


	//   ....[85]....
        /*0190*/ 	.word	0xffffffff


	//   ....[86]....
        /*0194*/ 	.word	0xffffffff


	//   ....[87]....
        /*0198*/ 	.word	0xffffffff


	//   ....[88]....
        /*019c*/ 	.word	0xffffffff


	//   ....[89]....
        /*01a0*/ 	.word	0xffffffff


	//   ....[90]....
        /*01a4*/ 	.word	0xffffffff


	//   ....[91]....
        /*01a8*/ 	.word	0xffffffff


	//   ....[92]....
        /*01ac*/ 	.word	0xffffffff


	//   ....[93]....
        /*01b0*/ 	.word	0xffffffff


	//   ....[94]....
        /*01b4*/ 	.word	0xffffffff


	//   ....[95]....
        /*01b8*/ 	.word	0xffffffff


	//   ....[96]....
        /*01bc*/ 	.word	0xffffffff


	//   ....[97]....
        /*01c0*/ 	.word	0xffffffff


	//   ....[98]....
        /*01c4*/ 	.word	0xffffffff


	//   ....[99]....
        /*01c8*/ 	.word	0xffffffff


	//   ....[100]....
        /*01cc*/ 	.word	0xffffffff


	//----- nvinfo : EIATTR_COOP_GROUP_INSTR_OFFSETS
	.align		4
.L_162:
        /*01d0*/ 	.byte	0x04, 0x28
        /*01d2*/ 	.short	(.L_164 - .L_163)


	//   ....[0]....
.L_163:
        /*01d4*/ 	.word	0x00000080


	//   ....[1]....
        /*01d8*/ 	.word	0x00006d20


	//   ....[2]....
        /*01dc*/ 	.word	0x00006de0


	//   ....[3]....
        /*01e0*/ 	.word	0x00006fc0


	//   ....[4]....
        /*01e4*/ 	.word	0x00006ff0


	//   ....[5]....
        /*01e8*/ 	.word	0x00007130


	//   ....[6]....
        /*01ec*/ 	.word	0x00007160


	//   ....[7]....
        /*01f0*/ 	.word	0x00007290


	//   ....[8]....
        /*01f4*/ 	.word	0x000072d0


	//   ....[9]....
        /*01f8*/ 	.word	0x00007a20


	//   ....[10]....
        /*01fc*/ 	.word	0x00007a60


	//   ....[11]....
        /*0200*/ 	.word	0x00007a80


	//   ....[12]....
        /*0204*/ 	.word	0x00007a90


	//   ....[13]....
        /*0208*/ 	.word	0x00007ec0


	//   ....[14]....
        /*020c*/ 	.word	0x00007f00


	//   ....[15]....
        /*0210*/ 	.word	0x00008120


	//   ....[16]....
        /*0214*/ 	.word	0x00008160


	//   ....[17]....
        /*0218*/ 	.word	0x0000af60


	//   ....[18]....
        /*021c*/ 	.word	0x0000afa0


	//   ....[19]....
        /*0220*/ 	.word	0x0000afd0


	//   ....[20]....
        /*0224*/ 	.word	0x0000afe0


	//   ....[21]....
        /*0228*/ 	.word	0x0000b260


	//   ....[22]....
        /*022c*/ 	.word	0x0000b2a0


	//   ....[23]....
        /*0230*/ 	.word	0x0000b4c0


	//   ....[24]....
        /*0234*/ 	.word	0x0000b510


	//   ....[25]....
        /*0238*/ 	.word	0x0000f750


	//   ....[26]....
        /*023c*/ 	.word	0x0000f900


	//   ....[27]....
        /*0240*/ 	.word	0x0000fde0


	//   ....[28]....
        /*0244*/ 	.word	0x0000ffa0


	//   ....[29]....
        /*0248*/ 	.word	0x00010ad0


	//   ....[30]....
        /*024c*/ 	.word	0x00010bc0


	//   ....[31]....
        /*0250*/ 	.word	0x00010be0


	//   ....[32]....
        /*0254*/ 	.word	0x00010d80


	//   ....[33]....
        /*0258*/ 	.word	0x00010e00


	//   ....[34]....
        /*025c*/ 	.word	0x00010ef0


	//   ....[35]....
        /*0260*/ 	.word	0x000110f0


	//   ....[36]....
        /*0264*/ 	.word	0x00011280


	//   ....[37]....
        /*0268*/ 	.word	0x00012dd0


	//   ....[38]....
        /*026c*/ 	.word	0x00012f90


	//   ....[39]....
        /*0270*/ 	.word	0x00013150


	//   ....[40]....
        /*0274*/ 	.word	0x00013800


	//   ....[41]....
        /*0278*/ 	.word	0x00013fc0


	//   ....[42]....
        /*027c*/ 	.word	0x000140f0


	//   ....[43]....
        /*0280*/ 	.word	0x00014140


	//   ....[44]....
        /*0284*/ 	.word	0x00014250


	//   ....[45]....
        /*0288*/ 	.word	0x000142b0


	//   ....[46]....
        /*028c*/ 	.word	0x00014400


	//   ....[47]....
        /*0290*/ 	.word	0x000145e0


	//   ....[48]....
        /*0294*/ 	.word	0x00014730


	//   ....[49]....
        /*0298*/ 	.word	0x00016fc0


	//   ....[50]....
        /*029c*/ 	.word	0x00017040


	//   ....[51]....
        /*02a0*/ 	.word	0x00017060


	//   ....[52]....
        /*02a4*/ 	.word	0x000170b0


	//   ....[53]....
        /*02a8*/ 	.word	0x000170e0


	//   ....[54]....
        /*02ac*/ 	.word	0x00017110


	//   ....[55]....
        /*02b0*/ 	.word	0x00017290


	//   ....[56]....
        /*02b4*/ 	.word	0x000173c0


	//   ....[57]....
        /*02b8*/ 	.word	0x000197b0


	//   ....[58]....
        /*02bc*/ 	.word	0x00019960


	//   ....[59]....
        /*02c0*/ 	.word	0x00019da0


	//   ....[60]....
        /*02c4*/ 	.word	0x0001a280


	//   ....[61]....
        /*02c8*/ 	.word	0x0001a9b0


	//   ....[62]....
        /*02cc*/ 	.word	0x0001aaf0


	//   ....[63]....
        /*02d0*/ 	.word	0x0001ab70


	//   ....[64]....
        /*02d4*/ 	.word	0x0001ace0


	//   ....[65]....
        /*02d8*/ 	.word	0x0001ad50


	//   ....[66]....
        /*02dc*/ 	.word	0x0001ae70


	//   ....[67]....
        /*02e0*/ 	.word	0x0001b010


	//   ....[68]....
        /*02e4*/ 	.word	0x0001b150


	//   ....[69]....
        /*02e8*/ 	.word	0x0001c650


	//   ....[70]....
        /*02ec*/ 	.word	0x0001c680


	//   ....[71]....
        /*02f0*/ 	.word	0x0001c6b0


	//   ....[72]....
        /*02f4*/ 	.word	0x0001c6c0


	//   ....[73]....
        /*02f8*/ 	.word	0x0001c6f0


	//   ....[74]....
        /*02fc*/ 	.word	0x0001c710


	//   ....[75]....
        /*0300*/ 	.word	0x0001c730


	//   ....[76]....
        /*0304*/ 	.word	0x0001c740


	//   ....[77]....
        /*0308*/ 	.word	0x0001ddf0


	//   ....[78]....
        /*030c*/ 	.word	0x0001de30


	//   ....[79]....
        /*0310*/ 	.word	0x0001de60


	//   ....[80]....
        /*0314*/ 	.word	0x0001dea0


	//   ....[81]....
        /*0318*/ 	.word	0x0001ded0


	//   ....[82]....
        /*031c*/ 	.word	0x0001df00


	//   ....[83]....
        /*0320*/ 	.word	0x0001df20


	//   ....[84]....
        /*0324*/ 	.word	0x0001df40


	//   ....[85]....
        /*0328*/ 	.word	0x0001e0e0


	//   ....[86]....
        /*032c*/ 	.word	0x0001e0f0


	//   ....[87]....
        /*0330*/ 	.word	0x0001e270


	//   ....[88]....
        /*0334*/ 	.word	0x0001e2a0


	//   ....[89]....
        /*0338*/ 	.word	0x0001e3f0


	//   ....[90]....
        /*033c*/ 	.word	0x0001e420


	//   ....[91]....
        /*0340*/ 	.word	0x0001e570


	//   ....[92]....
        /*0344*/ 	.word	0x0001e590


	//   ....[93]....
        /*0348*/ 	.word	0x0001eda0


	//   ....[94]....
        /*034c*/ 	.word	0x0001edb0


	//   ....[95]....
        /*0350*/ 	.word	0x0001eee0


	//   ....[96]....
        /*0354*/ 	.word	0x0001ef10


	//   ....[97]....
        /*0358*/ 	.word	0x0001f040


	//   ....[98]....
        /*035c*/ 	.word	0x0001f070


	//   ....[99]....
        /*0360*/ 	.word	0x0001f1a0


	//   ....[100]....
        /*0364*/ 	.word	0x0001f1c0


	//----- nvinfo : EIATTR_EXIT_INSTR_OFFSETS
	.align		4
.L_164:
        /*0368*/ 	.byte	0x04, 0x1c
        /*036a*/ 	.short	(.L_166 - .L_165)


	//   ....[0]....
.L_165:
        /*036c*/ 	.word	0x00000330


	//   ....[1]....
        /*0370*/ 	.word	0x0001e5a0


	//   ....[2]....
        /*0374*/ 	.word	0x0001e670


	//   ....[3]....
        /*0378*/ 	.word	0x0001e6d0


	//   ....[4]....
        /*037c*/ 	.word	0x0001f1d0


	//   ....[5]....
        /*0380*/ 	.word	0x0001f280


	//   ....[6]....
        /*0384*/ 	.word	0x0001f2e0


	//----- nvinfo : EIATTR_CTAIDZ_USED
	.align		4
.L_166:
        /*0388*/ 	.byte	0x01, 0x04
	.zero		2


	//----- nvinfo : EIATTR_MAX_THREADS
	.align		4
        /*038c*/ 	.byte	0x04, 0x05
        /*038e*/ 	.short	(.L_168 - .L_167)
.L_167:
        /*0390*/ 	.word	0x00000080
        /*0394*/ 	.word	0x00000001
        /*0398*/ 	.word	0x00000001


	//----- nvinfo : EIATTR_CRS_STACK_SIZE
	.align		4
.L_168:
        /*039c*/ 	.byte	0x04, 0x1e
        /*039e*/ 	.short	(.L_170 - .L_169)
.L_169:
        /*03a0*/ 	.word	0x00000000
.L_170:


//--------------------- .nv.info._ZN7cutlass13device_kernelIN5flash19enable_sm80_to_sm89INS1_16FlashAttnFwdSm80INS1_25CollectiveMainloopFwdSm80ILi4ELi1ELb0EN4cute5tupleIJNS5_1CILi128EEENS7_ILi64EEENS7_ILi96EEEEEELi96ENS_6half_tEfNS_4arch4Sm80ELb1ELb0ELb0ELb0ELb0ELb0ELb1ELb0EEENS1_21CollectiveEpilogueFwdINS6_IJS8_SA_S9_EEENS6_IJNS7_ILi1EEESI_SI_EEESC_SE_Li128ELb0ELb1ELb0ELb0EEENS1_30DynamicPersistentTileSchedulerILi128ELi128ELb0ELb1ELb0EEEEEEEEEvNT_6ParamsE --------------------------
	.section	.nv.info._ZN7cutlass13device_kernelIN5flash19enable_sm80_to_sm89INS1_16FlashAttnFwdSm80INS1_25CollectiveMainloopFwdSm80ILi4ELi1ELb0EN4cute5tupleIJNS5_1CILi128EEENS7_ILi64EEENS7_ILi96EEEEEELi96ENS_6half_tEfNS_4arch4Sm80ELb1ELb0ELb0ELb0ELb0ELb0ELb1ELb0EEENS1_21CollectiveEpilogueFwdINS6_IJS8_SA_S9_EEENS6_IJNS7_ILi1EEESI_SI_EEESC_SE_Li128ELb0ELb1ELb0ELb0EEENS1_30DynamicPersistentTileSchedulerILi128ELi128ELb0ELb1ELb0EEEEEEEEEvNT_6ParamsE,"",@"SHT_CUDA_INFO"
	.sectionflags	@""
	.align	4


	//----- nvinfo : EIATTR_CUDA_API_VERSION
	.align		4
        /*0000*/ 	.byte	0x04, 0x37
        /*0002*/ 	.short	(.L_172 - .L_171)
.L_171:
        /*0004*/ 	.word	0x00000082


	//----- nvinfo : EIATTR_SW2861232_WAR
	.align		4
.L_172:
        /*0008*/ 	.byte	0x01, 0x35
	.zero		2


	//----- nvinfo : EIATTR_PARAM_CBANK
	.align		4
        /*000c*/ 	.byte	0x04, 0x0a
        /*000e*/ 	.short	(.L_174 - .L_173)
	.align		4
.L_173:
        /*0010*/ 	.word	index@(.nv.constant0._ZN7cutlass13device_kernelIN5flash19enable_sm80_to_sm89INS1_16FlashAttnFwdSm80INS1_25CollectiveMainloopFwdSm80ILi4ELi1ELb0EN4cute5tupleIJNS5_1CILi128EEENS7_ILi64EEENS7_ILi96EEEEEELi96ENS_6half_tEfNS_4arch4Sm80ELb1ELb0ELb0ELb0ELb0ELb0ELb1ELb0EEENS1_21CollectiveEpilogueFwdINS6_IJS8_SA_S9_EEENS6_IJNS7_ILi1EEESI_SI_EEESC_SE_Li128ELb0ELb1ELb0ELb0EEENS1_30DynamicPersistentTileSchedulerILi128ELi128ELb0ELb1ELb0EEEEEEEEEvNT_6ParamsE)
        /*0014*/ 	.short	0x0160
        /*0016*/ 	.short	0x0428


	//----- nvinfo : EIATTR_CBANK_PARAM_SIZE
	.align		4
.L_174:
        /*0018*/ 	.byte	0x03, 0x19
        /*001a*/ 	.short	0x0428


	//----- nvinfo : EIATTR_KPARAM_INFO
	.align		4
        /*001c*/ 	.byte	0x04, 0x17
        /*001e*/ 	.short	(.L_176 - .L_175)
.L_175:
        /*0020*/ 	.word	0x00000000
        /*0024*/ 	.short	0x0000
        /*0026*/ 	.short	0x0000
        /*0028*/ 	.byte	0x00, 0xf0, 0xa1, 0x10


	//----- nvinfo : EIATTR_MAXREG_COUNT
	.align		4
.L_176:
        /*002c*/ 	.byte	0x03, 0x1b
        /*002e*/ 	.short	0x00ff


	//----- nvinfo : EIATTR_NUM_BARRIERS
	.align		4
        /*0030*/ 	.byte	0x02, 0x4c
        /*0032*/ 	.byte	0x06
	.zero		1


	//----- nvinfo : EIATTR_ANNOTATIONS
	.align		4
        /*0034*/ 	.byte	0x04, 0x55
        /*0036*/ 	.short	(.L_178 - .L_177)


	//   ....[0]....
.L_177:
        /* <DEDUP_REMOVED lines=76> */
        /*04ec*/ 	.byte	0x00, 0xf7, 0x00, 0x00, 0x01, 0x00, 0x00, 0x00, 0x50, 0xf7, 0x00, 0x00


	//----- nvinfo : EIATTR_MERCURY_ISA_VERSION
	.align		4
.L_178:
        /*04f8*/ 	.byte	0x03, 0x5f
        /*04fa*/ 	.short	0x0000


	//----- nvinfo : EIATTR_INT_WARP_WIDE_INSTR_OFFSETS
	.align		4
        /*04fc*/ 	.byte	0x04, 0x31
        /*04fe*/ 	.short	(.L_180 - .L_179)


	//   ....[0]....
.L_179:
        /*0500*/ 	.word	0x0000d1a0


	//   ....[1]....
        /*0504*/ 	.word	0x0000d220


	//----- nvinfo : EIATTR_COOP_GROUP_MASK_REGIDS
	.align		4
.L_180:
        /*0508*/ 	.byte	0x04, 0x29
        /*050a*/ 	.short	(.L_182 - .L_181)


	//   ....[0]....
.L_181:
        /*050c*/ 	.word	0xffffffff


	//   ....[1]....
        /*0510*/ 	.word	0xffffffff


	//   ....[2]....
        /*0514*/ 	.word	0xffffffff


	//   ....[3]....
        /*0518*/ 	.word	0xffffffff


	//   ....[4]....
        /*051c*/ 	.word	0xffffffff


	//   ....[5]....
        /*0520*/ 	.word	0xffffffff


	//   ....[6]....
        /*0524*/ 	.word	0xffffffff


	//   ....[7]....
        /*0528*/ 	.word	0xffffffff


	//   ....[8]....
        /*052c*/ 	.word	0xffffffff


	//   ....[9]....
        /*0530*/ 	.word	0xffffffff


	//   ....[10]....
        /*0534*/ 	.word	0xffffffff


	//   ....[11]....
        /*0538*/ 	.word	0xffffffff


	//   ....[12]....
        /*053c*/ 	.word	0xffffffff


	//   ....[13]....
        /*0540*/ 	.word	0xffffffff


	//   ....[14]....
        /*0544*/ 	.word	0xffffffff


	//   ....[15]....
        /*0548*/ 	.word	0xffffffff


	//   ....[16]....
        /*054c*/ 	.word	0xffffffff


	//   ....[17]....
        /*0550*/ 	.word	0xffffffff


	//   ....[18]....
        /*0554*/ 	.word	0xffffffff


	//   ....[19]....
        /*0558*/ 	.word	0xffffffff


	//   ....[20]....
        /*055c*/ 	.word	0xffffffff


	//   ....[21]....
        /*0560*/ 	.word	0xffffffff


	//   ....[22]....
        /*0564*/ 	.word	0xffffffff


	//   ....[23]....
        /*0568*/ 	.word	0xffffffff


	//   ....[24]....
        /*056c*/ 	.word	0xffffffff


	//   ....[25]....
        /*0570*/ 	.word	0xffffffff


	//   ....[26]....
        /*0574*/ 	.word	0xffffffff


	//   ....[27]....
        /*0578*/ 	.word	0xffffffff


	//   ....[28]....
        /*057c*/ 	.word	0xffffffff


	//   ....[29]....
        /*0580*/ 	.word	0xffffffff


	//   ....[30]....
        /*0584*/ 	.word	0xffffffff


	//   ....[31]....
        /*0588*/ 	.word	0xffffffff


	//   ....[32]....
        /*058c*/ 	.word	0xffffffff


	//   ....[33]....
        /*0590*/ 	.word	0xffffffff


	//   ....[34]....
        /*0594*/ 	.word	0xffffffff


	//   ....[35]....
        /*0598*/ 	.word	0xffffffff


	//   ....[36]....
        /*059c*/ 	.word	0xffffffff


	//   ....[37]....
        /*05a0*/ 	.word	0xffffffff


	//   ....[38]....
        /*05a4*/ 	.word	0xffffffff


	//   ....[39]....
        /*05a8*/ 	.word	0xffffffff


	//   ....[40]....
        /*05ac*/ 	.word	0xffffffff


	//   ....[41]....
        /*05b0*/ 	.word	0xffffffff


	//   ....[42]....
        /*05b4*/ 	.word	0xffffffff


	//   ....[43]....
        /*05b8*/ 	.word	0xffffffff


	//   ....[44]....
        /*05bc*/ 	.word	0xffffffff


	//   ....[45]....
        /*05c0*/ 	.word	0xffffffff


	//   ....[46]....
        /*05c4*/ 	.word	0xffffffff


	//   ....[47]....
        /*05c8*/ 	.word	0xffffffff


	//   ....[48]....
        /*05cc*/ 	.word	0xffffffff


	//   ....[49]....
        /*05d0*/ 	.word	0xffffffff


	//   ....[50]....
        /*05d4*/ 	.word	0xffffffff


	//   ....[51]....
        /*05d8*/ 	.word	0xffffffff


	//   ....[52]....
        /*05dc*/ 	.word	0xffffffff


	//   ....[53]....
        /*05e0*/ 	.word	0xffffffff


	//   ....[54]....
        /*05e4*/ 	.word	0xffffffff


	//   ....[55]....
        /*05e8*/ 	.word	0xffffffff


	//   ....[56]....
        /*05ec*/ 	.word	0xffffffff


	//   ....[57]....
        /*05f0*/ 	.word	0xffffffff


	//   ....[58]....
        /*05f4*/ 	.word	0xffffffff


	//   ....[59]....
        /*05f8*/ 	.word	0xffffffff


	//   ....[60]....
        /*05fc*/ 	.word	0xffffffff


	//   ....[61]....
        /*0600*/ 	.word	0xffffffff


	//   ....[62]....
        /*0604*/ 	.word	0xffffffff


	//   ....[63]....
        /*0608*/ 	.word	0xffffffff


	//   ....[64]....
        /*060c*/ 	.word	0xffffffff


	//   ....[65]....
        /*0610*/ 	.word	0xffffffff


	//   ....[66]....
        /*0614*/ 	.word	0xffffffff


	//   ....[67]....
        /*0618*/ 	.word	0xffffffff


	//   ....[68]....
        /*061c*/ 	.word	0xffffffff


	//   ....[69]....
        /*0620*/ 	.word	0xffffffff


	//   ....[70]....
        /*0624*/ 	.word	0xffffffff


	//   ....[71]....
        /*0628*/ 	.word	0xffffffff


	//   ....[72]....
        /*062c*/ 	.word	0xffffffff


	//   ....[73]....
        /*0630*/ 	.word	0xffffffff


	//   ....[74]....
        /*0634*/ 	.word	0xffffffff


	//   ....[75]....
        /*0638*/ 	.word	0xffffffff


	//   ....[76]....
        /*063c*/ 	.word	0xffffffff


	//   ....[77]....
        /*0640*/ 	.word	0xffffffff


	//   ....[78]....
        /*0644*/ 	.word	0xffffffff


	//   ....[79]....
        /*0648*/ 	.word	0xffffffff


	//   ....[80]....
        /*064c*/ 	.word	0xffffffff


	//   ....[81]....
        /*0650*/ 	.word	0xffffffff


	//   ....[82]....
        /*0654*/ 	.word	0xffffffff


	//   ....[83]....
        /*0658*/ 	.word	0xffffffff


	//   ....[84]....
        /*065c*/ 	.word	0xffffffff


	//   ....[85]....
        /*0660*/ 	.word	0xffffffff


	//   ....[86]....
        /*0664*/ 	.word	0xffffffff


	//   ....[87]....
        /*0668*/ 	.word	0xffffffff


	//   ....[88]....
        /*066c*/ 	.word	0xffffffff


	//   ....[89]....
        /*0670*/ 	.word	0xffffffff


	//   ....[90]....
        /*0674*/ 	.word	0xffffffff


	//   ....[91]....
        /*0678*/ 	.word	0xffffffff


	//   ....[92]....
        /*067c*/ 	.word	0xffffffff


	//   ....[93]....
        /*0680*/ 	.word	0xffffffff


	//   ....[94]....
        /*0684*/ 	.word	0xffffffff


	//   ....[95]....
        /*0688*/ 	.word	0xffffffff


	//   ....[96]....
        /*068c*/ 	.word	0xffffffff


	//   ....[97]....
        /*0690*/ 	.word	0xffffffff


	//   ....[98]....
        /*0694*/ 	.word	0xffffffff


	//   ....[99]....
        /*0698*/ 	.word	0xffffffff


	//----- nvinfo : EIATTR_COOP_GROUP_INSTR_OFFSETS
	.align		4
.L_182:
        /*069c*/ 	.byte	0x04, 0x28
        /*069e*/ 	.short	(.L_184 - .L_183)


	//   ....[0]....
.L_183:
        /*06a0*/ 	.word	0x00000050


	//   ....[1]....
        /*06a4*/ 	.word	0x000017f0


	//   ....[2]....
        /*06a8*/ 	.word	0x00001810


	//   ....[3]....
        /*06ac*/ 	.word	0x000019e0


	//   ....[4]....
        /*06b0*/ 	.word	0x000019f0


	//   ....[5]....
        /*06b4*/ 	.word	0x00001bb0


	//   ....[6]....
        /*06b8*/ 	.word	0x00001bd0


	//   ....[7]....
        /*06bc*/ 	.word	0x00001d90


	//   ....[8]....
        /*06c0*/ 	.word	0x00001da0


	//   ....[9]....
        /*06c4*/ 	.word	0x00002f20


	//   ....[10]....
        /*06c8*/ 	.word	0x00002f30


	//   ....[11]....
        /*06cc*/ 	.word	0x00003060


	//   ....[12]....
        /*06d0*/ 	.word	0x00003480


	//   ....[13]....
        /*06d4*/ 	.word	0x00003530


	//   ....[14]....
        /*06d8*/ 	.word	0x00003670


	//   ....[15]....
        /*06dc*/ 	.word	0x00003690


	//   ....[16]....
        /*06e0*/ 	.word	0x00003790


	//   ....[17]....
        /*06e4*/ 	.word	0x00003da0


	//   ....[18]....
        /*06e8*/ 	.word	0x00003e90


	//   ....[19]....
        /*06ec*/ 	.word	0x00003ea0


	//   ....[20]....
        /*06f0*/ 	.word	0x00003f10


	//   ....[21]....
        /*06f4*/ 	.word	0x00006150


	//   ....[22]....
        /*06f8*/ 	.word	0x000061a0


	//   ....[23]....
        /*06fc*/ 	.word	0x00006200


	//   ....[24]....
        /*0700*/ 	.word	0x00006240


	//   ....[25]....
        /*0704*/ 	.word	0x00006ab0


	//   ....[26]....
        /*0708*/ 	.word	0x00006bc0


	//   ....[27]....
        /*070c*/ 	.word	0x00006f50


	//   ....[28]....
        /*0710*/ 	.word	0x00007090


	//   ....[29]....
        /*0714*/ 	.word	0x000070e0


	//   ....[30]....
        /*0718*/ 	.word	0x00007200


	//   ....[31]....
        /*071c*/ 	.word	0x00007260


	//   ....[32]....
        /*0720*/ 	.word	0x00007320


	//   ....[33]....
        /*0724*/ 	.word	0x0000a530


	//   ....[34]....
        /*0728*/ 	.word	0x0000a590


	//   ....[35]....
        /*072c*/ 	.word	0x0000a5e0


	//   ....[36]....
        /*0730*/ 	.word	0x0000a620


	//   ....[37]....
        /*0734*/ 	.word	0x0000a640


	//   ....[38]....
        /*0738*/ 	.word	0x0000a670


	//   ....[39]....
        /*073c*/ 	.word	0x0000ac60


	//   ....[40]....
        /*0740*/ 	.word	0x0000ad90


	//   ....[41]....
        /*0744*/ 	.word	0x0000c7a0


	//   ....[42]....
        /*0748*/ 	.word	0x0000c810


	//   ....[43]....
        /*074c*/ 	.word	0x0000c820


	//   ....[44]....
        /*0750*/ 	.word	0x0000c830


	//   ....[45]....
        /*0754*/ 	.word	0x0000c860


	//   ....[46]....
        /*0758*/ 	.word	0x0000c880


	//   ....[47]....
        /*075c*/ 	.word	0x0000c890


	//   ....[48]....
        /*0760*/ 	.word	0x0000c8a0


	//   ....[49]....
        /*0764*/ 	.word	0x0000d9b0


	//   ....[50]....
        /*0768*/ 	.word	0x0000dda0


	//   ....[51]....
        /*076c*/ 	.word	0x0000ddd0


	//   ....[52]....
        /*0770*/ 	.word	0x0000de00


	//   ....[53]....
        /*0774*/ 	.word	0x0000de20


	//   ....[54]....
        /*0778*/ 	.word	0x0000de30


	//   ....[55]....
        /*077c*/ 	.word	0x0000de40


	//   ....[56]....
        /*0780*/ 	.word	0x0000de50


	//   ....[57]....
        /*0784*/ 	.word	0x0000de60


	//   ....[58]....
        /*0788*/ 	.word	0x0000e0e0


	//   ....[59]....
        /*078c*/ 	.word	0x0000e0f0


	//   ....[60]....
        /*0790*/ 	.word	0x0000e220


	//   ....[61]....
        /*0794*/ 	.word	0x0000e250


	//   ....[62]....
        /*0798*/ 	.word	0x0000e350


	//   ....[63]....
        /*079c*/ 	.word	0x0000e380


	//   ....[64]....
        /*07a0*/ 	.word	0x0000e470


	//   ....[65]....
        /*07a4*/ 	.word	0x0000e480


	//   ....[66]....
        /*07a8*/ 	.word	0x0000ea50


	//   ....[67]....
        /*07ac*/ 	.word	0x0000ea70


	//   ....[68]....
        /*07b0*/ 	.word	0x0000ec00


	//   ....[69]....
        /*07b4*/ 	.word	0x0000ec10


	//   ....[70]....
        /*07b8*/ 	.word	0x0000ed90


	//   ....[71]....
        /*07bc*/ 	.word	0x0000edb0


	//   ....[72]....
        /*07c0*/ 	.word	0x0000ef30


	//   ....[73]....
        /*07c4*/ 	.word	0x0000ef40


	//   ....[74]....
        /*07c8*/ 	.word	0x0000f130


	//   ....[75]....
        /*07cc*/ 	.word	0x0000f220


	//   ....[76]....
        /*07d0*/ 	.word	0x0000f290


	//   ....[77]....
        /*07d4*/ 	.word	0x0000f2f0


	//   ....[78]....
        /*07d8*/ 	.word	0x0000f350


	//   ....[79]....
        /*07dc*/ 	.word	0x0000f3b0


	//   ....[80]....
        /*07e0*/ 	.word	0x0000f420


	//   ....[81]....
        /*07e4*/ 	.word	0x0000f480


	//   ....[82]....
        /*07e8*/ 	.word	0x0000f4e0


	//   ....[83]....
        /*07ec*/ 	.word	0x0000f530


	//   ....[84]....
        /*07f0*/ 	.word	0x0000f590


	//   ....[85]....
        /*07f4*/ 	.word	0x0000f5e0


	//   ....[86]....
        /*07f8*/ 	.word	0x0000f640


	//   ....[87]....
        /*07fc*/ 	.word	0x0000f690


	//   ....[88]....
        /*0800*/ 	.word	0x0000f6f0


	//   ....[89]....
        /*0804*/ 	.word	0x0000f740


	//   ....[90]....
        /*0808*/ 	.word	0x0000f7a0


	//   ....[91]....
        /*080c*/ 	.word	0x0000f800


	//   ....[92]....
        /*0810*/ 	.word	0x0000f870


	//   ....[93]....
        /*0814*/ 	.word	0x0000f8d0


	//   ....[94]....
        /*0818*/ 	.word	0x0000f930


	//   ....[95]....
        /*081c*/ 	.word	0x0000f990


	//   ....[96]....
        /*0820*/ 	.word	0x0000fa00


	//   ....[97]....
        /*0824*/ 	.word	0x0000fa60


	//   ....[98]....
        /*0828*/ 	.word	0x0000fac0


	//   ....[99]....
        /*082c*/ 	.word	0x0000fb20


	//----- nvinfo : EIATTR_EXIT_INSTR_OFFSETS
	.align		4
.L_184:
        /*0830*/ 	.byte	0x04, 0x1c
        /*0832*/ 	.short	(.L_186 - .L_185)


	//   ....[0]....
.L_185:
        /*0834*/ 	.word	0x000000a0


	//   ....[1]....
        /*0838*/ 	.word	0x0000f1d0


	//----- nvinfo : EIATTR_MAX_THREADS
	.align		4
.L_186:
        /*083c*/ 	.byte	0x04, 0x05
        /*083e*/ 	.short	(.L_188 - .L_187)
.L_187:
        /*0840*/ 	.word	0x00000080
        /*0844*/ 	.word	0x00000001
        /*0848*/ 	.word	0x00000001


	//----- nvinfo : EIATTR_CRS_STACK_SIZE
	.align		4
.L_188:
        /*084c*/ 	.byte	0x04, 0x1e
        /*084e*/ 	.short	(.L_190 - .L_189)
.L_189:
        /*0850*/ 	.word	0x00000000
.L_190:


//--------------------- .nv.info._ZN7cutlass13device_kernelIN5flash19enable_sm80_to_sm89INS1_16FlashAttnFwdSm80INS1_25CollectiveMainloopFwdSm80ILi4ELi1ELb0EN4cute5tupleIJNS5_1CILi128EEENS7_ILi64EEENS7_ILi96EEEEEELi96ENS_6half_tEfNS_4arch4Sm80ELb1ELb0ELb0ELb1ELb0ELb0ELb1ELb0EEENS1_21CollectiveEpilogueFwdINS6_IJS8_SA_S9_EEENS6_IJNS7_ILi1EEESI_SI_EEESC_SE_Li128ELb1ELb1ELb0ELb0EEENS1_19SingleTileSchedulerILb1ELb0ELb1ELi128EEEEEEEEEvNT_6ParamsE --------------------------
	.section	.nv.info._ZN7cutlass13device_kernelIN5flash19enable_sm80_to_sm89INS1_16FlashAttnFwdSm80INS1_25CollectiveMainloopFwdSm80ILi4ELi1ELb0EN4cute5tupleIJNS5_1CILi128EEENS7_ILi64EEENS7_ILi96EEEEEELi96ENS_6half_tEfNS_4arch4Sm80ELb1ELb0ELb0ELb1ELb0ELb0ELb1ELb0EEENS1_21CollectiveEpilogueFwdINS6_IJS8_SA_S9_EEENS6_IJNS7_ILi1EEESI_SI_EEESC_SE_Li128ELb1ELb1ELb0ELb0EEENS1_19SingleTileSchedulerILb1ELb0ELb1ELi128EEEEEEEEEvNT_6ParamsE,"",@"SHT_CUDA_INFO"
	.sectionflags	@""
	.align	4


	//----- nvinfo : EIATTR_CUDA_API_VERSION
	.align		4
        /*0000*/ 	.byte	0x04, 0x37
        /*0002*/ 	.short	(.L_192 - .L_191)
.L_191:
        /*0004*/ 	.word	0x00000082


	//----- nvinfo : EIATTR_SW2861232_WAR
	.align		4
.L_192:
        /*0008*/ 	.byte	0x01, 0x35
	.zero		2


	//----- nvinfo : EIATTR_PARAM_CBANK
	.align		4
        /*000c*/ 	.byte	0x04, 0x0a
        /*000e*/ 	.short	(.L_194 - .L_193)
	.align		4
.L_193:
        /*0010*/ 	.word	index@(.nv.constant0._ZN7cutlass13device_kernelIN5flash19enable_sm80_to_sm89INS1_16FlashAttnFwdSm80INS1_25CollectiveMainloopFwdSm80ILi4ELi1ELb0EN4cute5tupleIJNS5_1CILi128EEENS7_ILi64EEENS7_ILi96EEEEEELi96ENS_6half_tEfNS_4arch4Sm80ELb1ELb0ELb0ELb1ELb0ELb0ELb1ELb0EEENS1_21CollectiveEpilogueFwdINS6_IJS8_SA_S9_EEENS6_IJNS7_ILi1EEESI_SI_EEESC_SE_Li128ELb1ELb1ELb0ELb0EEENS1_19SingleTileSchedulerILb1ELb0ELb1ELi128EEEEEEEEEvNT_6ParamsE)
        /*0014*/ 	.short	0x0160
        /*0016*/ 	.short	0x0418


	//----- nvinfo : EIATTR_CBANK_PARAM_SIZE
	.align		4
.L_194:
        /*0018*/ 	.byte	0x03, 0x19
        /*001a*/ 	.short	0x0418


	//----- nvinfo : EIATTR_KPARAM_INFO
	.align		4
        /*001c*/ 	.byte	0x04, 0x17
        /*001e*/ 	.short	(.L_196 - .L_195)
.L_195:
        /*0020*/ 	.word	0x00000000
        /*0024*/ 	.short	0x0000
        /*0026*/ 	.short	0x0000
        /*0028*/ 	.byte	0x00, 0xf0, 0x61, 0x10


	//----- nvinfo : EIATTR_MAXREG_COUNT
	.align		4
.L_196:
        /*002c*/ 	.byte	0x03, 0x1b
        /*002e*/ 	.short	0x00ff


	//----- nvinfo : EIATTR_NUM_BARRIERS
	.align		4
        /*0030*/ 	.byte	0x02, 0x4c
        /*0032*/ 	.byte	0x02
	.zero		1


	//----- nvinfo : EIATTR_ANNOTATIONS
	.align		4
        /*0034*/ 	.byte	0x04, 0x55
        /*0036*/ 	.short	(.L_198 - .L_197)


	//   ....[0]....
.L_197:
        /* <DEDUP_REMOVED lines=44> */


	//----- nvinfo : EIATTR_MERCURY_ISA_VERSION
	.align		4
.L_198:
        /*02e0*/ 	.byte	0x03, 0x5f
        /*02e2*/ 	.short	0x0000


	//----- nvinfo : EIATTR_COOP_GROUP_MASK_REGIDS
	.align		4
        /*02e4*/ 	.byte	0x04, 0x29
        /*02e6*/ 	.short	(.L_200 - .L_199)


	//   ....[0]....
.L_199:
        /*02e8*/ 	.word	0xffffffff


	//   ....[1]....
        /*02ec*/ 	.word	0xffffffff


	//   ....[2]....
        /*02f0*/ 	.word	0xffffffff


	//   ....[3]....
        /*02f4*/ 	.word	0xffffffff


	//   ....[4]....
        /*02f8*/ 	.word	0xffffffff


	//   ....[5]....
        /*02fc*/ 	.word	0xffffffff


	//   ....[6]....
        /*0300*/ 	.word	0xffffffff


	//   ....[7]....
        /*0304*/ 	.word	0xffffffff


	//   ....[8]....
        /*0308*/ 	.word	0xffffffff


	//   ....[9]....
        /*030c*/ 	.word	0xffffffff


	//   ....[10]....
        /*0310*/ 	.word	0xffffffff


	//   ....[11]....
        /*0314*/ 	.word	0xffffffff


	//   ....[12]....
        /*0318*/ 	.word	0xffffffff


	//   ....[13]....
        /*031c*/ 	.word	0xffffffff


	//   ....[14]....
        /*0320*/ 	.word	0xffffffff


	//   ....[15]....
        /*0324*/ 	.word	0xffffffff


	//   ....[16]....
        /*0328*/ 	.word	0xffffffff


	//   ....[17]....
        /*032c*/ 	.word	0xffffffff


	//   ....[18]....
        /*0330*/ 	.word	0xffffffff


	//   ....[19]....
        /*0334*/ 	.word	0xffffffff


	//   ....[20]....
        /*0338*/ 	.word	0xffffffff


	//   ....[21]....
        /*033c*/ 	.word	0xffffffff


	//   ....[22]....
        /*0340*/ 	.word	0xffffffff


	//   ....[23]....
        /*0344*/ 	.word	0xffffffff


	//   ....[24]....
        /*0348*/ 	.word	0xffffffff


	//   ....[25]....
        /*034c*/ 	.word	0xffffffff


	//   ....[26]....
        /*0350*/ 	.word	0xffffffff


	//   ....[27]....
        /*0354*/ 	.word	0xffffffff


	//   ....[28]....
        /*0358*/ 	.word	0xffffffff


	//   ....[29]....
        /*035c*/ 	.word	0xffffffff


	//   ....[30]....
        /*0360*/ 	.word	0xffffffff


	//   ....[31]....
        /*0364*/ 	.word	0xffffffff


	//   ....[32]....
        /*0368*/ 	.word	0xffffffff


	//   ....[33]....
        /*036c*/ 	.word	0xffffffff


	//   ....[34]....
        /*0370*/ 	.word	0xffffffff


	//   ....[35]....
        /*0374*/ 	.word	0xffffffff


	//   ....[36]....
        /*0378*/ 	.word	0xffffffff


	//   ....[37]....
        /*037c*/ 	.word	0xffffffff


	//   ....[38]....
        /*0380*/ 	.word	0xffffffff


	//   ....[39]....
        /*0384*/ 	.word	0xffffffff


	//   ....[40]....
        /*0388*/ 	.word	0xffffffff


	//   ....[41]....
        /*038c*/ 	.word	0xffffffff


	//   ....[42]....
        /*0390*/ 	.word	0xffffffff


	//   ....[43]....
        /*0394*/ 	.word	0xffffffff


	//   ....[44]....
        /*0398*/ 	.word	0xffffffff


	//   ....[45]....
        /*039c*/ 	.word	0xffffffff


	//   ....[46]....
        /*03a0*/ 	.word	0xffffffff


	//   ....[47]....
        /*03a4*/ 	.word	0xffffffff


	//   ....[48]....
        /*03a8*/ 	.word	0xffffffff


	//   ....[49]....
        /*03ac*/ 	.word	0xffffffff


	//   ....[50]....
        /*03b0*/ 	.word	0xffffffff


	//   ....[51]....
        /*03b4*/ 	.word	0xffffffff


	//   ....[52]....
        /*03b8*/ 	.word	0xffffffff


	//   ....[53]....
        /*03bc*/ 	.word	0xffffffff


	//   ....[54]....
        /*03c0*/ 	.word	0xffffffff


	//   ....[55]....
        /*03c4*/ 	.word	0xffffffff


	//   ....[56]....
        /*03c8*/ 	.word	0xffffffff


	//   ....[57]....
        /*03cc*/ 	.word	0xffffffff


	//   ....[58]....
        /*03d0*/ 	.word	0xffffffff


	//   ....[59]....
        /*03d4*/ 	.word	0xffffffff


	//   ....[60]....
        /*03d8*/ 	.word	0xffffffff


	//   ....[61]....
        /*03dc*/ 	.word	0xffffffff


	//   ....[62]....
        /*03e0*/ 	.word	0xffffffff


	//   ....[63]....
        /*03e4*/ 	.word	0xffffffff


	//   ....[64]....
        /*03e8*/ 	.word	0xffffffff


	//   ....[65]....
        /*03ec*/ 	.word	0xffffffff


	//   ....[66]....
        /*03f0*/ 	.word	0xffffffff


	//   ....[67]....
        /*03f4*/ 	.word	0xffffffff


	//   ....[68]....
        /*03f8*/ 	.word	0xffffffff


	//   ....[69]....
        /*03fc*/ 	.word	0xffffffff


	//   ....[70]....
        /*0400*/ 	.word	0xffffffff


	//   ....[71]....
        /*0404*/ 	.word	0xffffffff


	//   ....[72]....
        /*0408*/ 	.word	0xffffffff


	//----- nvinfo : EIATTR_COOP_GROUP_INSTR_OFFSETS
	.align		4
.L_200:
        /*040c*/ 	.byte	0x04, 0x28
        /*040e*/ 	.short	(.L_202 - .L_201)


	//   ....[0]....
.L_201:
        /*0410*/ 	.word	0x00000090


	//   ....[1]....
        /*0414*/ 	.word	0x000012a0


	//   ....[2]....
        /*0418*/ 	.word	0x00001390


	//   ....[3]....
        /*041c*/ 	.word	0x000014e0


	//   ....[4]....
        /*0420*/ 	.word	0x00001510


	//   ....[5]....
        /*0424*/ 	.word	0x00001660


	//   ....[6]....
        /*0428*/ 	.word	0x00001690


	//   ....[7]....
        /*042c*/ 	.word	0x000017d0


	//   ....[8]....
        /*0430*/ 	.word	0x00001810


	//   ....[9]....
        /*0434*/ 	.word	0x000029f0


	//   ....[10]....
        /*0438*/ 	.word	0x00002a00


	//   ....[11]....
        /*043c*/ 	.word	0x00002ba0


	//   ....[12]....
        /*0440*/ 	.word	0x00002c10


	//   ....[13]....
        /*0444*/ 	.word	0x000033b0


	//   ....[14]....
        /*0448*/ 	.word	0x00003570


	//   ....[15]....
        /*044c*/ 	.word	0x000035a0


	//   ....[16]....
        /*0450*/ 	.word	0x000037d0


	//   ....[17]....
        /*0454*/ 	.word	0x00003800


	//   ....[18]....
        /*0458*/ 	.word	0x000039a0


	//   ....[19]....
        /*045c*/ 	.word	0x000039c0


	//   ....[20]....
        /*0460*/ 	.word	0x00003bc0


	//   ....[21]....
        /*0464*/ 	.word	0x00005d00


	//   ....[22]....
        /*0468*/ 	.word	0x00005f60


	//   ....[23]....
        /*046c*/ 	.word	0x00005f80


	//   ....[24]....
        /*0470*/ 	.word	0x00005fa0


	//   ....[25]....
        /*0474*/ 	.word	0x00006a20


	//   ....[26]....
        /*0478*/ 	.word	0x00006ba0


	//   ....[27]....
        /*047c*/ 	.word	0x00006f10


	//   ....[28]....
        /*0480*/ 	.word	0x00007050


	//   ....[29]....
        /*0484*/ 	.word	0x000070d0


	//   ....[30]....
        /*0488*/ 	.word	0x00007210


	//   ....[31]....
        /*048c*/ 	.word	0x00007250


	//   ....[32]....
        /*0490*/ 	.word	0x00007350


	//   ....[33]....
        /*0494*/ 	.word	0x0000a6e0


	//   ....[34]....
        /*0498*/ 	.word	0x0000a750


	//   ....[35]....
        /*049c*/ 	.word	0x0000a800


	//   ....[36]....
        /*04a0*/ 	.word	0x0000a860


	//   ....[37]....
        /*04a4*/ 	.word	0x0000a890


	//   ....[38]....
        /*04a8*/ 	.word	0x0000a990


	//   ....[39]....
        /*04ac*/ 	.word	0x0000ac80


	//   ....[40]....
        /*04b0*/ 	.word	0x0000adc0


	//   ....[41]....
        /*04b4*/ 	.word	0x0000c9e0


	//   ....[42]....
        /*04b8*/ 	.word	0x0000c9f0


	//   ....[43]....
        /*04bc*/ 	.word	0x0000ca00


	//   ....[44]....
        /*04c0*/ 	.word	0x0000ca20


	//   ....[45]....
        /*04c4*/ 	.word	0x0000ca40


	//   ....[46]....
        /*04c8*/ 	.word	0x0000ca60


	//   ....[47]....
        /*04cc*/ 	.word	0x0000ca70


	//   ....[48]....
        /*04d0*/ 	.word	0x0000caa0


	//   ....[49]....
        /*04d4*/ 	.word	0x0000e170


	//   ....[50]....
        /*04d8*/ 	.word	0x0000e1b0


	//   ....[51]....
        /*04dc*/ 	.word	0x0000e1e0


	//   ....[52]....
        /*04e0*/ 	.word	0x0000e200


	//   ....[53]....
        /*04e4*/ 	.word	0x0000e210


	//   ....[54]....
        /*04e8*/ 	.word	0x0000e220


	//   ....[55]....
        /*04ec*/ 	.word	0x0000e230


	//   ....[56]....
        /*04f0*/ 	.word	0x0000e240


	//   ....[57]....
        /*04f4*/ 	.word	0x0000e450


	//   ....[58]....
        /*04f8*/ 	.word	0x0000e460


	//   ....[59]....
        /*04fc*/ 	.word	0x0000e5e0


	//   ....[60]....
        /*0500*/ 	.word	0x0000e610


	//   ....[61]....
        /*0504*/ 	.word	0x0000e760


	//   ....[62]....
        /*0508*/ 	.word	0x0000e790


	//   ....[63]....
        /*050c*/ 	.word	0x0000e8e0


	//   ....[64]....
        /*0510*/ 	.word	0x0000e900


	//   ....[65]....
        /*0514*/ 	.word	0x0000f100


	//   ....[66]....
        /*0518*/ 	.word	0x0000f120


	//   ....[67]....
        /*051c*/ 	.word	0x0000f270


	//   ....[68]....
        /*0520*/ 	.word	0x0000f2a0


	//   ....[69]....
        /*0524*/ 	.word	0x0000f3d0


	//   ....[70]....
        /*0528*/ 	.word	0x0000f400


	//   ....[71]....
        /*052c*/ 	.word	0x0000f530


	//   ....[72]....
        /*0530*/ 	.word	0x0000f550


	//----- nvinfo : EIATTR_EXIT_INSTR_OFFSETS
	.align		4
.L_202:
        /*0534*/ 	.byte	0x04, 0x1c
        /*0536*/ 	.short	(.L_204 - .L_203)


	//   ....[0]....
.L_203:
        /*0538*/ 	.word	0x00000370


	//   ....[1]....
        /*053c*/ 	.word	0x0000e910


	//   ....[2]....
        /*0540*/ 	.word	0x0000e9e0


	//   ....[3]....
        /*0544*/ 	.word	0x0000ea40


	//   ....[4]....
        /*0548*/ 	.word	0x0000f560


	//   ....[5]....
        /*054c*/ 	.word	0x0000f610


	//   ....[6]....
        /*0550*/ 	.word	0x0000f670


	//----- nvinfo : EIATTR_CTAIDZ_USED
	.align		4
.L_204:
        /*0554*/ 	.byte	0x01, 0x04
	.zero		2


	//----- nvinfo : EIATTR_MAX_THREADS
	.align		4
        /*0558*/ 	.byte	0x04, 0x05
        /*055a*/ 	.short	(.L_206 - .L_205)
.L_205:
        /*055c*/ 	.word	0x00000080
        /*0560*/ 	.word	0x00000001
        /*0564*/ 	.word	0x00000001


	//----- nvinfo : EIATTR_CRS_STACK_SIZE
	.align		4
.L_206:
        /*0568*/ 	.byte	0x04, 0x1e
        /*056a*/ 	.short	(.L_208 - .L_207)
.L_207:
        /*056c*/ 	.word	0x00000000
.L_208:


//--------------------- .nv.info._ZN7cutlass13device_kernelIN5flash19enable_sm80_to_sm89INS1_16FlashAttnFwdSm80INS1_25CollectiveMainloopFwdSm80ILi4ELi1ELb0EN4cute5tupleIJNS5_1CILi128EEENS7_ILi64EEENS7_ILi96EEEEEELi96ENS_6half_tEfNS_4arch4Sm80ELb1ELb0ELb0ELb1ELb0ELb1ELb1ELb0EEENS1_21CollectiveEpilogueFwdINS6_IJS8_SA_S9_EEENS6_IJNS7_ILi1EEESI_SI_EEESC_SE_Li128ELb1ELb1ELb0ELb0EEENS1_19SingleTileSchedulerILb1ELb0ELb1ELi128EEEEEEEEEvNT_6ParamsE --------------------------
	.section	.nv.info._ZN7cutlass13device_kernelIN5flash19enable_sm80_to_sm89INS1_16FlashAttnFwdSm80INS1_25CollectiveMainloopFwdSm80ILi4ELi1ELb0EN4cute5tupleIJNS5_1CILi128EEENS7_ILi64EEENS7_ILi96EEEEEELi96ENS_6half_tEfNS_4arch4Sm80ELb1ELb0ELb0ELb1ELb0ELb1ELb1ELb0EEENS1_21CollectiveEpilogueFwdINS6_IJS8_SA_S9_EEENS6_IJNS7_ILi1EEESI_SI_EEESC_SE_Li128ELb1ELb1ELb0ELb0EEENS1_19SingleTileSchedulerILb1ELb0ELb1ELi128EEEEEEEEEvNT_6ParamsE,"",@"SHT_CUDA_INFO"
	.sectionflags	@""
	.align	4


	//----- nvinfo : EIATTR_CUDA_API_VERSION
	.align		4
        /*0000*/ 	.byte	0x04, 0x37
        /*0002*/ 	.short	(.L_210 - .L_209)
.L_209:
        /*0004*/ 	.word	0x00000082


	//----- nvinfo : EIATTR_SW2861232_WAR
	.align		4
.L_210:
        /*0008*/ 	.byte	0x01, 0x35
	.zero		2


	//----- nvinfo : EIATTR_PARAM_CBANK
	.align		4
        /*000c*/ 	.byte	0x04, 0x0a
        /*000e*/ 	.short	(.L_212 - .L_211)
	.align		4
.L_211:
        /*0010*/ 	.word	index@(.nv.constant0._ZN7cutlass13device_kernelIN5flash19enable_sm80_to_sm89INS1_16FlashAttnFwdSm80INS1_25CollectiveMainloopFwdSm80ILi4ELi1ELb0EN4cute5tupleIJNS5_1CILi128EEENS7_ILi64EEENS7_ILi96EEEEEELi96ENS_6half_tEfNS_4arch4Sm80ELb1ELb0ELb0ELb1ELb0ELb1ELb1ELb0EEENS1_21CollectiveEpilogueFwdINS6_IJS8_SA_S9_EEENS6_IJNS7_ILi1EEESI_SI_EEESC_SE_Li128ELb1ELb1ELb0ELb0EEENS1_19SingleTileSchedulerILb1ELb0ELb1ELi128EEEEEEEEEvNT_6ParamsE)
        /*0014*/ 	.short	0x0160
        /*0016*/ 	.short	0x0418


	//----- nvinfo : EIATTR_CBANK_PARAM_SIZE
	.align		4
.L_212:
        /*0018*/ 	.byte	0x03, 0x19
        /*001a*/ 	.short	0x0418


	//----- nvinfo : EIATTR_KPARAM_INFO
	.align		4
        /*001c*/ 	.byte	0x04, 0x17
        /*001e*/ 	.short	(.L_214 - .L_213)
.L_213:
        /*0020*/ 	.word	0x00000000
        /*0024*/ 	.short	0x0000
        /*0026*/ 	.short	0x0000
        /*0028*/ 	.byte	0x00, 0xf0, 0x61, 0x10


	//----- nvinfo : EIATTR_MAXREG_COUNT
	.align		4
.L_214:
        /*002c*/ 	.byte	0x03, 0x1b
        /*002e*/ 	.short	0x00ff


	//----- nvinfo : EIATTR_NUM_BARRIERS
	.align		4
        /*0030*/ 	.byte	0x02, 0x4c
        /*0032*/ 	.byte	0x02
	.zero		1


	//----- nvinfo : EIATTR_ANNOTATIONS
	.align		4
        /*0034*/ 	.byte	0x04, 0x55
        /*0036*/ 	.short	(.L_216 - .L_215)


	//   ....[0]....
.L_215:
        /* <DEDUP_REMOVED lines=48> */


	//----- nvinfo : EIATTR_MERCURY_ISA_VERSION
	.align		4
.L_216:
        /*0320*/ 	.byte	0x03, 0x5f
        /*0322*/ 	.short	0x0000


	//----- nvinfo : EIATTR_COOP_GROUP_MASK_REGIDS
	.align		4
        /*0324*/ 	.byte	0x04, 0x29
        /*0326*/ 	.short	(.L_218 - .L_217)


	//   ....[0]....
.L_217:
        /*0328*/ 	.word	0xffffffff


	//   ....[1]....
        /*032c*/ 	.word	0xffffffff


	//   ....[2]....
        /*0330*/ 	.word	0xffffffff


	//   ....[3]....
        /*0334*/ 	.word	0xffffffff


	//   ....[4]....
        /*0338*/ 	.word	0xffffffff


	//   ....[5]....
        /*033c*/ 	.word	0xffffffff


	//   ....[6]....
        /*0340*/ 	.word	0xffffffff


	//   ....[7]....
        /*0344*/ 	.word	0xffffffff


	//   ....[8]....
        /*0348*/ 	.word	0xffffffff


	//   ....[9]....
        /*034c*/ 	.word	0xffffffff


	//   ....[10]....
        /*0350*/ 	.word	0xffffffff


	//   ....[11]....
        /*0354*/ 	.word	0xffffffff


	//   ....[12]....
        /*0358*/ 	.word	0xffffffff


	//   ....[13]....
        /*035c*/ 	.word	0xffffffff


	//   ....[14]....
        /*0360*/ 	.word	0xffffffff


	//   ....[15]....
        /*0364*/ 	.word	0xffffffff


	//   ....[16]....
        /*0368*/ 	.word	0xffffffff


	//   ....[17]....
        /*036c*/ 	.word	0xffffffff


	//   ....[18]....
        /*0370*/ 	.word	0xffffffff


	//   ....[19]....
        /*0374*/ 	.word	0xffffffff


	//   ....[20]....
        /*0378*/ 	.word	0xffffffff


	//   ....[21]....
        /*037c*/ 	.word	0xffffffff


	//   ....[22]....
        /*0380*/ 	.word	0xffffffff


	//   ....[23]....
        /*0384*/ 	.word	0xffffffff


	//   ....[24]....
        /*0388*/ 	.word	0xffffffff


	//   ....[25]....
        /*038c*/ 	.word	0xffffffff


	//   ....[26]....
        /*0390*/ 	.word	0xffffffff


	//   ....[27]....
        /*0394*/ 	.word	0xffffffff


	//   ....[28]....
        /*0398*/ 	.word	0xffffffff


	//   ....[29]....
        /*039c*/ 	.word	0xffffffff


	//   ....[30]....
        /*03a0*/ 	.word	0xffffffff


	//   ....[31]....
        /*03a4*/ 	.word	0xffffffff


	//   ....[32]....
        /*03a8*/ 	.word	0xffffffff


	//   ....[33]....
        /*03ac*/ 	.word	0xffffffff


	//   ....[34]....
        /*03b0*/ 	.word	0xffffffff


	//   ....[35]....
        /*03b4*/ 	.word	0xffffffff


	//   ....[36]....
        /*03b8*/ 	.word	0xffffffff


	//   ....[37]....
        /*03bc*/ 	.word	0xffffffff


	//   ....[38]....
        /*03c0*/ 	.word	0xffffffff


	//   ....[39]....
        /*03c4*/ 	.word	0xffffffff


	//   ....[40]....
        /*03c8*/ 	.word	0xffffffff


	//   ....[41]....
        /*03cc*/ 	.word	0xffffffff


	//   ....[42]....
        /*03d0*/ 	.word	0xffffffff


	//   ....[43]....
        /*03d4*/ 	.word	0xffffffff


	//   ....[44]....
        /*03d8*/ 	.word	0xffffffff


	//   ....[45]....
        /*03dc*/ 	.word	0xffffffff


	//   ....[46]....
        /*03e0*/ 	.word	0xffffffff


	//   ....[47]....
        /*03e4*/ 	.word	0xffffffff


	//   ....[48]....
        /*03e8*/ 	.word	0xffffffff


	//   ....[49]....
        /*03ec*/ 	.word	0xffffffff


	//   ....[50]....
        /*03f0*/ 	.word	0xffffffff


	//   ....[51]....
        /*03f4*/ 	.word	0xffffffff


	//   ....[52]....
        /*03f8*/ 	.word	0xffffffff


	//   ....[53]....
        /*03fc*/ 	.word	0xffffffff


	//   ....[54]....
        /*0400*/ 	.word	0xffffffff


	//   ....[55]....
        /*0404*/ 	.word	0xffffffff


	//   ....[56]....
        /*0408*/ 	.word	0xffffffff


	//   ....[57]....
        /*040c*/ 	.word	0xffffffff


	//   ....[58]....
        /*0410*/ 	.word	0xffffffff


	//   ....[59]....
        /*0414*/ 	.word	0xffffffff


	//   ....[60]....
        /*0418*/ 	.word	0xffffffff


	//   ....[61]....
        /*041c*/ 	.word	0xffffffff


	//   ....[62]....
        /*0420*/ 	.word	0xffffffff


	//   ....[63]....
        /*0424*/ 	.word	0xffffffff


	//   ....[64]....
        /*0428*/ 	.word	0xffffffff


	//   ....[65]....
        /*042c*/ 	.word	0xffffffff


	//   ....[66]....
        /*0430*/ 	.word	0xffffffff


	//   ....[67]....
        /*0434*/ 	.word	0xffffffff


	//   ....[68]....
        /*0438*/ 	.word	0xffffffff


	//   ....[69]....
        /*043c*/ 	.word	0xffffffff


	//   ....[70]....
        /*0440*/ 	.word	0xffffffff


	//   ....[71]....
        /*0444*/ 	.word	0xffffffff


	//   ....[72]....
        /*0448*/ 	.word	0xffffffff


	//   ....[73]....
        /*044c*/ 	.word	0xffffffff


	//   ....[74]....
        /*0450*/ 	.word	0xffffffff


	//   ....[75]....
        /*0454*/ 	.word	0xffffffff


	//   ....[76]....
        /*0458*/ 	.word	0xffffffff


	//   ....[77]....
        /*045c*/ 	.word	0xffffffff


	//   ....[78]....
        /*0460*/ 	.word	0xffffffff


	//   ....[79]....
        /*0464*/ 	.word	0xffffffff


	//   ....[80]....
        /*0468*/ 	.word	0xffffffff


	//   ....[81]....
        /*046c*/ 	.word	0xffffffff


	//   ....[82]....
        /*0470*/ 	.word	0xffffffff


	//   ....[83]....
        /*0474*/ 	.word	0xffffffff


	//   ....[84]....
        /*0478*/ 	.word	0xffffffff


	//   ....[85]....
        /*047c*/ 	.word	0xffffffff


	//   ....[86]....
        /*0480*/ 	.word	0xffffffff


	//   ....[87]....
        /*0484*/ 	.word	0xffffffff


	//   ....[88]....
        /*0488*/ 	.word	0xffffffff


	//----- nvinfo : EIATTR_COOP_GROUP_INSTR_OFFSETS
	.align		4
.L_218:
        /*048c*/ 	.byte	0x04, 0x28
        /*048e*/ 	.short	(.L_220 - .L_219)


	//   ....[0]....
.L_219:
        /*0490*/ 	.word	0x00000090


	//   ....[1]....
        /*0494*/ 	.word	0x00006730


	//   ....[2]....
        /*0498*/ 	.word	0x00006740


	//   ....[3]....
        /*049c*/ 	.word	0x00006870


	//   ....[4]....
        /*04a0*/ 	.word	0x000068a0


	//   ....[5]....
        /*04a4*/ 	.word	0x000069e0


	//   ....[6]....
        /*04a8*/ 	.word	0x00006a10


	//   ....[7]....
        /*04ac*/ 	.word	0x00006b70


	//   ....[8]....
        /*04b0*/ 	.word	0x00006b90


	//   ....[9]....
        /*04b4*/ 	.word	0x00007300


	//   ....[10]....
        /*04b8*/ 	.word	0x00007320


	//   ....[11]....
        /*04bc*/ 	.word	0x00007330


	//   ....[12]....
        /*04c0*/ 	.word	0x00007340


	//   ....[13]....
        /*04c4*/ 	.word	0x000078b0


	//   ....[14]....
        /*04c8*/ 	.word	0x00007940


	//   ....[15]....
        /*04cc*/ 	.word	0x00007a10


	//   ....[16]....
        /*04d0*/ 	.word	0x00007a50


	//   ....[17]....
        /*04d4*/ 	.word	0x0000a870


	//   ....[18]....
        /*04d8*/ 	.word	0x0000a890


	//   ....[19]....
        /*04dc*/ 	.word	0x0000a8a0


	//   ....[20]....
        /*04e0*/ 	.word	0x0000a8b0


	//   ....[21]....
        /*04e4*/ 	.word	0x0000ab30


	//   ....[22]....
        /*04e8*/ 	.word	0x0000ad80


	//   ....[23]....
        /*04ec*/ 	.word	0x0000adf0


	//   ....[24]....
        /*04f0*/ 	.word	0x0000ae30


	//   ....[25]....
        /*04f4*/ 	.word	0x0000eea0


	//   ....[26]....
        /*04f8*/ 	.word	0x0000eeb0


	//   ....[27]....
        /*04fc*/ 	.word	0x0000f050


	//   ....[28]....
        /*0500*/ 	.word	0x0000f0c0


	//   ....[29]....
        /*0504*/ 	.word	0x0000f860


	//   ....[30]....
        /*0508*/ 	.word	0x0000fa30


	//   ....[31]....
        /*050c*/ 	.word	0x0000fa60


	//   ....[32]....
        /*0510*/ 	.word	0x0000fc80


	//   ....[33]....
        /*0514*/ 	.word	0x0000fcb0


	//   ....[34]....
        /*0518*/ 	.word	0x0000fe50


	//   ....[35]....
        /*051c*/ 	.word	0x0000fe70


	//   ....[36]....
        /*0520*/ 	.word	0x00010070


	//   ....[37]....
        /*0524*/ 	.word	0x00012200


	//   ....[38]....
        /*0528*/ 	.word	0x00012460


	//   ....[39]....
        /*052c*/ 	.word	0x00012480


	//   ....[40]....
        /*0530*/ 	.word	0x000124a0


	//   ....[41]....
        /*0534*/ 	.word	0x00012f40


	//   ....[42]....
        /*0538*/ 	.word	0x00013050


	//   ....[43]....
        /*053c*/ 	.word	0x00013460


	//   ....[44]....
        /*0540*/ 	.word	0x00013560


	//   ....[45]....
        /*0544*/ 	.word	0x000136b0


	//   ....[46]....
        /*0548*/ 	.word	0x000136e0


	//   ....[47]....
        /*054c*/ 	.word	0x00013740


	//   ....[48]....
        /*0550*/ 	.word	0x00013790


	//   ....[49]....
        /*0554*/ 	.word	0x00016c80


	//   ....[50]....
        /*0558*/ 	.word	0x00016ce0


	//   ....[51]....
        /*055c*/ 	.word	0x00016d90


	//   ....[52]....
        /*0560*/ 	.word	0x00016df0


	//   ....[53]....
        /*0564*/ 	.word	0x00016e20


	//   ....[54]....
        /*0568*/ 	.word	0x00016f10


	//   ....[55]....
        /*056c*/ 	.word	0x00017200


	//   ....[56]....
        /*0570*/ 	.word	0x00017330


	//   ....[57]....
        /*0574*/ 	.word	0x00018f70


	//   ....[58]....
        /*0578*/ 	.word	0x00018f80


	//   ....[59]....
        /*057c*/ 	.word	0x00018f90


	//   ....[60]....
        /*0580*/ 	.word	0x00018fb0


	//   ....[61]....
        /*0584*/ 	.word	0x00018fd0


	//   ....[62]....
        /*0588*/ 	.word	0x00018ff0


	//   ....[63]....
        /*058c*/ 	.word	0x00019000


	//   ....[64]....
        /*0590*/ 	.word	0x00019030


	//   ....[65]....
        /*0594*/ 	.word	0x0001a6f0


	//   ....[66]....
        /*0598*/ 	.word	0x0001a720


	//   ....[67]....
        /*059c*/ 	.word	0x0001a750


	//   ....[68]....
        /*05a0*/ 	.word	0x0001a770


	//   ....[69]....
        /*05a4*/ 	.word	0x0001a780


	//   ....[70]....
        /*05a8*/ 	.word	0x0001a790


	//   ....[71]....
        /*05ac*/ 	.word	0x0001a7a0


	//   ....[72]....
        /*05b0*/ 	.word	0x0001a7b0


	//   ....[73]....
        /*05b4*/ 	.word	0x0001a9d0


	//   ....[74]....
        /*05b8*/ 	.word	0x0001a9e0


	//   ....[75]....
        /*05bc*/ 	.word	0x0001ab60


	//   ....[76]....
        /*05c0*/ 	.word	0x0001ab90


	//   ....[77]....
        /*05c4*/ 	.word	0x0001ace0


	//   ....[78]....
        /*05c8*/ 	.word	0x0001ad10


	//   ....[79]....
        /*05cc*/ 	.word	0x0001ae60


	//   ....[80]....
        /*05d0*/ 	.word	0x0001ae80


	//   ....[81]....
        /*05d4*/ 	.word	0x0001b640


	//   ....[82]....
        /*05d8*/ 	.word	0x0001b660


	//   ....[83]....
        /*05dc*/ 	.word	0x0001b7b0


	//   ....[84]....
        /*05e0*/ 	.word	0x0001b7e0


	//   ....[85]....
        /*05e4*/ 	.word	0x0001b910


	//   ....[86]....
        /*05e8*/ 	.word	0x0001b940


	//   ....[87]....
        /*05ec*/ 	.word	0x0001ba70


	//   ....[88]....
        /*05f0*/ 	.word	0x0001ba90


	//----- nvinfo : EIATTR_EXIT_INSTR_OFFSETS
	.align		4
.L_220:
        /*05f4*/ 	.byte	0x04, 0x1c
        /*05f6*/ 	.short	(.L_222 - .L_221)


	//   ....[0]....
.L_221:
        /*05f8*/ 	.word	0x00000370


	//   ....[1]....
        /*05fc*/ 	.word	0x0001ae90


	//   ....[2]....
        /*0600*/ 	.word	0x0001af60


	//   ....[3]....
        /*0604*/ 	.word	0x0001afc0


	//   ....[4]....
        /*0608*/ 	.word	0x0001baa0


	//   ....[5]....
        /*060c*/ 	.word	0x0001bb50


	//   ....[6]....
        /*0610*/ 	.word	0x0001bbb0


	//----- nvinfo : EIATTR_CTAIDZ_USED
	.align		4
.L_222:
        /*0614*/ 	.byte	0x01, 0x04
	.zero		2


	//----- nvinfo : EIATTR_MAX_THREADS
	.align		4
        /*0618*/ 	.byte	0x04, 0x05
        /*061a*/ 	.short	(.L_224 - .L_223)
.L_223:
        /*061c*/ 	.word	0x00000080
        /*0620*/ 	.word	0x00000001
        /*0624*/ 	.word	0x00000001


	//----- nvinfo : EIATTR_CRS_STACK_SIZE
	.align		4
.L_224:
        /*0628*/ 	.byte	0x04, 0x1e
        /*062a*/ 	.short	(.L_226 - .L_225)
.L_225:
        /*062c*/ 	.word	0x00000000
.L_226:


//--------------------- .nv.callgraph             --------------------------
	.section	.nv.callgraph,"",@"SHT_CUDA_CALLGRAPH"
	.align	4
	.sectionentsize	8
	.align		4
        /*0000*/ 	.word	0x00000000
	.align		4
        /*0004*/ 	.word	0xffffffff
	.align		4
        /*0008*/ 	.word	0x00000000
	.align		4
        /*000c*/ 	.word	0xfffffffe
	.align		4
        /*0010*/ 	.word	0x00000000
	.align		4
        /*0014*/ 	.word	0xfffffffd
	.align		4
        /*0018*/ 	.word	0x00000000
	.align		4
        /*001c*/ 	.word	0xfffffffc


//--------------------- .nv.rel.action            --------------------------
	.section	.nv.rel.action,"",@"SHT_CUDA_RELOCINFO"
	.align	8
	.sectionentsize	8
        /*0000*/ 	.byte	0x73, 0x00, 0x00, 0x00, 0x00, 0x00, 0x00, 0x00, 0x00, 0x00, 0x00, 0x11, 0x25, 0x00, 0x05, 0x36


//--------------------- .nv.constant4             --------------------------
	.section	.nv.constant4,"a",@progbits
	.align	8
	.align		8
.nv.constant4:
        /*0000*/ 	.dword	_ZN65_INTERNAL_1b41c762_29_flash_fwd_hdim96_fp16_sm80_cu_9949e2e8_52674cuda3std3__45__cpo5beginE
	.align		8
        /*0008*/ 	.dword	_ZN65_INTERNAL_1b41c762_29_flash_fwd_hdim96_fp16_sm80_cu_9949e2e8_52674cuda3std3__45__cpo3endE
	.align		8
        /*0010*/ 	.dword	_ZN65_INTERNAL_1b41c762_29_flash_fwd_hdim96_fp16_sm80_cu_9949e2e8_52674cuda3std3__45__cpo6cbeginE
	.align		8
        /*0018*/ 	.dword	_ZN65_INTERNAL_1b41c762_29_flash_fwd_hdim96_fp16_sm80_cu_9949e2e8_52674cuda3std3__45__cpo4cendE
	.align		8
        /*0020*/ 	.dword	_ZN65_INTERNAL_1b41c762_29_flash_fwd_hdim96_fp16_sm80_cu_9949e2e8_52674cuda3std3__467_GLOBAL__N__1b41c762_29_flash_fwd_hdim96_fp16_sm80_cu_9949e2e8_52676ignoreE
	.align		8
        /*0028*/ 	.dword	_ZN65_INTERNAL_1b41c762_29_flash_fwd_hdim96_fp16_sm80_cu_9949e2e8_52674cuda3std3__419piecewise_constructE
	.align		8
        /*0030*/ 	.dword	_ZN65_INTERNAL_1b41c762_29_flash_fwd_hdim96_fp16_sm80_cu_9949e2e8_52674cuda3std3__48in_placeE
	.align		8
        /*0038*/ 	.dword	_ZN65_INTERNAL_1b41c762_29_flash_fwd_hdim96_fp16_sm80_cu_9949e2e8_52674cuda3std6ranges3__45__cpo4swapE
	.align		8
        /*0040*/ 	.dword	_ZN65_INTERNAL_1b41c762_29_flash_fwd_hdim96_fp16_sm80_cu_9949e2e8_52674cuda3std6ranges3__45__cpo9iter_moveE
	.align		8
        /*0048*/ 	.dword	_ZN65_INTERNAL_1b41c762_29_flash_fwd_hdim96_fp16_sm80_cu_9949e2e8_52674cute7productE
	.align		8
        /*0050*/ 	.dword	_ZN65_INTERNAL_1b41c762_29_flash_fwd_hdim96_fp16_sm80_cu_9949e2e8_52674cute1_E


//--------------------- .nv.constant0._ZN7cutlass13device_kernelIN5flash19enable_sm80_to_sm89INS1_16FlashAttnFwdSm80INS1_25CollectiveMainloopFwdSm80ILi4ELi1ELb0EN4cute5tupleIJNS5_1CILi128EEENS7_ILi64EEENS7_ILi96EEEEEELi96ENS_6half_tEfNS_4arch4Sm80ELb0ELb0ELb0ELb0ELb0ELb0ELb1ELb0EEENS1_21CollectiveEpilogueFwdINS6_IJS8_SA_S9_EEENS6_IJNS7_ILi1EEESI_SI_EEESC_SE_Li128ELb0ELb1ELb0ELb0EEENS1_19SingleTileSchedulerILb0ELb0ELb1ELi128EEEEEEEEEvNT_6ParamsE --------------------------
	.section	.nv.constant0._ZN7cutlass13device_kernelIN5flash19enable_sm80_to_sm89INS1_16FlashAttnFwdSm80INS1_25CollectiveMainloopFwdSm80ILi4ELi1ELb0EN4cute5tupleIJNS5_1CILi128EEENS7_ILi64EEENS7_ILi96EEEEEELi96ENS_6half_tEfNS_4arch4Sm80ELb0ELb0ELb0ELb0ELb0ELb0ELb1ELb0EEENS1_21CollectiveEpilogueFwdINS6_IJS8_SA_S9_EEENS6_IJNS7_ILi1EEESI_SI_EEESC_SE_Li128ELb0ELb1ELb0ELb0EEENS1_19SingleTileSchedulerILb0ELb0ELb1ELi128EEEEEEEEEvNT_6ParamsE,"a",@progbits
	.sectionflags	@""
	.align	4
.nv.constant0._ZN7cutlass13device_kernelIN5flash19enable_sm80_to_sm89INS1_16FlashAttnFwdSm80INS1_25CollectiveMainloopFwdSm80ILi4ELi1ELb0EN4cute5tupleIJNS5_1CILi128EEENS7_ILi64EEENS7_ILi96EEEEEELi96ENS_6half_tEfNS_4arch4Sm80ELb0ELb0ELb0ELb0ELb0ELb0ELb1ELb0EEENS1_21CollectiveEpilogueFwdINS6_IJS8_SA_S9_EEENS6_IJNS7_ILi1EEESI_SI_EEESC_SE_Li128ELb0ELb1ELb0ELb0EEENS1_19SingleTileSchedulerILb0ELb0ELb1ELi128EEEEEEEEEvNT_6ParamsE:
	.zero		1400


//--------------------- .nv.constant0._ZN7cutlass13device_kernelIN5flash19enable_sm80_to_sm89INS1_16FlashAttnFwdSm80INS1_25CollectiveMainloopFwdSm80ILi4ELi1ELb0EN4cute5tupleIJNS5_1CILi128EEENS7_ILi64EEENS7_ILi96EEEEEELi96ENS_6half_tEfNS_4arch4Sm80ELb0ELb0ELb0ELb1ELb0ELb0ELb1ELb0EEENS1_21CollectiveEpilogueFwdINS6_IJS8_SA_S9_EEENS6_IJNS7_ILi1EEESI_SI_EEESC_SE_Li128ELb1ELb1ELb0ELb0EEENS1_19SingleTileSchedulerILb1ELb0ELb1ELi128EEEEEEEEEvNT_6ParamsE --------------------------
	.section	.nv.constant0._ZN7cutlass13device_kernelIN5flash19enable_sm80_to_sm89INS1_16FlashAttnFwdSm80INS1_25CollectiveMainloopFwdSm80ILi4ELi1ELb0EN4cute5tupleIJNS5_1CILi128EEENS7_ILi64EEENS7_ILi96EEEEEELi96ENS_6half_tEfNS_4arch4Sm80ELb0ELb0ELb0ELb1ELb0ELb0ELb1ELb0EEENS1_21CollectiveEpilogueFwdINS6_IJS8_SA_S9_EEENS6_IJNS7_ILi1EEESI_SI_EEESC_SE_Li128ELb1ELb1ELb0ELb0EEENS1_19SingleTileSchedulerILb1ELb0ELb1ELi128EEEEEEEEEvNT_6ParamsE,"a",@progbits
	.sectionflags	@""
	.align	4
.nv.constant0._ZN7cutlass13device_kernelIN5flash19enable_sm80_to_sm89INS1_16FlashAttnFwdSm80INS1_25CollectiveMainloopFwdSm80ILi4ELi1ELb0EN4cute5tupleIJNS5_1CILi128EEENS7_ILi64EEENS7_ILi96EEEEEELi96ENS_6half_tEfNS_4arch4Sm80ELb0ELb0ELb0ELb1ELb0ELb0ELb1ELb0EEENS1_21CollectiveEpilogueFwdINS6_IJS8_SA_S9_EEENS6_IJNS7_ILi1EEESI_SI_EEESC_SE_Li128ELb1ELb1ELb0ELb0EEENS1_19SingleTileSchedulerILb1ELb0ELb1ELi128EEEEEEEEEvNT_6ParamsE:
	.zero		1400


//--------------------- .nv.constant0._ZN7cutlass13device_kernelIN5flash19enable_sm80_to_sm89INS1_16FlashAttnFwdSm80INS1_25CollectiveMainloopFwdSm80ILi4ELi1ELb0EN4cute5tupleIJNS5_1CILi128EEENS7_ILi64EEENS7_ILi96EEEEEELi96ENS_6half_tEfNS_4arch4Sm80ELb0ELb0ELb0ELb1ELb0ELb1ELb1ELb0EEENS1_21CollectiveEpilogueFwdINS6_IJS8_SA_S9_EEENS6_IJNS7_ILi1EEESI_SI_EEESC_SE_Li128ELb1ELb1ELb0ELb0EEENS1_19SingleTileSchedulerILb1ELb0ELb1ELi128EEEEEEEEEvNT_6ParamsE --------------------------
	.section	.nv.constant0._ZN7cutlass13device_kernelIN5flash19enable_sm80_to_sm89INS1_16FlashAttnFwdSm80INS1_25CollectiveMainloopFwdSm80ILi4ELi1ELb0EN4cute5tupleIJNS5_1CILi128EEENS7_ILi64EEENS7_ILi96EEEEEELi96ENS_6half_tEfNS_4arch4Sm80ELb0ELb0ELb0ELb1ELb0ELb1ELb1ELb0EEENS1_21CollectiveEpilogueFwdINS6_IJS8_SA_S9_EEENS6_IJNS7_ILi1EEESI_SI_EEESC_SE_Li128ELb1ELb1ELb0ELb0EEENS1_19SingleTileSchedulerILb1ELb0ELb1ELi128EEEEEEEEEvNT_6ParamsE,"a",@progbits
	.sectionflags	@""
	.align	4
.nv.constant0._ZN7cutlass13device_kernelIN5flash19enable_sm80_to_sm89INS1_16FlashAttnFwdSm80INS1_25CollectiveMainloopFwdSm80ILi4ELi1ELb0EN4cute5tupleIJNS5_1CILi128EEENS7_ILi64EEENS7_ILi96EEEEEELi96ENS_6half_tEfNS_4arch4Sm80ELb0ELb0ELb0ELb1ELb0ELb1ELb1ELb0EEENS1_21CollectiveEpilogueFwdINS6_IJS8_SA_S9_EEENS6_IJNS7_ILi1EEESI_SI_EEESC_SE_Li128ELb1ELb1ELb0ELb0EEENS1_19SingleTileSchedulerILb1ELb0ELb1ELi128EEEEEEEEEvNT_6ParamsE:
	.zero		1400


//--------------------- .nv.constant0._ZN7cutlass13device_kernelIN5flash19enable_sm80_to_sm89INS1_16FlashAttnFwdSm80INS1_25CollectiveMainloopFwdSm80ILi4ELi1ELb0EN4cute5tupleIJNS5_1CILi128EEENS7_ILi48EEENS7_ILi96EEEEEELi96ENS_6half_tEfNS_4arch4Sm80ELb0ELb1ELb0ELb0ELb0ELb0ELb1ELb0EEENS1_21CollectiveEpilogueFwdINS6_IJS8_SA_S9_EEENS6_IJNS7_ILi1EEESI_SI_EEESC_SE_Li128ELb0ELb1ELb0ELb0EEENS1_19SingleTileSchedulerILb0ELb0ELb1ELi128EEEEEEEEEvNT_6ParamsE --------------------------
	.section	.nv.constant0._ZN7cutlass13device_kernelIN5flash19enable_sm80_to_sm89INS1_16FlashAttnFwdSm80INS1_25CollectiveMainloopFwdSm80ILi4ELi1ELb0EN4cute5tupleIJNS5_1CILi128EEENS7_ILi48EEENS7_ILi96EEEEEELi96ENS_6half_tEfNS_4arch4Sm80ELb0ELb1ELb0ELb0ELb0ELb0ELb1ELb0EEENS1_21CollectiveEpilogueFwdINS6_IJS8_SA_S9_EEENS6_IJNS7_ILi1EEESI_SI_EEESC_SE_Li128ELb0ELb1ELb0ELb0EEENS1_19SingleTileSchedulerILb0ELb0ELb1ELi128EEEEEEEEEvNT_6ParamsE,"a",@progbits
	.sectionflags	@""
	.align	4
.nv.constant0._ZN7cutlass13device_kernelIN5flash19enable_sm80_to_sm89INS1_16FlashAttnFwdSm80INS1_25CollectiveMainloopFwdSm80ILi4ELi1ELb0EN4cute5tupleIJNS5_1CILi128EEENS7_ILi48EEENS7_ILi96EEEEEELi96ENS_6half_tEfNS_4arch4Sm80ELb0ELb1ELb0ELb0ELb0ELb0ELb1ELb0EEENS1_21CollectiveEpilogueFwdINS6_IJS8_SA_S9_EEENS6_IJNS7_ILi1EEESI_SI_EEESC_SE_Li128ELb0ELb1ELb0ELb0EEENS1_19SingleTileSchedulerILb0ELb0ELb1ELi128EEEEEEEEEvNT_6ParamsE:
	.zero		1400


//--------------------- .nv.constant0._ZN7cutlass13device_kernelIN5flash19enable_sm80_to_sm89INS1_16FlashAttnFwdSm80INS1_25CollectiveMainloopFwdSm80ILi4ELi1ELb0EN4cute5tupleIJNS5_1CILi128EEENS7_ILi48EEENS7_ILi96EEEEEELi96ENS_6half_tEfNS_4arch4Sm80ELb0ELb1ELb0ELb1ELb0ELb0ELb1ELb0EEENS1_21CollectiveEpilogueFwdINS6_IJS8_SA_S9_EEENS6_IJNS7_ILi1EEESI_SI_EEESC_SE_Li128ELb1ELb1ELb0ELb0EEENS1_19SingleTileSchedulerILb1ELb0ELb1ELi128EEEEEEEEEvNT_6ParamsE --------------------------
	.section	.nv.constant0._ZN7cutlass13device_kernelIN5flash19enable_sm80_to_sm89INS1_16FlashAttnFwdSm80INS1_25CollectiveMainloopFwdSm80ILi4ELi1ELb0EN4cute5tupleIJNS5_1CILi128EEENS7_ILi48EEENS7_ILi96EEEEEELi96ENS_6half_tEfNS_4arch4Sm80ELb0ELb1ELb0ELb1ELb0ELb0ELb1ELb0EEENS1_21CollectiveEpilogueFwdINS6_IJS8_SA_S9_EEENS6_IJNS7_ILi1EEESI_SI_EEESC_SE_Li128ELb1ELb1ELb0ELb0EEENS1_19SingleTileSchedulerILb1ELb0ELb1ELi128EEEEEEEEEvNT_6ParamsE,"a",@progbits
	.sectionflags	@""
	.align	4
.nv.constant0._ZN7cutlass13device_kernelIN5flash19enable_sm80_to_sm89INS1_16FlashAttnFwdSm80INS1_25CollectiveMainloopFwdSm80ILi4ELi1ELb0EN4cute5tupleIJNS5_1CILi128EEENS7_ILi48EEENS7_ILi96EEEEEELi96ENS_6half_tEfNS_4arch4Sm80ELb0ELb1ELb0ELb1ELb0ELb0ELb1ELb0EEENS1_21CollectiveEpilogueFwdINS6_IJS8_SA_S9_EEENS6_IJNS7_ILi1EEESI_SI_EEESC_SE_Li128ELb1ELb1ELb0ELb0EEENS1_19SingleTileSchedulerILb1ELb0ELb1ELi128EEEEEEEEEvNT_6ParamsE:
	.zero		1400


//--------------------- .nv.constant0._ZN7cutlass13device_kernelIN5flash19enable_sm80_to_sm89INS1_16FlashAttnFwdSm80INS1_25CollectiveMainloopFwdSm80ILi4ELi1ELb0EN4cute5tupleIJNS5_1CILi128EEENS7_ILi48EEENS7_ILi96EEEEEELi96ENS_6half_tEfNS_4arch4Sm80ELb0ELb1ELb0ELb1ELb0ELb1ELb1ELb0EEENS1_21CollectiveEpilogueFwdINS6_IJS8_SA_S9_EEENS6_IJNS7_ILi1EEESI_SI_EEESC_SE_Li128ELb1ELb1ELb0ELb0EEENS1_19SingleTileSchedulerILb1ELb0ELb1ELi128EEEEEEEEEvNT_6ParamsE --------------------------
	.section	.nv.constant0._ZN7cutlass13device_kernelIN5flash19enable_sm80_to_sm89INS1_16FlashAttnFwdSm80INS1_25CollectiveMainloopFwdSm80ILi4ELi1ELb0EN4cute5tupleIJNS5_1CILi128EEENS7_ILi48EEENS7_ILi96EEEEEELi96ENS_6half_tEfNS_4arch4Sm80ELb0ELb1ELb0ELb1ELb0ELb1ELb1ELb0EEENS1_21CollectiveEpilogueFwdINS6_IJS8_SA_S9_EEENS6_IJNS7_ILi1EEESI_SI_EEESC_SE_Li128ELb1ELb1ELb0ELb0EEENS1_19SingleTileSchedulerILb1ELb0ELb1ELi128EEEEEEEEEvNT_6ParamsE,"a",@progbits
	.sectionflags	@""
	.align	4
.nv.constant0._ZN7cutlass13device_kernelIN5flash19enable_sm80_to_sm89INS1_16FlashAttnFwdSm80INS1_25CollectiveMainloopFwdSm80ILi4ELi1ELb0EN4cute5tupleIJNS5_1CILi128EEENS7_ILi48EEENS7_ILi96EEEEEELi96ENS_6half_tEfNS_4arch4Sm80ELb0ELb1ELb0ELb1ELb0ELb1ELb1ELb0EEENS1_21CollectiveEpilogueFwdINS6_IJS8_SA_S9_EEENS6_IJNS7_ILi1EEESI_SI_EEESC_SE_Li128ELb1ELb1ELb0ELb0EEENS1_19SingleTileSchedulerILb1ELb0ELb1ELi128EEEEEEEEEvNT_6ParamsE:
	.zero		1400


//--------------------- .nv.constant0._ZN7cutlass13device_kernelIN5flash19enable_sm80_to_sm89INS1_16FlashAttnFwdSm80INS1_25CollectiveMainloopFwdSm80ILi4ELi1ELb0EN4cute5tupleIJNS5_1CILi128EEENS7_ILi64EEENS7_ILi96EEEEEELi96ENS_6half_tEfNS_4arch4Sm80ELb1ELb0ELb0ELb0ELb0ELb0ELb1ELb0EEENS1_21CollectiveEpilogueFwdINS6_IJS8_SA_S9_EEENS6_IJNS7_ILi1EEESI_SI_EEESC_SE_Li128ELb0ELb1ELb0ELb0EEENS1_30DynamicPersistentTileSchedulerILi128ELi128ELb0ELb1ELb0EEEEEEEEEvNT_6ParamsE --------------------------
	.section	.nv.constant0._ZN7cutlass13device_kernelIN5flash19enable_sm80_to_sm89INS1_16FlashAttnFwdSm80INS1_25CollectiveMainloopFwdSm80ILi4ELi1ELb0EN4cute5tupleIJNS5_1CILi128EEENS7_ILi64EEENS7_ILi96EEEEEELi96ENS_6half_tEfNS_4arch4Sm80ELb1ELb0ELb0ELb0ELb0ELb0ELb1ELb0EEENS1_21CollectiveEpilogueFwdINS6_IJS8_SA_S9_EEENS6_IJNS7_ILi1EEESI_SI_EEESC_SE_Li128ELb0ELb1ELb0ELb0EEENS1_30DynamicPersistentTileSchedulerILi128ELi128ELb0ELb1ELb0EEEEEEEEEvNT_6ParamsE,"a",@progbits
	.sectionflags	@""
	.align	4
.nv.constant0._ZN7cutlass13device_kernelIN5flash19enable_sm80_to_sm89INS1_16FlashAttnFwdSm80INS1_25CollectiveMainloopFwdSm80ILi4ELi1ELb0EN4cute5tupleIJNS5_1CILi128EEENS7_ILi64EEENS7_ILi96EEEEEELi96ENS_6half_tEfNS_4arch4Sm80ELb1ELb0ELb0ELb0ELb0ELb0ELb1ELb0EEENS1_21CollectiveEpilogueFwdINS6_IJS8_SA_S9_EEENS6_IJNS7_ILi1EEESI_SI_EEESC_SE_Li128ELb0ELb1ELb0ELb0EEENS1_30DynamicPersistentTileSchedulerILi128ELi128ELb0ELb1ELb0EEEEEEEEEvNT_6ParamsE:
	.zero		1416


//--------------------- .nv.constant0._ZN7cutlass13device_kernelIN5flash19enable_sm80_to_sm89INS1_16FlashAttnFwdSm80INS1_25CollectiveMainloopFwdSm80ILi4ELi1ELb0EN4cute5tupleIJNS5_1CILi128EEENS7_ILi64EEENS7_ILi96EEEEEELi96ENS_6half_tEfNS_4arch4Sm80ELb1ELb0ELb0ELb1ELb0ELb0ELb1ELb0EEENS1_21CollectiveEpilogueFwdINS6_IJS8_SA_S9_EEENS6_IJNS7_ILi1EEESI_SI_EEESC_SE_Li128ELb1ELb1ELb0ELb0EEENS1_19SingleTileSchedulerILb1ELb0ELb1ELi128EEEEEEEEEvNT_6ParamsE --------------------------
	.section	.nv.constant0._ZN7cutlass13device_kernelIN5flash19enable_sm80_to_sm89INS1_16FlashAttnFwdSm80INS1_25CollectiveMainloopFwdSm80ILi4ELi1ELb0EN4cute5tupleIJNS5_1CILi128EEENS7_ILi64EEENS7_ILi96EEEEEELi96ENS_6half_tEfNS_4arch4Sm80ELb1ELb0ELb0ELb1ELb0ELb0ELb1ELb0EEENS1_21CollectiveEpilogueFwdINS6_IJS8_SA_S9_EEENS6_IJNS7_ILi1EEESI_SI_EEESC_SE_Li128ELb1ELb1ELb0ELb0EEENS1_19SingleTileSchedulerILb1ELb0ELb1ELi128EEEEEEEEEvNT_6ParamsE,"a",@progbits
	.sectionflags	@""
	.align	4
.nv.constant0._ZN7cutlass13device_kernelIN5flash19enable_sm80_to_sm89INS1_16FlashAttnFwdSm80INS1_25CollectiveMainloopFwdSm80ILi4ELi1ELb0EN4cute5tupleIJNS5_1CILi128EEENS7_ILi64EEENS7_ILi96EEEEEELi96ENS_6half_tEfNS_4arch4Sm80ELb1ELb0ELb0ELb1ELb0ELb0ELb1ELb0EEENS1_21CollectiveEpilogueFwdINS6_IJS8_SA_S9_EEENS6_IJNS7_ILi1EEESI_SI_EEESC_SE_Li128ELb1ELb1ELb0ELb0EEENS1_19SingleTileSchedulerILb1ELb0ELb1ELi128EEEEEEEEEvNT_6ParamsE:
	.zero		1400


//--------------------- .nv.constant0._ZN7cutlass13device_kernelIN5flash19enable_sm80_to_sm89INS1_16FlashAttnFwdSm80INS1_25CollectiveMainloopFwdSm80ILi4ELi1ELb0EN4cute5tupleIJNS5_1CILi128EEENS7_ILi64EEENS7_ILi96EEEEEELi96ENS_6half_tEfNS_4arch4Sm80ELb1ELb0ELb0ELb1ELb0ELb1ELb1ELb0EEENS1_21CollectiveEpilogueFwdINS6_IJS8_SA_S9_EEENS6_IJNS7_ILi1EEESI_SI_EEESC_SE_Li128ELb1ELb1ELb0ELb0EEENS1_19SingleTileSchedulerILb1ELb0ELb1ELi128EEEEEEEEEvNT_6ParamsE --------------------------
	.section	.nv.constant0._ZN7cutlass13device_kernelIN5flash19enable_sm80_to_sm89INS1_16FlashAttnFwdSm80INS1_25CollectiveMainloopFwdSm80ILi4ELi1ELb0EN4cute5tupleIJNS5_1CILi128EEENS7_ILi64EEENS7_ILi96EEEEEELi96ENS_6half_tEfNS_4arch4Sm80ELb1ELb0ELb0ELb1ELb0ELb1ELb1ELb0EEENS1_21CollectiveEpilogueFwdINS6_IJS8_SA_S9_EEENS6_IJNS7_ILi1EEESI_SI_EEESC_SE_Li128ELb1ELb1ELb0ELb0EEENS1_19SingleTileSchedulerILb1ELb0ELb1ELi128EEEEEEEEEvNT_6ParamsE,"a",@progbits
	.sectionflags	@""
	.align	4
.nv.constant0._ZN7cutlass13device_kernelIN5flash19enable_sm80_to_sm89INS1_16FlashAttnFwdSm80INS1_25CollectiveMainloopFwdSm80ILi4ELi1ELb0EN4cute5tupleIJNS5_1CILi128EEENS7_ILi64EEENS7_ILi96EEEEEELi96ENS_6half_tEfNS_4arch4Sm80ELb1ELb0ELb0ELb1ELb0ELb1ELb1ELb0EEENS1_21CollectiveEpilogueFwdINS6_IJS8_SA_S9_EEENS6_IJNS7_ILi1EEESI_SI_EEESC_SE_Li128ELb1ELb1ELb0ELb0EEENS1_19SingleTileSchedulerILb1ELb0ELb1ELi128EEEEEEEEEvNT_6ParamsE:
	.zero		1400


//--------------------- .text._ZN7cutlass13device_kernelIN5flash19enable_sm80_to_sm89INS1_16FlashAttnFwdSm80INS1_25CollectiveMainloopFwdSm80ILi4ELi1ELb0EN4cute5tupleIJNS5_1CILi128EEENS7_ILi64EEENS7_ILi96EEEEEELi96ENS_6half_tEfNS_4arch4Sm80ELb0ELb0ELb0ELb0ELb0ELb0ELb1ELb0EEENS1_21CollectiveEpilogueFwdINS6_IJS8_SA_S9_EEENS6_IJNS7_ILi1EEESI_SI_EEESC_SE_Li128ELb0ELb1ELb0ELb0EEENS1_19SingleTileSchedulerILb0ELb0ELb1ELi128EEEEEEEEEvNT_6ParamsE --------------------------
	.section	.text._ZN7cutlass13device_kernelIN5flash19enable_sm80_to_sm89INS1_16FlashAttnFwdSm80INS1_25CollectiveMainloopFwdSm80ILi4ELi1ELb0EN4cute5tupleIJNS5_1CILi128EEENS7_ILi64EEENS7_ILi96EEEEEELi96ENS_6half_tEfNS_4arch4Sm80ELb0ELb0ELb0ELb0ELb0ELb0ELb1ELb0EEENS1_21CollectiveEpilogueFwdINS6_IJS8_SA_S9_EEENS6_IJNS7_ILi1EEESI_SI_EEESC_SE_Li128ELb0ELb1ELb0ELb0EEENS1_19SingleTileSchedulerILb0ELb0ELb1ELi128EEEEEEEEEvNT_6ParamsE,"ax",@progbits
	.sectioninfo	@"SHI_REGISTERS=255"
	.align	128
.text._ZN7cutlass13device_kernelIN5flash19enable_sm80_to_sm89INS1_16FlashAttnFwdSm80INS1_25CollectiveMainloopFwdSm80ILi4ELi1ELb0EN4cute5tupleIJNS5_1CILi128EEENS7_ILi64EEENS7_ILi96EEEEEELi96ENS_6half_tEfNS_4arch4Sm80ELb0ELb0ELb0ELb0ELb0ELb0ELb1ELb0EEENS1_21CollectiveEpilogueFwdINS6_IJS8_SA_S9_EEENS6_IJNS7_ILi1EEESI_SI_EEESC_SE_Li128ELb0ELb1ELb0ELb0EEENS1_19SingleTileSchedulerILb0ELb0ELb1ELi128EEEEEEEEEvNT_6ParamsE:
        .type           _ZN7cutlass13device_kernelIN5flash19enable_sm80_to_sm89INS1_16FlashAttnFwdSm80INS1_25CollectiveMainloopFwdSm80ILi4ELi1ELb0EN4cute5tupleIJNS5_1CILi128EEENS7_ILi64EEENS7_ILi96EEEEEELi96ENS_6half_tEfNS_4arch4Sm80ELb0ELb0ELb0ELb0ELb0ELb0ELb1ELb0EEENS1_21CollectiveEpilogueFwdINS6_IJS8_SA_S9_EEENS6_IJNS7_ILi1EEESI_SI_EEESC_SE_Li128ELb0ELb1ELb0ELb0EEENS1_19SingleTileSchedulerILb0ELb0ELb1ELi128EEEEEEEEEvNT_6ParamsE,@function
        .size           _ZN7cutlass13device_kernelIN5flash19enable_sm80_to_sm89INS1_16FlashAttnFwdSm80INS1_25CollectiveMainloopFwdSm80ILi4ELi1ELb0EN4cute5tupleIJNS5_1CILi128EEENS7_ILi64EEENS7_ILi96EEEEEELi96ENS_6half_tEfNS_4arch4Sm80ELb0ELb0ELb0ELb0ELb0ELb0ELb1ELb0EEENS1_21CollectiveEpilogueFwdINS6_IJS8_SA_S9_EEENS6_IJNS7_ILi1EEESI_SI_EEESC_SE_Li128ELb0ELb1ELb0ELb0EEENS1_19SingleTileSchedulerILb0ELb0ELb1ELi128EEEEEEEEEvNT_6ParamsE,(.L_x_754 - _ZN7cutlass13device_kernelIN5flash19enable_sm80_to_sm89INS1_16FlashAttnFwdSm80INS1_25CollectiveMainloopFwdSm80ILi4ELi1ELb0EN4cute5tupleIJNS5_1CILi128EEENS7_ILi64EEENS7_ILi96EEEEEELi96ENS_6half_tEfNS_4arch4Sm80ELb0ELb0ELb0ELb0ELb0ELb0ELb1ELb0EEENS1_21CollectiveEpilogueFwdINS6_IJS8_SA_S9_EEENS6_IJNS7_ILi1EEESI_SI_EEESC_SE_Li128ELb0ELb1ELb0ELb0EEENS1_19SingleTileSchedulerILb0ELb0ELb1ELi128EEEEEEEEEvNT_6ParamsE)
        .other          _ZN7cutlass13device_kernelIN5flash19enable_sm80_to_sm89INS1_16FlashAttnFwdSm80INS1_25CollectiveMainloopFwdSm80ILi4ELi1ELb0EN4cute5tupleIJNS5_1CILi128EEENS7_ILi64EEENS7_ILi96EEEEEELi96ENS_6half_tEfNS_4arch4Sm80ELb0ELb0ELb0ELb0ELb0ELb0ELb1ELb0EEENS1_21CollectiveEpilogueFwdINS6_IJS8_SA_S9_EEENS6_IJNS7_ILi1EEESI_SI_EEESC_SE_Li128ELb0ELb1ELb0ELb0EEENS1_19SingleTileSchedulerILb0ELb0ELb1ELi128EEEEEEEEEvNT_6ParamsE,@"STO_CUDA_ENTRY STV_DEFAULT"
_ZN7cutlass13device_kernelIN5flash19enable_sm80_to_sm89INS1_16FlashAttnFwdSm80INS1_25CollectiveMainloopFwdSm80ILi4ELi1ELb0EN4cute5tupleIJNS5_1CILi128EEENS7_ILi64EEENS7_ILi96EEEEEELi96ENS_6half_tEfNS_4arch4Sm80ELb0ELb0ELb0ELb0ELb0ELb0ELb1ELb0EEENS1_21CollectiveEpilogueFwdINS6_IJS8_SA_S9_EEENS6_IJNS7_ILi1EEESI_SI_EEESC_SE_Li128ELb0ELb1ELb0ELb0EEENS1_19SingleTileSchedulerILb0ELb0ELb1ELi128EEEEEEEEEvNT_6ParamsE:
[----:B------:R-:W-:-:S03]  /*0000*/  MOV R1, c[0x0][0x28] ;  /* 0x00000a0000017a02 */ /* 0x000fc60000000f00 */
[----:B------:R-:W1:Y:S01]  /*0010*/  S2UR UR8, SR_CTAID.Z ;  /* 0x00000000000879c3 */ /* 0x000e620000002700 */
[----:B------:R-:W-:Y:S02]  /*0020*/  IADD3 R1, R1, -0x30, RZ ;  /* 0xffffffd001017810 */ /* 0x000fe40007ffe0ff */
[----:B-1----:R-:W-:-:S13]  /*0030*/  ISETP.LE.AND P0, PT, RZ, UR8, PT ;  /* 0x00000008ff007c0c */ /* 0x002fda000bf03270 */
[----:B------:R-:W-:Y:S05]  /*0040*/  @!P0 EXIT ;  /* 0x000000000000894d */ /* 0x000fea0003800000 */
[----:B------:R-:W-:Y:S02]  /*0050*/  ULDC.64 UR4, c[0x0][0x340] ;  /* 0x0000d00000047ab9 */ /* 0x000fe40000000a00 */
[----:B------:R-:W-:Y:S02]  /*0060*/  UISETP.NE.U32.AND UP0, UPT, URZ, UR4, UPT ;  /* 0x000000043f00728c */ /* 0x000fe4000bf05070 */
[----:B------:R-:W-:Y:S02]  /*0070*/  ULDC.64 UR6, c[0x0][0x340] ;  /* 0x0000d00000067ab9 */ /* 0x000fe40000000a00 */
[----:B------:R-:W-:Y:S02]  /*0080*/  UISETP.NE.AND.EX UP0, UPT, URZ, UR5, UPT, UP0 ;  /* 0x000000053f00728c */ /* 0x000fe4000bf05300 */
[----:B------:R-:W-:-:S04]  /*0090*/  ULDC.64 UR16, c[0x0][0x118] ;  /* 0x0000460000107ab9 */ /* 0x000fc80000000a00 */
[----:B------:R-:W-:-:S05]  /*00a0*/  PLOP3.LUT P0, PT, PT, PT, UP0, 0x80, 0x0 ;  /* 0x000000000000781c */ /* 0x000fca0003f0f008 */
[----:B------:R-:W-:Y:S02]  /*00b0*/  @UP0 UMOV UR4, 0x4 ;  /* 0x0000000400040882 */ /* 0x000fe40000000000 */
[----:B------:R-:W-:-:S06]  /*00c0*/  @UP0 UIMAD.WIDE UR4, UR8, UR4, UR6 ;  /* 0x00000004080402a5 */ /* 0x000fcc000f8e0206 */
[----:B------:R-:W-:Y:S02]  /*00d0*/  IMAD.U32 R2, RZ, RZ, UR4 ;  /* 0x00000004ff027e24 */ /* 0x000fe4000f8e00ff */
[----:B------:R-:W-:Y:S01]  /*00e0*/  IMAD.U32 R3, RZ, RZ, UR5 ;  /* 0x00000005ff037e24 */ /* 0x000fe2000f8e00ff */
[----:B------:R-:W1:Y:S01]  /*00f0*/  S2R R25, SR_TID.X ;  /* 0x0000000000197919 */ /* 0x000e620000002100 */
[----:B------:R-:W2:Y:S03]  /*0100*/  S2UR UR23, SR_CTAID.Y ;  /* 0x00000000001779c3 */ /* 0x000ea60000002600 */
[----:B------:R-:W3:Y:S01]  /*0110*/  S2R R9, SR_CTAID.X ;  /* 0x0000000000097919 */ /* 0x000ee20000002500 */
[----:B------:R-:W-:Y:S01]  /*0120*/  IMAD.MOV.U32 R12, RZ, RZ, c[0x0][0x2c4] ;  /* 0x0000b100ff0c7624 */ /* 0x000fe200078e00ff */
[----:B------:R-:W-:Y:S02]  /*0130*/  ULDC.64 UR4, c[0x0][0x1b8] ;  /* 0x00006e0000047ab9 */ /* 0x000fe40000000a00 */
[----:B------:R4:W5:Y:S01]  /*0140*/  @P0 LDG.E R16, [R2.64] ;  /* 0x0000001002100981 */ /* 0x000962000c1e1900 */
[----:B------:R-:W-:Y:S01]  /*0150*/  USHF.R.S32.HI UR7, URZ, 0x1f, UR8 ;  /* 0x0000001f3f077899 */ /* 0x000fe20008011408 */
[C---:B------:R-:W-:Y:S01]  /*0160*/  ISETP.NE.AND P1, PT, R12.reuse, 0x1, PT ;  /* 0x000000010c00780c */ /* 0x040fe20003f25270 */
[----:B------:R-:W-:Y:S01]  /*0170*/  IMAD R12, R12, c[0x0][0x168], RZ ;  /* 0x00005a000c0c7a24 */ /* 0x000fe200078e02ff */
[----:B-1----:R-:W-:Y:S01]  /*0180*/  SHF.R.S32.HI R19, RZ, 0x1f, R25 ;  /* 0x0000001fff137819 */ /* 0x002fe20000011419 */
[----:B--2---:R-:W-:-:S02]  /*0190*/  USHF.R.S32.HI UR26, URZ, 0x1f, UR23 ;  /* 0x0000001f3f1a7899 */ /* 0x004fc40008011417 */
[----:B------:R-:W-:Y:S01]  /*01a0*/  UIMAD.WIDE.U32 UR10, UR23, UR4, URZ ;  /* 0x00000004170a72a5 */ /* 0x000fe2000f8e003f */
[CC--:B------:R-:W-:Y:S01]  /*01b0*/  LEA.HI R8, R19.reuse, R25.reuse, RZ, 0x2 ;  /* 0x0000001913087211 */ /* 0x0c0fe200078f10ff */
[----:B------:R-:W-:Y:S01]  /*01c0*/  UIMAD UR6, UR26, UR4, URZ ;  /* 0x000000041a0672a4 */ /* 0x000fe2000f8e023f */
[-C--:B------:R-:W-:Y:S02]  /*01d0*/  LEA.HI R21, R19, R25.reuse, RZ, 0x3 ;  /* 0x0000001913157211 */ /* 0x080fe400078f18ff */
[----:B------:R-:W-:Y:S01]  /*01e0*/  LOP3.LUT R0, R8, 0xfffffffc, RZ, 0xc0, !PT ;  /* 0xfffffffc08007812 */ /* 0x000fe200078ec0ff */
[----:B------:R-:W-:Y:S01]  /*01f0*/  UIMAD UR6, UR23, UR5, UR6 ;  /* 0x00000005170672a4 */ /* 0x000fe2000f8e0206 */
[----:B------:R-:W-:Y:S02]  /*0200*/  SHF.R.S32.HI R18, RZ, 0x2, R8 ;  /* 0x00000002ff127819 */ /* 0x000fe40000011408 */
[----:B------:R-:W-:Y:S01]  /*0210*/  ULDC.64 UR4, c[0x0][0x1c0] ;  /* 0x0000700000047ab9 */ /* 0x000fe20000000a00 */
[----:B------:R-:W-:Y:S01]  /*0220*/  IMAD.IADD R7, R25, 0x1, -R0 ;  /* 0x0000000119077824 */ /* 0x000fe200078e0a00 */
[----:B------:R-:W-:Y:S01]  /*0230*/  UIADD3 UR11, UR11, UR6, URZ ;  /* 0x000000060b0b7290 */ /* 0x000fe2000fffe03f */
[--C-:B---3--:R-:W-:Y:S01]  /*0240*/  IMAD R20, R9, 0x80, R18.reuse ;  /* 0x0000008009147824 */ /* 0x108fe200078e0212 */
[----:B------:R-:W-:Y:S01]  /*0250*/  UIMAD UR6, UR7, UR4, URZ ;  /* 0x00000004070672a4 */ /* 0x000fe2000f8e023f */
[C---:B------:R-:W-:Y:S01]  /*0260*/  IMAD R0, R7.reuse, 0x20, R18 ;  /* 0x0000002007007824 */ /* 0x040fe200078e0212 */
[----:B------:R-:W-:Y:S01]  /*0270*/  UIMAD.WIDE.U32 UR10, UR8, UR4, UR10 ;  /* 0x00000004080a72a5 */ /* 0x000fe2000f8e000a */
[----:B------:R-:W-:Y:S01]  /*0280*/  IMAD.SHL.U32 R229, R7, 0x8, RZ ;  /* 0x0000000807e57824 */ /* 0x000fe200078e00ff */
[----:B------:R-:W-:Y:S01]  /*0290*/  UIMAD UR5, UR8, UR5, UR6 ;  /* 0x00000005080572a4 */ /* 0x000fe2000f8e0206 */
[----:B------:R-:W-:Y:S01]  /*02a0*/  IMAD R6, R9, 0x80, R0 ;  /* 0x0000008009067824 */ /* 0x000fe200078e0200 */
[-C--:B------:R-:W-:Y:S01]  /*02b0*/  LEA.HI R26, R19, R25.reuse, RZ, 0x5 ;  /* 0x00000019131a7211 */ /* 0x080fe200078f28ff */
[----:B------:R-:W-:Y:S01]  /*02c0*/  ULDC UR6, c[0x0][0x1d0] ;  /* 0x0000740000067ab9 */ /* 0x000fe20000000800 */
[----:B----4-:R-:W-:Y:S01]  /*02d0*/  IMAD.U32 R3, RZ, RZ, UR11 ;  /* 0x0000000bff037e24 */ /* 0x010fe2000f8e00ff */
[----:B------:R-:W-:Y:S01]  /*02e0*/  UIADD3 UR5, UR11, UR5, URZ ;  /* 0x000000050b057290 */ /* 0x000fe2000fffe03f */
[----:B------:R-:W-:Y:S01]  /*02f0*/  @P1 IMAD.HI.U32 R0, R6, c[0x0][0x2c8], RZ ;  /* 0x0000b20006001a27 */ /* 0x000fe200078e00ff */
[----:B------:R1:W-:Y:S01]  /*0300*/  STL [R1+0x28], R6 ;  /* 0x0000280601007387 */ /* 0x0003e20000100800 */
[----:B------:R-:W-:Y:S01]  /*0310*/  UIADD3 UR4, UR6, 0x3f, URZ ;  /* 0x0000003f06047890 */ /* 0x000fe2000fffe03f */
[----:B------:R-:W-:Y:S01]  /*0320*/  SHF.R.S32.HI R22, RZ, 0x5, R26 ;  /* 0x00000005ff167819 */ /* 0x000fe2000001141a */
[----:B------:R-:W-:Y:S01]  /*0330*/  IMAD.MOV.U32 R4, RZ, RZ, R6 ;  /* 0x000000ffff047224 */ /* 0x000fe200078e0006 */
[----:B------:R-:W-:Y:S01]  /*0340*/  @P1 SHF.R.U32.HI R4, RZ, c[0x0][0x2cc], R0 ;  /* 0x0000b300ff041a19 */ /* 0x000fe20000011600 */
[----:B------:R-:W-:Y:S01]  /*0350*/  IMAD.U32 R2, RZ, RZ, UR10 ;  /* 0x0000000aff027e24 */ /* 0x000fe2000f8e00ff */
[----:B------:R-:W-:Y:S01]  /*0360*/  USHF.R.S32.HI UR21, URZ, 0x1f, UR4 ;  /* 0x0000001f3f157899 */ /* 0x000fe20008011404 */
[----:B------:R-:W-:Y:S01]  /*0370*/  IMAD.U32 R3, RZ, RZ, UR5 ;  /* 0x00000005ff037e24 */ /* 0x000fe2000f8e00ff */
[--C-:B------:R-:W-:Y:S01]  /*0380*/  SHF.R.S32.HI R0, RZ, 0x1f, R4.reuse ;  /* 0x0000001fff007819 */ /* 0x100fe20000011404 */
[----:B------:R-:W-:Y:S01]  /*0390*/  IMAD.MOV R5, RZ, RZ, -R4 ;  /* 0x000000ffff057224 */ /* 0x000fe200078e0a04 */
[C---:B------:R-:W-:Y:S01]  /*03a0*/  IADD3 R28, R229.reuse, 0x20, RZ ;  /* 0x00000020e51c7810 */ /* 0x040fe20007ffe0ff */
[----:B------:R-:W-:Y:S01]  /*03b0*/  IMAD.WIDE.U32 R2, R4, c[0x0][0x1b0], R2 ;  /* 0x00006c0004027a25 */ /* 0x000fe200078e0002 */
[C---:B------:R-:W-:Y:S01]  /*03c0*/  IADD3 R23, R229.reuse, 0x40, RZ ;  /* 0x00000040e5177810 */ /* 0x040fe20007ffe0ff */
[----:B------:R-:W-:Y:S01]  /*03d0*/  ULEA.HI UR21, UR21, UR4, URZ, 0x6 ;  /* 0x0000000415157291 */ /* 0x000fe2000f8f303f */
[----:B------:R-:W-:Y:S01]  /*03e0*/  SHF.R.S32.HI R27, RZ, 0x1f, R229 ;  /* 0x0000001fff1b7819 */ /* 0x000fe200000114e5 */
[----:B------:R-:W-:Y:S01]  /*03f0*/  IMAD R0, R0, c[0x0][0x1b0], RZ ;  /* 0x00006c0000007a24 */ /* 0x000fe200078e02ff */
[----:B------:R-:W-:Y:S01]  /*0400*/  ISETP.GE.AND P6, PT, R229, c[0x0][0x198], PT ;  /* 0x00006600e5007a0c */ /* 0x000fe20003fc6270 */
[----:B------:R-:W-:Y:S01]  /*0410*/  IMAD R5, R5, c[0x0][0x2c4], R6 ;  /* 0x0000b10005057a24 */ /* 0x000fe200078e0206 */
[----:B------:R-:W-:Y:S01]  /*0420*/  ULEA.HI.SX32 UR22, UR21, 0xffffffff, 0x1a ;  /* 0xffffffff15167891 */ /* 0x000fe2000f8fd23f */
[----:B------:R-:W-:Y:S01]  /*0430*/  IMAD R0, R4, c[0x0][0x1b4], R0 ;  /* 0x00006d0004007a24 */ /* 0x000fe200078e0200 */
[----:B------:R-:W-:Y:S01]  /*0440*/  ISETP.GE.AND P5, PT, R28, c[0x0][0x198], PT ;  /* 0x000066001c007a0c */ /* 0x000fe20003fa6270 */
[----:B------:R-:W-:Y:S01]  /*0450*/  ULDC.64 UR4, c[0x0][0x1e8] ;  /* 0x00007a0000047ab9 */ /* 0x000fe20000000a00 */
[----:B------:R-:W-:Y:S01]  /*0460*/  SHF.R.S32.HI R4, RZ, 0x1f, R5 ;  /* 0x0000001fff047819 */ /* 0x000fe20000011405 */
[----:B------:R-:W-:Y:S01]  /*0470*/  IMAD.IADD R3, R3, 0x1, R0 ;  /* 0x0000000103037824 */ /* 0x000fe200078e0200 */
[----:B------:R-:W-:Y:S01]  /*0480*/  IADD3 R9, -R18, c[0x0][0x1d0], RZ ;  /* 0x0000740012097a10 */ /* 0x000fe20007ffe1ff */
[----:B------:R-:W-:Y:S01]  /*0490*/  IMAD.U32 R15, RZ, RZ, UR22 ;  /* 0x00000016ff0f7e24 */ /* 0x000fe2000f8e00ff */
[----:B-1----:R-:W-:Y:S01]  /*04a0*/  SHF.R.S32.HI R6, RZ, 0x3, R21 ;  /* 0x00000003ff067819 */ /* 0x002fe20000011415 */
[----:B------:R-:W-:Y:S01]  /*04b0*/  IMAD R0, R4, c[0x0][0x1a8], RZ ;  /* 0x00006a0004007a24 */ /* 0x000fe200078e02ff */
[----:B------:R-:W-:Y:S01]  /*04c0*/  SHF.R.S32.HI R24, RZ, 0x1f, R18 ;  /* 0x0000001fff187819 */ /* 0x000fe20000011412 */
[----:B------:R-:W-:Y:S01]  /*04d0*/  IMAD.WIDE.U32 R2, R5, c[0x0][0x1a8], R2 ;  /* 0x00006a0005027a25 */ /* 0x000fe200078e0002 */
[----:B------:R-:W-:Y:S01]  /*04e0*/  UIMAD UR9, UR26, UR4, URZ ;  /* 0x000000041a0972a4 */ /* 0x000fe2000f8e023f */
[----:B------:R-:W-:Y:S01]  /*04f0*/  LEA.HI R19, R19, R25, RZ, 0x4 ;  /* 0x0000001913137211 */ /* 0x000fe200078f20ff */
[----:B------:R-:W-:Y:S01]  /*0500*/  UIMAD.WIDE.U32 UR14, UR23, UR4, URZ ;  /* 0x00000004170e72a5 */ /* 0x000fe2000f8e003f */
[----:B------:R-:W-:Y:S01]  /*0510*/  IMAD.SHL.U32 R4, R6, 0x40, RZ ;  /* 0x0000004006047824 */ /* 0x000fe200078e00ff */
[----:B------:R-:W-:Y:S01]  /*0520*/  LEA R14, P1, R2, c[0x0][0x160], 0x1 ;  /* 0x00005800020e7a11 */ /* 0x000fe200078208ff */
[----:B------:R-:W-:Y:S01]  /*0530*/  IMAD R6, R5, c[0x0][0x1ac], R0 ;  /* 0x00006b0005067a24 */ /* 0x000fe200078e0200 */
[----:B------:R-:W-:Y:S01]  /*0540*/  UIMAD UR9, UR23, UR5, UR9 ;  /* 0x00000005170972a4 */ /* 0x000fe2000f8e0209 */
[----:B------:R-:W-:Y:S01]  /*0550*/  IMAD R15, R15, -0x40, R9 ;  /* 0xffffffc00f0f7824 */ /* 0x000fe200078e0209 */
[----:B------:R-:W-:Y:S01]  /*0560*/  LOP3.LUT R0, R4, 0xc0, RZ, 0xc0, !PT ;  /* 0x000000c004007812 */ /* 0x000fe200078ec0ff */
[----:B------:R-:W-:Y:S01]  /*0570*/  IMAD.WIDE.U32 R30, R18, c[0x0][0x1e0], RZ ;  /* 0x00007800121e7a25 */ /* 0x000fe200078e00ff */
[----:B------:R-:W-:Y:S01]  /*0580*/  UIADD3 UR9, UR15, UR9, URZ ;  /* 0x000000090f097290 */ /* 0x000fe2000fffe03f */
[----:B------:R-:W-:Y:S01]  /*0590*/  STL [R1+0x20], R20 ;  /* 0x0000201401007387 */ /* 0x000fe20000100800 */
[----:B------:R-:W-:Y:S01]  /*05a0*/  SHF.R.U32.HI R5, RZ, 0x3, R0 ;  /* 0x00000003ff057819 */ /* 0x000fe20000011600 */
[----:B------:R-:W-:Y:S01]  /*05b0*/  ULDC.64 UR4, c[0x0][0x1f0] ;  /* 0x00007c0000047ab9 */ /* 0x000fe20000000a00 */
[----:B------:R-:W-:Y:S01]  /*05c0*/  LOP3.LUT R4, R0, 0x18, R229, 0xf8, !PT ;  /* 0x0000001800047812 */ /* 0x000fe200078ef8e5 */
[----:B------:R-:W-:Y:S01]  /*05d0*/  IMAD.IADD R0, R3, 0x1, R6 ;  /* 0x0000000103007824 */ /* 0x000fe200078e0206 */
[----:B------:R-:W-:Y:S01]  /*05e0*/  IADD3 R6, R20, 0x20, RZ ;  /* 0x0000002014067810 */ /* 0x000fe20007ffe0ff */
[----:B------:R-:W-:Y:S01]  /*05f0*/  USHF.R.S32.HI UR20, URZ, 0x1f, UR22 ;  /* 0x0000001f3f147899 */ /* 0x000fe20008011416 */
[----:B------:R-:W-:Y:S01]  /*0600*/  LOP3.LUT R3, R4, R5, RZ, 0x3c, !PT ;  /* 0x0000000504037212 */ /* 0x000fe200078e3cff */
[----:B------:R-:W-:Y:S01]  /*0610*/  IMAD.WIDE.U32 R44, R18, c[0x0][0x208], RZ ;  /* 0x00008200122c7a25 */ /* 0x000fe200078e00ff */
[----:B------:R-:W-:Y:S01]  /*0620*/  LEA.HI.X R13, R2, c[0x0][0x164], R0, 0x1, P1 ;  /* 0x00005900020d7a11 */ /* 0x000fe200008f0c00 */
[----:B------:R-:W1:Y:S01]  /*0630*/  SHFL.IDX PT, R4, R14, RZ, 0x1c1f ;  /* 0x001c1fff0e047589 */ /* 0x000e6200000e0000 */
[----:B------:R-:W-:-:S02]  /*0640*/  LEA.HI R0, R8, R18, RZ, 0x1 ;  /* 0x0000001208007211 */ /* 0x000fc400078f08ff */
[-C--:B------:R-:W-:Y:S01]  /*0650*/  ISETP.GE.AND P1, PT, R20, R12.reuse, PT ;  /* 0x0000000c1400720c */ /* 0x080fe20003f26270 */
[----:B------:R-:W2:Y:S01]  /*0660*/  SHFL.IDX PT, R5, R13, RZ, 0x1c1f ;  /* 0x001c1fff0d057589 */ /* 0x000ea200000e0000 */
[----:B------:R-:W-:Y:S02]  /*0670*/  LOP3.LUT R0, R0, 0x7fffffe, RZ, 0xc0, !PT ;  /* 0x07fffffe00007812 */ /* 0x000fe400078ec0ff */
[----:B------:R-:W-:Y:S02]  /*0680*/  IADD3 R2, R20, 0x40, RZ ;  /* 0x0000004014027810 */ /* 0x000fe40007ffe0ff */
[-C--:B------:R-:W-:Y:S01]  /*0690*/  ISETP.GE.AND P3, PT, R6, R12.reuse, PT ;  /* 0x0000000c0600720c */ /* 0x080fe20003f66270 */
[----:B------:R-:W-:Y:S01]  /*06a0*/  IMAD.IADD R0, R18, 0x1, -R0 ;  /* 0x0000000112007824 */ /* 0x000fe200078e0a00 */
[----:B------:R-:W-:Y:S02]  /*06b0*/  ISETP.GE.AND P2, PT, R2, R12, PT ;  /* 0x0000000c0200720c */ /* 0x000fe40003f46270 */
[----:B------:R-:W3:Y:S01]  /*06c0*/  SHFL.IDX PT, R2, R14, 0x1, 0x1c1f ;  /* 0x003c1f000e027f89 */ /* 0x000ee200000e0000 */
[----:B------:R-:W-:-:S02]  /*06d0*/  IMAD R0, R22, 0x8, R0 ;  /* 0x0000000816007824 */ /* 0x000fc400078e0200 */
[----:B------:R-:W-:Y:S02]  /*06e0*/  @!P1 SHF.R.S32.HI R7, RZ, 0x1f, R28 ;  /* 0x0000001fff079819 */ /* 0x000fe4000001141c */
[----:B------:R-:W-:Y:S01]  /*06f0*/  IMAD.U32 R149, R0, 0x20, R3 ;  /* 0x0000002000957824 */ /* 0x000fe200078e0003 */
[----:B------:R-:W-:Y:S01]  /*0700*/  @!P1 SHF.R.S32.HI R0, RZ, 0x1f, R23 ;  /* 0x0000001fff009819 */ /* 0x000fe20000011417 */
[----:B------:R-:W4:Y:S01]  /*0710*/  SHFL.IDX PT, R3, R13, 0x1, 0x1c1f ;  /* 0x003c1f000d037f89 */ /* 0x000f2200000e0000 */
[----:B------:R-:W-:Y:S02]  /*0720*/  @!P1 LEA.HI R8, R7, R28, RZ, 0x3 ;  /* 0x0000001c07089211 */ /* 0x000fe400078f18ff */
[----:B------:R-:W-:Y:S01]  /*0730*/  @!P1 LEA.HI R0, R0, R23, RZ, 0x3 ;  /* 0x0000001700009211 */ /* 0x000fe200078f18ff */
[----:B------:R-:W-:Y:S01]  /*0740*/  STL [R1+0x24], R149 ;  /* 0x0000249501007387 */ /* 0x000fe20000100800 */
[C---:B-1----:R-:W-:Y:S02]  /*0750*/  @!P1 LEA R6, P4, R229.reuse, R4, 0x1 ;  /* 0x00000004e5069211 */ /* 0x042fe400078808ff */
[----:B------:R-:W-:Y:S01]  /*0760*/  @!P1 LOP3.LUT R8, R8, 0xfffffff8, RZ, 0xc0, !PT ;  /* 0xfffffff808089812 */ /* 0x000fe200078ec0ff */
[----:B------:R-:W-:Y:S01]  /*0770*/  STL.64 [R1+0x18], R30 ;  /* 0x0000181e01007387 */ /* 0x000fe20000100a00 */
[----:B--2---:R-:W-:-:S02]  /*0780*/  @!P1 LEA.HI.X R7, R229, R5, R27, 0x1, P4 ;  /* 0x00000005e5079211 */ /* 0x004fc400020f0c1b */
[----:B------:R-:W-:Y:S01]  /*0790*/  ISETP.GE.AND P4, PT, R23, c[0x0][0x198], PT ;  /* 0x0000660017007a0c */ /* 0x000fe20003f86270 */
[----:B------:R-:W-:Y:S01]  /*07a0*/  @!P1 IMAD.WIDE R8, R8, 0x2, R4 ;  /* 0x0000000208089825 */ /* 0x000fe200078e0204 */
[----:B------:R-:W-:Y:S02]  /*07b0*/  @!P1 LOP3.LUT R10, R0, 0xfffffff8, RZ, 0xc0, !PT ;  /* 0xfffffff8000a9812 */ /* 0x000fe400078ec0ff */
[----:B------:R-:W-:Y:S01]  /*07c0*/  @!P3 SHF.R.S32.HI R11, RZ, 0x1f, R23 ;  /* 0x0000001fff0bb819 */ /* 0x000fe20000011417 */
[----:B------:R-:W-:Y:S02]  /*07d0*/  @!P1 IMAD.SHL.U32 R0, R149, 0x2, RZ ;  /* 0x0000000295009824 */ /* 0x000fe400078e00ff */
[----:B------:R-:W-:Y:S01]  /*07e0*/  @!P1 IMAD.WIDE R4, R10, 0x2, R4 ;  /* 0x000000020a049825 */ /* 0x000fe200078e0204 */
[----:B------:R-:W-:Y:S02]  /*07f0*/  @!P3 SHF.R.S32.HI R10, RZ, 0x1f, R28 ;  /* 0x0000001fff0ab819 */ /* 0x000fe4000001141c */
[----:B------:R1:W-:Y:S04]  /*0800*/  @!P1 LDGSTS.E.BYPASS.LTC128B.128 [R0+0x6100], [R6.64], !P6 ;  /* 0x0610000006009fae */ /* 0x0003e8000f101d50 */
[----:B------:R2:W-:Y:S04]  /*0810*/  @!P1 LDGSTS.E.BYPASS.LTC128B.128 [R0+0x8100], [R8.64], !P5 ;  /* 0x0810000008009fae */ /* 0x0005e8000e901d50 */
[----:B------:R3:W-:Y:S01]  /*0820*/  @!P1 LDGSTS.E.BYPASS.LTC128B.128 [R0+0xa100], [R4.64], !P4 ;  /* 0x0a10000004009fae */ /* 0x0007e2000e101d50 */
[----:B-1----:R-:W-:-:S02]  /*0830*/  @!P3 LEA.HI R6, R10, R28, RZ, 0x3 ;  /* 0x0000001c0a06b211 */ /* 0x002fc400078f18ff */
[----:B--2---:R-:W-:Y:S02]  /*0840*/  @!P3 LEA.HI R8, R11, R23, RZ, 0x3 ;  /* 0x000000170b08b211 */ /* 0x004fe400078f18ff */
[----:B------:R-:W-:Y:S02]  /*0850*/  @!P3 LOP3.LUT R6, R6, 0xfffffff8, RZ, 0xc0, !PT ;  /* 0xfffffff80606b812 */ /* 0x000fe400078ec0ff */
[----:B---3--:R-:W-:Y:S01]  /*0860*/  @!P3 LEA R4, P1, R229, R2, 0x1 ;  /* 0x00000002e504b211 */ /* 0x008fe200078208ff */
[----:B------:R-:W-:Y:S01]  /*0870*/  @!P3 IMAD.SHL.U32 R0, R149, 0x2, RZ ;  /* 0x000000029500b824 */ /* 0x000fe200078e00ff */
[----:B------:R-:W-:Y:S01]  /*0880*/  @!P3 LOP3.LUT R8, R8, 0xfffffff8, RZ, 0xc0, !PT ;  /* 0xfffffff80808b812 */ /* 0x000fe200078ec0ff */
[----:B----4-:R-:W-:Y:S01]  /*0890*/  @!P3 IMAD.WIDE R6, R6, 0x2, R2 ;  /* 0x000000020606b825 */ /* 0x010fe200078e0202 */
[----:B------:R-:W-:-:S03]  /*08a0*/  @!P3 LEA.HI.X R5, R229, R3, R27, 0x1, P1 ;  /* 0x00000003e505b211 */ /* 0x000fc600008f0c1b */
[----:B------:R-:W-:Y:S01]  /*08b0*/  @!P3 IMAD.WIDE R2, R8, 0x2, R2 ;  /* 0x000000020802b825 */ /* 0x000fe200078e0202 */
[----:B------:R-:W-:Y:S01]  /*08c0*/  SHF.R.S32.HI R8, RZ, 0x4, R19 ;  /* 0x00000004ff087819 */ /* 0x000fe20000011413 */
[----:B------:R1:W-:Y:S04]  /*08d0*/  @!P3 LDGSTS.E.BYPASS.LTC128B.128 [R0+0x6900], [R4.64], !P6 ;  /* 0x069000000400bfae */ /* 0x0003e8000f101d50 */
[----:B------:R2:W-:Y:S04]  /*08e0*/  @!P3 LDGSTS.E.BYPASS.LTC128B.128 [R0+0x8900], [R6.64], !P5 ;  /* 0x089000000600bfae */ /* 0x0005e8000e901d50 */
[----:B------:R3:W-:Y:S04]  /*08f0*/  @!P3 LDGSTS.E.BYPASS.LTC128B.128 [R0+0xa900], [R2.64], !P4 ;  /* 0x0a9000000200bfae */ /* 0x0007e8000e101d50 */
[----:B-1----:R-:W1:Y:S01]  /*0900*/  SHFL.IDX PT, R4, R14, 0x2, 0x1c1f ;  /* 0x005c1f000e047f89 */ /* 0x002e6200000e0000 */
[----:B--2---:R-:W-:-:S03]  /*0910*/  LOP3.LUT R6, R21, 0xfffffff8, RZ, 0xc0, !PT ;  /* 0xfffffff815067812 */ /* 0x004fc600078ec0ff */
[----:B------:R-:W2:Y:S01]  /*0920*/  SHFL.IDX PT, R5, R13, 0x2, 0x1c1f ;  /* 0x005c1f000d057f89 */ /* 0x000ea200000e0000 */
[----:B------:R-:W-:Y:S01]  /*0930*/  LEA.HI R7, R19, R8, RZ, 0x1 ;  /* 0x0000000813077211 */ /* 0x000fe200078f08ff */
[----:B---3--:R-:W-:Y:S01]  /*0940*/  IMAD R2, R24, c[0x0][0x1e0], RZ ;  /* 0x0000780018027a24 */ /* 0x008fe200078e02ff */
[----:B------:R-:W-:Y:S01]  /*0950*/  IADD3 R3, R20, 0x60, RZ ;  /* 0x0000006014037810 */ /* 0x000fe20007ffe0ff */
[----:B------:R-:W-:Y:S01]  /*0960*/  IMAD.IADD R0, R25, 0x1, -R6 ;  /* 0x0000000119007824 */ /* 0x000fe200078e0a06 */
[----:B------:R-:W-:Y:S01]  /*0970*/  LOP3.LUT R7, R7, 0xfffffffe, RZ, 0xc0, !PT ;  /* 0xfffffffe07077812 */ /* 0x000fe200078ec0ff */
[----:B------:R-:W-:Y:S01]  /*0980*/  IMAD R2, R18, c[0x0][0x1e4], R2 ;  /* 0x0000790012027a24 */ /* 0x000fe200078e0202 */
[----:B------:R-:W-:Y:S02]  /*0990*/  ISETP.GE.AND P3, PT, R3, R12, PT ;  /* 0x0000000c0300720c */ /* 0x000fe40003f66270 */
[----:B------:R-:W-:Y:S01]  /*09a0*/  LEA.HI R17, R0, R0, RZ, 0x1 ;  /* 0x0000000000117211 */ /* 0x000fe200078f08ff */
[----:B------:R-:W-:Y:S01]  /*09b0*/  IMAD.IADD R2, R31, 0x1, R2 ;  /* 0x000000011f027824 */ /* 0x000fe200078e0202 */
[----:B------:R-:W-:Y:S01]  /*09c0*/  SHFL.IDX PT, R3, R13, 0x3, 0x1c1f ;  /* 0x007c1f000d037f89 */ /* 0x000fe200000e0000 */
[----:B------:R-:W-:Y:S01]  /*09d0*/  IMAD.IADD R12, R8, 0x1, -R7 ;  /* 0x00000001080c7824 */ /* 0x000fe200078e0a07 */
[----:B------:R-:W-:-:S02]  /*09e0*/  LOP3.LUT R6, R17, 0x7fffffe, RZ, 0xc0, !PT ;  /* 0x07fffffe11067812 */ /* 0x000fc400078ec0ff */
[----:B------:R3:W-:Y:S03]  /*09f0*/  STL [R1+0x10], R2 ;  /* 0x0000100201007387 */ /* 0x0007e60000100800 */
[----:B------:R-:W-:Y:S01]  /*0a00*/  IMAD.IADD R20, R0, 0x1, -R6 ;  /* 0x0000000100147824 */ /* 0x000fe200078e0a06 */
[----:B------:R-:W-:Y:S01]  /*0a10*/  @!P2 SHF.R.S32.HI R0, RZ, 0x1f, R23 ;  /* 0x0000001fff00a819 */ /* 0x000fe20000011417 */
[----:B------:R-:W-:Y:S03]  /*0a20*/  STL.64 [R1+0x8], R44 ;  /* 0x0000082c01007387 */ /* 0x000fe60000100a00 */
[----:B------:R-:W-:-:S04]  /*0a30*/  @!P2 LEA.HI R0, R0, R23, RZ, 0x3 ;  /* 0x000000170000a211 */ /* 0x000fc800078f18ff */
[----:B------:R-:W-:Y:S01]  /*0a40*/  @!P2 LOP3.LUT R10, R0, 0xfffffff8, RZ, 0xc0, !PT ;  /* 0xfffffff8000aa812 */ /* 0x000fe200078ec0ff */
[----:B------:R-:W-:Y:S01]  /*0a50*/  @!P2 IMAD.SHL.U32 R0, R149, 0x2, RZ ;  /* 0x000000029500a824 */ /* 0x000fe200078e00ff */
[----:B-----5:R4:W5:Y:S02]  /*0a60*/  @P0 R2UR UR24, R16 ;  /* 0x00000000101803c2 */ /* 0x02096400000e0000 */
[----:B----4-:R-:W-:Y:S01]  /*0a70*/  IADD3 R16, P1, P0, R30, UR14, R229 ;  /* 0x0000000e1e107c10 */ /* 0x010fe2000f83e0e5 */
[----:B-----5:R-:W-:-:S03]  /*0a80*/  @UP0 USHF.R.S32.HI UR25, URZ, 0x1f, UR24 ;  /* 0x0000001f3f190899 */ /* 0x020fc60008011418 */
[--C-:B------:R-:W-:Y:S01]  /*0a90*/  IADD3.X R11, R2, UR9, R27.reuse, P1, P0 ;  /* 0x00000009020b7c10 */ /* 0x100fe20008fe041b */
[----:B------:R-:W-:Y:S01]  /*0aa0*/  @!UP0 UMOV UR24, UR8 ;  /* 0x0000000800188c82 */ /* 0x000fe20008000000 */
[----:B---3--:R-:W-:Y:S01]  /*0ab0*/  @!P2 SHF.R.S32.HI R2, RZ, 0x1f, R28 ;  /* 0x0000001fff02a819 */ /* 0x008fe2000001141c */
[----:B------:R-:W-:Y:S01]  /*0ac0*/  UIMAD.WIDE.U32 UR12, UR24, UR4, URZ ;  /* 0x00000004180c72a5 */ /* 0x000fe2000f8e003f */
[C---:B-1----:R-:W-:Y:S01]  /*0ad0*/  @!P2 LEA R6, P0, R229.reuse, R4, 0x1 ;  /* 0x00000004e506a211 */ /* 0x042fe200078008ff */
[----:B------:R-:W-:Y:S01]  /*0ae0*/  @!UP0 UMOV UR25, UR7 ;  /* 0x0000000700198c82 */ /* 0x000fe20008000000 */
[----:B------:R-:W-:Y:S01]  /*0af0*/  @!P2 LEA.HI R8, R2, R28, RZ, 0x3 ;  /* 0x0000001c0208a211 */ /* 0x000fe200078f18ff */
[----:B------:R-:W-:Y:S01]  /*0b00*/  UIMAD UR8, UR25, UR4, URZ ;  /* 0x00000004190872a4 */ /* 0x000fe2000f8e023f */
[----:B------:R-:W1:Y:S01]  /*0b10*/  SHFL.IDX PT, R2, R14, 0x3, 0x1c1f ;  /* 0x007c1f000e027f89 */ /* 0x000e6200000e0000 */
[----:B--2---:R-:W-:Y:S01]  /*0b20*/  @!P2 LEA.HI.X R7, R229, R5, R27, 0x1, P0 ;  /* 0x00000005e507a211 */ /* 0x004fe200000f0c1b */
[----:B------:R-:W-:Y:S01]  /*0b30*/  UMOV UR7, 0x6 ;  /* 0x0000000600077882 */ /* 0x000fe20000000000 */
[----:B------:R-:W-:Y:S01]  /*0b40*/  @!P2 LOP3.LUT R8, R8, 0xfffffff8, RZ, 0xc0, !PT ;  /* 0xfffffff80808a812 */ /* 0x000fe200078ec0ff */
[----:B------:R-:W-:Y:S01]  /*0b50*/  UIMAD UR8, UR24, UR5, UR8 ;  /* 0x00000005180872a4 */ /* 0x000fe2000f8e0208 */
[C---:B------:R-:W-:Y:S01]  /*0b60*/  ISETP.GE.AND P1, PT, R15.reuse, 0x1, PT ;  /* 0x000000010f00780c */ /* 0x040fe20003f26270 */
[----:B------:R2:W-:Y:S01]  /*0b70*/  @!P2 LDGSTS.E.BYPASS.LTC128B.128 [R0+0x7100], [R6.64], !P6 ;  /* 0x071000000600afae */ /* 0x0005e2000f101d50 */
[----:B------:R-:W-:Y:S01]  /*0b80*/  ULDC.64 UR4, c[0x0][0x1e0] ;  /* 0x0000780000047ab9 */ /* 0x000fe20000000a00 */
[--C-:B------:R-:W-:Y:S01]  /*0b90*/  @!P2 IMAD.WIDE R8, R8, 0x2, R4.reuse ;  /* 0x000000020808a825 */ /* 0x100fe200078e0204 */
[----:B------:R-:W-:Y:S01]  /*0ba0*/  UIADD3 UR8, UR13, UR8, URZ ;  /* 0x000000080d087290 */ /* 0x000fe2000fffe03f */
[----:B------:R-:W-:Y:S01]  /*0bb0*/  ISETP.GE.AND P0, PT, R15, 0x21, PT ;  /* 0x000000210f00780c */ /* 0x000fe20003f06270 */
[----:B------:R-:W-:Y:S01]  /*0bc0*/  USHF.L.U32 UR19, UR4, 0x6, URZ ;  /* 0x0000000604137899 */ /* 0x000fe2000800063f */
[----:B------:R-:W-:Y:S01]  /*0bd0*/  @!P2 IMAD.WIDE R4, R10, 0x2, R4 ;  /* 0x000000020a04a825 */ /* 0x000fe200078e0204 */
[----:B------:R3:W-:Y:S01]  /*0be0*/  @!P2 LDGSTS.E.BYPASS.LTC128B.128 [R0+0x9100], [R8.64], !P5 ;  /* 0x091000000800afae */ /* 0x0007e2000e901d50 */
[----:B------:R-:W-:Y:S01]  /*0bf0*/  USHF.L.U64.HI UR18, UR4, UR7, UR5 ;  /* 0x0000000704127299 */ /* 0x000fe20008010205 */
[----:B------:R-:W-:Y:S01]  /*0c00*/  LOP3.LUT R10, R19, 0xfffffff0, RZ, 0xc0, !PT ;  /* 0xfffffff0130a7812 */ /* 0x000fe200078ec0ff */
[----:B------:R-:W-:Y:S01]  /*0c10*/  USHF.L.U32 UR11, UR4, 0x5, URZ ;  /* 0x00000005040b7899 */ /* 0x000fe2000800063f */
[----:B------:R3:W-:Y:S01]  /*0c20*/  @!P2 LDGSTS.E.BYPASS.LTC128B.128 [R0+0xb100], [R4.64], !P4 ;  /* 0x0b1000000400afae */ /* 0x0007e2000e101d50 */
[----:B------:R-:W-:Y:S01]  /*0c30*/  UIMAD UR10, UR18, UR22, URZ ;  /* 0x00000016120a72a4 */ /* 0x000fe2000f8e023f */
[----:B------:R-:W-:Y:S01]  /*0c40*/  IMAD.U32 R137, RZ, RZ, UR19 ;  /* 0x00000013ff897e24 */ /* 0x000fe2000f8e00ff */
[----:B------:R-:W-:-:S02]  /*0c50*/  UISETP.GE.AND UP0, UPT, UR6, 0x1, UPT ;  /* 0x000000010600788c */ /* 0x000fc4000bf06270 */
[----:B------:R-:W-:Y:S01]  /*0c60*/  UIMAD UR10, UR20, UR19, UR10 ;  /* 0x00000013140a72a4 */ /* 0x000fe2000f8e020a */
[----:B--2---:R-:W-:Y:S02]  /*0c70*/  @!P3 SHF.R.S32.HI R6, RZ, 0x1f, R28 ;  /* 0x0000001fff06b819 */ /* 0x004fe4000001141c */
[----:B------:R-:W-:Y:S02]  /*0c80*/  @!P3 SHF.R.S32.HI R7, RZ, 0x1f, R23 ;  /* 0x0000001fff07b819 */ /* 0x000fe40000011417 */
[----:B---3--:R-:W-:Y:S02]  /*0c90*/  @!P3 LEA.HI R0, R6, R28, RZ, 0x3 ;  /* 0x0000001c0600b211 */ /* 0x008fe400078f18ff */
[----:B------:R-:W-:Y:S02]  /*0ca0*/  @!P3 LEA.HI R5, R7, R23, RZ, 0x3 ;  /* 0x000000170705b211 */ /* 0x000fe400078f18ff */
[----:B-1----:R-:W-:Y:S02]  /*0cb0*/  @!P3 LEA R4, P2, R229, R2, 0x1 ;  /* 0x00000002e504b211 */ /* 0x002fe400078408ff */
[----:B------:R-:W-:-:S02]  /*0cc0*/  @!P3 LOP3.LUT R0, R0, 0xfffffff8, RZ, 0xc0, !PT ;  /* 0xfffffff80000b812 */ /* 0x000fc400078ec0ff */
[----:B------:R-:W-:Y:S02]  /*0cd0*/  @!P3 LOP3.LUT R8, R5, 0xfffffff8, RZ, 0xc0, !PT ;  /* 0xfffffff80508b812 */ /* 0x000fe400078ec0ff */
[----:B------:R-:W-:Y:S01]  /*0ce0*/  @!P3 LEA.HI.X R5, R229, R3, R27, 0x1, P2 ;  /* 0x00000003e505b211 */ /* 0x000fe200010f0c1b */
[----:B------:R-:W-:Y:S01]  /*0cf0*/  @!P3 IMAD.WIDE R6, R0, 0x2, R2 ;  /* 0x000000020006b825 */ /* 0x000fe200078e0202 */
[----:B------:R-:W-:-:S03]  /*0d00*/  IADD3 R232, P2, R16, UR12, RZ ;  /* 0x0000000c10e87c10 */ /* 0x000fc6000ff5e0ff */
[----:B------:R-:W-:Y:S01]  /*0d10*/  @!P3 IMAD.SHL.U32 R0, R149, 0x2, RZ ;  /* 0x000000029500b824 */ /* 0x000fe200078e00ff */
[----:B------:R-:W-:Y:S01]  /*0d20*/  IADD3.X R233, R11, UR8, RZ, P2, !PT ;  /* 0x000000080be97c10 */ /* 0x000fe200097fe4ff */
[----:B------:R-:W-:-:S03]  /*0d30*/  @!P3 IMAD.WIDE R8, R8, 0x2, R2 ;  /* 0x000000020808b825 */ /* 0x000fc600078e0202 */
[----:B------:R1:W-:Y:S01]  /*0d40*/  @!P3 LDGSTS.E.BYPASS.LTC128B.128 [R0+0x7900], [R4.64], !P6 ;  /* 0x079000000400bfae */ /* 0x0003e2000f101d50 */
[----:B------:R-:W-:Y:S01]  /*0d50*/  IMAD.WIDE.U32 R2, R137, UR22, R232 ;  /* 0x0000001689027c25 */ /* 0x000fe2000f8e00e8 */
[----:B------:R-:W-:Y:S02]  /*0d60*/  ISETP.GE.AND P6, PT, R229, c[0x0][0x1d4], PT ;  /* 0x00007500e5007a0c */ /* 0x000fe40003fc6270 */
[----:B------:R2:W-:Y:S04]  /*0d70*/  @!P3 LDGSTS.E.BYPASS.LTC128B.128 [R0+0x9900], [R6.64], !P5 ;  /* 0x099000000600bfae */ /* 0x0005e8000e901d50 */
[----:B------:R3:W-:Y:S01]  /*0d80*/  @!P3 LDGSTS.E.BYPASS.LTC128B.128 [R0+0xb900], [R8.64], !P4 ;  /* 0x0b9000000800bfae */ /* 0x0007e2000e101d50 */
[----:B------:R-:W-:-:S03]  /*0d90*/  ISETP.GE.AND P4, PT, R23, c[0x0][0x1d4], PT ;  /* 0x0000750017007a0c */ /* 0x000fc60003f86270 */
[----:B------:R-:W0:Y:S04]  /*0da0*/  LDGDEPBAR ;  /* 0x00000000000079af */ /* 0x000e280000000000 */
[----:B------:R-:W-:Y:S01]  /*0db0*/  BAR.SYNC.DEFER_BLOCKING 0x0 ;  /* 0x0000000000007b1d */ /* 0x000fe20000010000 */
[----:B-1----:R-:W-:Y:S01]  /*0dc0*/  @P1 LEA R4, P5, R2, c[0x0][0x1c8], 0x1 ;  /* 0x0000720002041a11 */ /* 0x002fe200078a08ff */
[----:B--2---:R-:W-:Y:S01]  /*0dd0*/  IMAD.IADD R6, R25, 0x1, -R10 ;  /* 0x0000000119067824 */ /* 0x004fe200078e0a0a */
[----:B------:R-:W-:-:S03]  /*0de0*/  IADD3 R7, R3, UR10, RZ ;  /* 0x0000000a03077c10 */ /* 0x000fc6000fffe0ff */
[----:B------:R-:W-:Y:S01]  /*0df0*/  UMOV UR10, 0x5 ;  /* 0x00000005000a7882 */ /* 0x000fe20000000000 */
[----:B---3--:R-:W-:Y:S01]  /*0e00*/  @P0 IADD3 R8, P2, R2, UR11, RZ ;  /* 0x0000000b02080c10 */ /* 0x008fe2000ff5e0ff */
[----:B------:R-:W-:Y:S01]  /*0e10*/  USHF.L.U64.HI UR10, UR4, UR10, UR5 ;  /* 0x0000000a040a7299 */ /* 0x000fe20008010205 */
[----:B------:R-:W-:Y:S02]  /*0e20*/  LEA.HI R0, R6, R6, RZ, 0x1 ;  /* 0x0000000606007211 */ /* 0x000fe400078f08ff */
[----:B------:R-:W-:Y:S01]  /*0e30*/  @P1 LEA.HI.X R5, R2, c[0x0][0x1cc], R7, 0x1, P5 ;  /* 0x0000730002051a11 */ /* 0x000fe200028f0c07 */
[----:B------:R-:W-:Y:S01]  /*0e40*/  ULDC.64 UR4, c[0x0][0x210] ;  /* 0x0000840000047ab9 */ /* 0x000fe20000000a00 */
[--C-:B------:R-:W-:Y:S01]  /*0e50*/  SHF.R.S32.HI R3, RZ, 0x1, R0.reuse ;  /* 0x00000001ff037819 */ /* 0x100fe20000011400 */
[----:B------:R-:W-:Y:S01]  /*0e60*/  UIMAD UR30, UR26, UR4, URZ ;  /* 0x000000041a1e72a4 */ /* 0x000fe2000f8e023f */
[----:B------:R-:W-:Y:S01]  /*0e70*/  SHF.R.S32.HI R2, RZ, 0x1f, R0 ;  /* 0x0000001fff027819 */ /* 0x000fe20000011400 */
[----:B------:R-:W-:Y:S01]  /*0e80*/  UIMAD.WIDE.U32 UR26, UR23, UR4, URZ ;  /* 0x00000004171a72a5 */ /* 0x000fe2000f8e003f */
[----:B------:R-:W-:Y:S01]  /*0e90*/  LOP3.LUT R10, R0, 0x7fffffe, RZ, 0xc0, !PT ;  /* 0x07fffffe000a7812 */ /* 0x000fe200078ec0ff */
[----:B------:R-:W-:Y:S01]  /*0ea0*/  UIMAD UR30, UR23, UR5, UR30 ;  /* 0x00000005171e72a4 */ /* 0x000fe2000f8e021e */
[----:B------:R-:W-:-:S02]  /*0eb0*/  ISETP.GE.AND P5, PT, R28, c[0x0][0x1d4], PT ;  /* 0x000075001c007a0c */ /* 0x000fc40003fa6270 */
[----:B------:R-:W-:Y:S01]  /*0ec0*/  LEA.HI R0, R2, R3, RZ, 0x2 ;  /* 0x0000000302007211 */ /* 0x000fe200078f10ff */
[----:B------:R-:W-:Y:S01]  /*0ed0*/  IMAD.IADD R19, R6, 0x1, -R10 ;  /* 0x0000000106137824 */ /* 0x000fe200078e0a0a */
[----:B------:R-:W-:Y:S01]  /*0ee0*/  SHF.R.S32.HI R11, RZ, 0x1f, R6 ;  /* 0x0000001fff0b7819 */ /* 0x000fe20000011406 */
[----:B------:R-:W-:Y:S01]  /*0ef0*/  ULDC.64 UR4, c[0x0][0x218] ;  /* 0x0000860000047ab9 */ /* 0x000fe20000000a00 */
[----:B------:R-:W-:Y:S01]  /*0f00*/  LOP3.LUT R9, R0, 0xfffffffc, RZ, 0xc0, !PT ;  /* 0xfffffffc00097812 */ /* 0x000fe200078ec0ff */
[----:B------:R-:W-:Y:S01]  /*0f10*/  UIMAD UR23, UR25, UR4, URZ ;  /* 0x00000004191772a4 */ /* 0x000fe2000f8e023f */
[----:B------:R-:W-:Y:S01]  /*0f20*/  @P0 IADD3.X R0, R7, UR10, RZ, P2, !PT ;  /* 0x0000000a07000c10 */ /* 0x000fe200097fe4ff */
[----:B------:R-:W-:Y:S01]  /*0f30*/  UIMAD.WIDE.U32 UR28, UR24, UR4, URZ ;  /* 0x00000004181c72a5 */ /* 0x000fe2000f8e003f */
[----:B------:R-:W-:Y:S01]  /*0f40*/  LEA.HI R11, R11, R6, RZ, 0x3 ;  /* 0x000000060b0b7211 */ /* 0x000fe200078f18ff */
[----:B------:R-:W-:Y:S01]  /*0f50*/  @P1 IMAD.SHL.U32 R6, R149, 0x2, RZ ;  /* 0x0000000295061824 */ /* 0x000fe200078e00ff */
[C---:B------:R-:W-:Y:S01]  /*0f60*/  @P0 LEA R2, P2, R8.reuse, c[0x0][0x1c8], 0x1 ;  /* 0x0000720008020a11 */ /* 0x040fe200078408ff */
[----:B------:R-:W-:Y:S01]  /*0f70*/  IMAD.IADD R9, R3, 0x1, -R9 ;  /* 0x0000000103097824 */ /* 0x000fe200078e0a09 */
[----:B------:R-:W-:Y:S01]  /*0f80*/  SHF.R.S32.HI R7, RZ, 0x1, R17 ;  /* 0x00000001ff077819 */ /* 0x000fe20000011411 */
[----:B------:R-:W-:Y:S01]  /*0f90*/  UIMAD UR23, UR24, UR5, UR23 ;  /* 0x00000005181772a4 */ /* 0x000fe2000f8e0217 */
[----:B------:R-:W-:Y:S01]  /*0fa0*/  @P0 LEA.HI.X R3, R8, c[0x0][0x1cc], R0, 0x1, P2 ;  /* 0x0000730008030a11 */ /* 0x000fe200010f0c00 */
[----:B------:R-:W-:Y:S01]  /*0fb0*/  @P0 IMAD.SHL.U32 R0, R149, 0x2, RZ ;  /* 0x0000000295000824 */ /* 0x000fe200078e00ff */
[----:B------:R-:W-:Y:S01]  /*0fc0*/  @!PT LDS RZ, [RZ] ;  /* 0x00000000fffff984 */ /* 0x000fe20000000800 */
[----:B------:R-:W-:Y:S01]  /*0fd0*/  @!PT LDS RZ, [RZ] ;  /* 0x00000000fffff984 */ /* 0x000fe20000000800 */
[----:B------:R-:W-:Y:S01]  /*0fe0*/  @!PT LDS RZ, [RZ] ;  /* 0x00000000fffff984 */ /* 0x000fe20000000800 */
[----:B------:R1:W-:Y:S01]  /*0ff0*/  @P1 LDGSTS.E.BYPASS.LTC128B.128 [R6+0x3100], [R4.64], !P6 ;  /* 0x0310000004061fae */ /* 0x0003e2000f101d50 */
[----:B------:R-:W-:-:S02]  /*1000*/  UIADD3 UR24, UR27, UR30, URZ ;  /* 0x0000001e1b187290 */ /* 0x000fc4000fffe03f */
[----:B------:R-:W-:Y:S01]  /*1010*/  UIADD3 UR23, UR29, UR23, URZ ;  /* 0x000000171d177290 */ /* 0x000fe2000fffe03f */
[----:B------:R1:W-:Y:S04]  /*1020*/  @P1 LDGSTS.E.BYPASS.LTC128B.128 [R6+0x4100], [R4.64+0x40], !P5 ;  /* 0x0410004004061fae */ /* 0x0003e8000e901d50 */
[----:B------:R1:W-:Y:S01]  /*1030*/  @P1 LDGSTS.E.BYPASS.LTC128B.128 [R6+0x5100], [R4.64+0x80], !P4 ;  /* 0x0510008004061fae */ /* 0x0003e2000e101d50 */
[----:B------:R-:W-:-:S03]  /*1040*/  LOP3.LUT P1, RZ, R7, 0x2, RZ, 0xc0, !PT ;  /* 0x0000000207ff7812 */ /* 0x000fc6000782c0ff */
[----:B------:R2:W-:Y:S04]  /*1050*/  @P0 LDGSTS.E.BYPASS.LTC128B.128 [R0+0x3900], [R2.64], !P6 ;  /* 0x0390000002000fae */ /* 0x0005e8000f101d50 */
[----:B------:R2:W-:Y:S04]  /*1060*/  @P0 LDGSTS.E.BYPASS.LTC128B.128 [R0+0x4900], [R2.64+0x40], !P5 ;  /* 0x0490004002000fae */ /* 0x0005e8000e901d50 */
[----:B------:R2:W-:Y:S01]  /*1070*/  @P0 LDGSTS.E.BYPASS.LTC128B.128 [R0+0x5900], [R2.64+0x80], !P4 ;  /* 0x0590008002000fae */ /* 0x0005e2000e101d50 */
[----:B------:R-:W-:-:S03]  /*1080*/  LOP3.LUT P0, RZ, R9, 0x2, RZ, 0xc0, !PT ;  /* 0x0000000209ff7812 */ /* 0x000fc6000780c0ff */
[----:B------:R-:W0:Y:S01]  /*1090*/  LDGDEPBAR ;  /* 0x00000000000079af */ /* 0x000e220000000000 */
[----:B-1----:R-:W-:Y:S02]  /*10a0*/  IMAD.SHL.U32 R4, R7, 0x40, RZ ;  /* 0x0000004007047824 */ /* 0x002fe400078e00ff */
[C---:B------:R-:W-:Y:S02]  /*10b0*/  IMAD.SHL.U32 R5, R12.reuse, 0x8, RZ ;  /* 0x000000080c057824 */ /* 0x040fe400078e00ff */
[----:B------:R-:W-:Y:S01]  /*10c0*/  IMAD R6, R12, 0x8, R20 ;  /* 0x000000080c067824 */ /* 0x000fe200078e0214 */
[----:B--2---:R-:W-:Y:S01]  /*10d0*/  LOP3.LUT R0, R4, 0xc0, RZ, 0xc0, !PT ;  /* 0x000000c004007812 */ /* 0x004fe200078ec0ff */
[----:B------:R-:W-:Y:S01]  /*10e0*/  IMAD.SHL.U32 R2, R9, 0x40, RZ ;  /* 0x0000004009027824 */ /* 0x000fe200078e00ff */
[----:B------:R-:W-:-:S04]  /*10f0*/  DEPBAR.LE SB0, 0x1 ;  /* 0x000080400000791a */ /* 0x000fc80000000000 */
[----:B------:R-:W-:Y:S01]  /*1100*/  IMAD.SHL.U32 R4, R11, 0x20, RZ ;  /* 0x000000200b047824 */ /* 0x000fe200078e00ff */
[----:B------:R-:W-:Y:S01]  /*1110*/  LOP3.LUT R3, R0, 0x8, R21, 0xf8, !PT ;  /* 0x0000000800037812 */ /* 0x000fe200078ef815 */
[----:B------:R-:W-:-:S04]  /*1120*/  DEPBAR.LE SB0, 0x0 ;  /* 0x000080000000791a */ /* 0x000fc80000000000 */
[----:B------:R-:W-:Y:S02]  /*1130*/  SHF.R.U32.HI R0, RZ, 0x3, R0 ;  /* 0x00000003ff007819 */ /* 0x000fe40000011600 */
[----:B------:R-:W-:Y:S02]  /*1140*/  LOP3.LUT R2, R2, 0xc0, RZ, 0xc0, !PT ;  /* 0x000000c002027812 */ /* 0x000fe400078ec0ff */
[----:B------:R-:W-:Y:S02]  /*1150*/  LOP3.LUT R17, R4, 0xffffff00, RZ, 0xc0, !PT ;  /* 0xffffff0004117812 */ /* 0x000fe400078ec0ff */
[----:B------:R-:W-:Y:S02]  /*1160*/  LOP3.LUT R0, R3, R0, RZ, 0x3c, !PT ;  /* 0x0000000003007212 */ /* 0x000fe400078e3cff */
[----:B------:R-:W-:Y:S02]  /*1170*/  LOP3.LUT R4, R2, 0x8, R5, 0xf8, !PT ;  /* 0x0000000802047812 */ /* 0x000fe400078ef805 */
[----:B------:R-:W-:Y:S01]  /*1180*/  SHF.R.U32.HI R3, RZ, 0x3, R2 ;  /* 0x00000003ff037819 */ /* 0x000fe20000011602 */
[----:B------:R-:W-:-:S02]  /*1190*/  IMAD R2, R22, 0x200, R17 ;  /* 0x0000020016027824 */ /* 0x000fc400078e0211 */
[----:B------:R-:W-:Y:S01]  /*11a0*/  IMAD.U32 R0, R6, 0x20, R0 ;  /* 0x0000002006007824 */ /* 0x000fe200078e0000 */
[----:B------:R-:W-:Y:S01]  /*11b0*/  LOP3.LUT R16, R4, R3, RZ, 0x3c, !PT ;  /* 0x0000000304107212 */ /* 0x000fe200078e3cff */
[----:B------:R-:W-:Y:S02]  /*11c0*/  IMAD R2, R19, 0x20, R2 ;  /* 0x0000002013027824 */ /* 0x000fe400078e0202 */
[----:B------:R-:W-:Y:S01]  /*11d0*/  IMAD.SHL.U32 R139, R0, 0x2, RZ ;  /* 0x00000002008b7824 */ /* 0x000fe200078e00ff */
[----:B------:R-:W-:Y:S01]  /*11e0*/  BAR.SYNC.DEFER_BLOCKING 0x0 ;  /* 0x0000000000007b1d */ /* 0x000fe20000010000 */
[----:B------:R-:W-:Y:S02]  /*11f0*/  IMAD.IADD R2, R16, 0x1, R2 ;  /* 0x0000000110027824 */ /* 0x000fe400078e0202 */
[----:B------:R-:W-:Y:S01]  /*1200*/  IMAD.MOV.U32 R0, RZ, RZ, 0x10 ;  /* 0x00000010ff007424 */ /* 0x000fe200078e00ff */
[----:B------:R-:W-:Y:S01]  /*1210*/  IADD3 R3, R139, 0x3100, RZ ;  /* 0x000031008b037810 */ /* 0x000fe20007ffe0ff */
[----:B------:R-:W-:Y:S01]  /*1220*/  IMAD.SHL.U32 R214, R2, 0x2, RZ ;  /* 0x0000000202d67824 */ /* 0x000fe200078e00ff */
[----:B------:R-:W-:-:S02]  /*1230*/  LOP3.LUT R2, R26, 0xffffffe0, RZ, 0xc0, !PT ;  /* 0xffffffe01a027812 */ /* 0x000fc400078ec0ff */
[----:B------:R-:W-:Y:S02]  /*1240*/  IADD3 R216, R139, 0x3120, RZ ;  /* 0x000031208bd87810 */ /* 0x000fe40007ffe0ff */
[----:B------:R-:W-:Y:S01]  /*1250*/  @P1 IADD3 R216, R3, -0x20, RZ ;  /* 0xffffffe003d81810 */ /* 0x000fe20007ffe0ff */
[----:B------:R-:W-:Y:S01]  /*1260*/  IMAD.IADD R136, R25, 0x1, -R2 ;  /* 0x0000000119887824 */ /* 0x000fe200078e0a02 */
[----:B------:R-:W-:Y:S01]  /*1270*/  SEL R0, R0, 0xfffffff0, !P0 ;  /* 0xfffffff000007807 */ /* 0x000fe20004000000 */
[----:B------:R-:W-:Y:S01]  /*1280*/  IMAD R2, R24, c[0x0][0x208], RZ ;  /* 0x0000820018027a24 */ /* 0x000fe200078e02ff */
[----:B------:R-:W-:Y:S01]  /*1290*/  IADD3 R24, P1, P0, R44, UR26, R229 ;  /* 0x0000001a2c187c10 */ /* 0x000fe2000f83e0e5 */
[----:B------:R-:W-:Y:S01]  /*12a0*/  IMAD R25, R19, 0x20, R17 ;  /* 0x0000002013197824 */ /* 0x000fe200078e0211 */
[----:B------:R-:W-:Y:S01]  /*12b0*/  SEL R17, RZ, 0xffffffff, P5 ;  /* 0xffffffffff117807 */ /* 0x000fe20002800000 */
[----:B------:R-:W-:Y:S01]  /*12c0*/  IMAD R3, R18, c[0x0][0x20c], R2 ;  /* 0x0000830012037a24 */ /* 0x000fe200078e0202 */
[----:B------:R-:W-:Y:S01]  /*12d0*/  SEL R19, RZ, 0x1, P6 ;  /* 0x00000001ff137807 */ /* 0x000fe20003000000 */
[----:B------:R-:W-:Y:S01]  /*12e0*/  IMAD R215, R0, 0x2, R214 ;  /* 0x0000000200d77824 */ /* 0x000fe200078e02d6 */
[C---:B------:R-:W-:Y:S01]  /*12f0*/  IADD3 R227, R216.reuse, 0x400, RZ ;  /* 0x00000400d8e37810 */ /* 0x040fe20007ffe0ff */
[----:B------:R-:W-:Y:S01]  /*1300*/  IMAD.SHL.U32 R2, R17, 0x2, RZ ;  /* 0x0000000211027824 */ /* 0x000fe200078e00ff */
[C---:B------:R-:W-:Y:S01]  /*1310*/  IADD3 R226, R216.reuse, 0x800, RZ ;  /* 0x00000800d8e27810 */ /* 0x040fe20007ffe0ff */
[----:B------:R-:W-:Y:S01]  /*1320*/  IMAD.IADD R17, R45, 0x1, R3 ;  /* 0x000000012d117824 */ /* 0x000fe200078e0203 */
[----:B------:R-:W1:Y:S01]  /*1330*/  LDSM.16.M88.4 R12, [R214+0x6100] ;  /* 0x00610000d60c783b */ /* 0x000e620000000200 */
[----:B------:R-:W-:-:S02]  /*1340*/  IADD3 R225, R216, 0xc00, RZ ;  /* 0x00000c00d8e17810 */ /* 0x000fc40007ffe0ff */
[----:B------:R-:W-:Y:S01]  /*1350*/  LOP3.LUT R3, R2, 0x2, R19, 0xe2, !PT ;  /* 0x0000000202037812 */ /* 0x000fe200078ee213 */
[----:B------:R2:W-:Y:S01]  /*1360*/  STL [R1+0x4], R17 ;  /* 0x0000041101007387 */ /* 0x0005e20000100800 */
[----:B------:R-:W-:-:S03]  /*1370*/  SEL R2, RZ, 0x4, P4 ;  /* 0x00000004ff027807 */ /* 0x000fc60002000000 */
[----:B------:R3:W4:Y:S01]  /*1380*/  LDSM.16.M88.4 R8, [R214+0x7100] ;  /* 0x00710000d608783b */ /* 0x0007220000000200 */
[----:B------:R-:W-:Y:S01]  /*1390*/  LOP3.LUT R19, R3, R2, RZ, 0xfc, !PT ;  /* 0x0000000203137212 */ /* 0x000fe200078efcff */
[----:B------:R-:W-:Y:S02]  /*13a0*/  IMAD.IADD R3, R16, 0x1, R25 ;  /* 0x0000000110037824 */ /* 0x000fe400078e0219 */
[----:B------:R3:W1:Y:S04]  /*13b0*/  LDSM.16.M88.4 R40, [R139+0x3100] ;  /* 0x003100008b28783b */ /* 0x0006680000000200 */
[----:B------:R3:W1:Y:S04]  /*13c0*/  LDSM.16.M88.4 R36, [R139+0x3500] ;  /* 0x003500008b24783b */ /* 0x0006680000000200 */
[----:B------:R3:W1:Y:S04]  /*13d0*/  LDSM.16.M88.4 R32, [R139+0x3900] ;  /* 0x003900008b20783b */ /* 0x0006680000000200 */
[----:B------:R3:W1:Y:S04]  /*13e0*/  LDSM.16.M88.4 R28, [R139+0x3d00] ;  /* 0x003d00008b1c783b */ /* 0x0006680000000200 */
[----:B------:R3:W1:Y:S01]  /*13f0*/  LDSM.16.M88.4 R20, [R215+0x6100] ;  /* 0x00610000d714783b */ /* 0x0006620000000200 */
[----:B--2---:R-:W-:-:S02]  /*1400*/  IADD3.X R17, R17, UR24, R27, P1, P0 ;  /* 0x0000001811117c10 */ /* 0x004fc40008fe041b */
[----:B------:R-:W-:Y:S01]  /*1410*/  PLOP3.LUT P0, PT, PT, PT, UP0, 0x80, 0x0 ;  /* 0x000000000000781c */ /* 0x000fe20003f0f008 */
[----:B------:R3:W2:Y:S01]  /*1420*/  LDSM.16.M88.4 R4, [R215+0x7100] ;  /* 0x00710000d704783b */ /* 0x0006a20000000200 */
[----:B------:R-:W-:-:S03]  /*1430*/  IADD3 R230, P1, R24, UR28, RZ ;  /* 0x0000001c18e67c10 */ /* 0x000fc6000ff3e0ff */
[----:B------:R3:W1:Y:S01]  /*1440*/  LDSM.16.M88.4 R60, [R216] ;  /* 0x00000000d83c783b */ /* 0x0006620000000200 */
[----:B------:R-:W-:-:S03]  /*1450*/  IADD3.X R231, R17, UR23, RZ, P1, !PT ;  /* 0x0000001711e77c10 */ /* 0x000fc60008ffe4ff */
[----:B------:R3:W1:Y:S04]  /*1460*/  LDSM.16.M88.4 R68, [R216+0x400] ;  /* 0x00040000d844783b */ /* 0x0006680000000200 */
[----:B------:R3:W1:Y:S04]  /*1470*/  LDSM.16.M88.4 R80, [R216+0x800] ;  /* 0x00080000d850783b */ /* 0x0006680000000200 */
[----:B------:R3:W1:Y:S01]  /*1480*/  LDSM.16.M88.4 R88, [R216+0xc00] ;  /* 0x000c0000d858783b */ /* 0x0006620000000200 */
[----:B------:R-:W-:Y:S05]  /*1490*/  @!P0 BRA `(.L_x_0) ;  /* 0x0000022000008947 */ /* 0x000fea0003800000 */
[----:B----4-:R-:W-:Y:S01]  /*14a0*/  ULDC.64 UR4, c[0x0][0x208] ;  /* 0x0000820000047ab9 */ /* 0x010fe20000000a00 */
[C---:B------:R-:W-:Y:S01]  /*14b0*/  LOP3.LUT R2, R19.reuse, 0x1, RZ, 0xc0, !PT ;  /* 0x0000000113027812 */ /* 0x040fe200078ec0ff */
[----:B------:R-:W-:Y:S01]  /*14c0*/  USHF.L.U32 UR25, UR4, 0x6, URZ ;  /* 0x0000000604197899 */ /* 0x000fe2000800063f */
[----:B------:R-:W-:Y:S01]  /*14d0*/  LOP3.LUT P2, RZ, R19, 0x2, RZ, 0xc0, !PT ;  /* 0x0000000213ff7812 */ /* 0x000fe2000784c0ff */
[----:B------:R-:W-:Y:S01]  /*14e0*/  USHF.L.U64.HI UR5, UR4, UR7, UR5 ;  /* 0x0000000704057299 */ /* 0x000fe20008010205 */
[----:B------:R-:W-:Y:S01]  /*14f0*/  ISETP.NE.U32.AND P3, PT, R2, 0x1, PT ;  /* 0x000000010200780c */ /* 0x000fe20003f65070 */
[----:B------:R-:W-:-:S02]  /*1500*/  UIMAD UR7, UR22, -0x40, UR6 ;  /* 0xffffffc0160778a4 */ /* 0x000fc4000f8e0206 */
[----:B------:R-:W-:Y:S01]  /*1510*/  UIMAD UR4, UR5, UR22, URZ ;  /* 0x00000016050472a4 */ /* 0x000fe2000f8e023f */
[----:B------:R-:W-:-:S03]  /*1520*/  IMAD.U32 R16, RZ, RZ, UR25 ;  /* 0x00000019ff107e24 */ /* 0x000fc6000f8e00ff */
[----:B------:R-:W-:Y:S01]  /*1530*/  UIMAD UR4, UR20, UR25, UR4 ;  /* 0x00000019140472a4 */ /* 0x000fe2000f8e0204 */
[----:B------:R-:W-:Y:S01]  /*1540*/  IMAD.WIDE.U32 R24, R16, UR22, R230 ;  /* 0x0000001610187c25 */ /* 0x000fe2000f8e00e6 */
[----:B------:R-:W-:-:S04]  /*1550*/  IADD3 R18, -R18, UR7, RZ ;  /* 0x0000000712127c10 */ /* 0x000fc8000fffe1ff */
[----:B------:R-:W-:Y:S02]  /*1560*/  IADD3 R2, R25, UR4, RZ ;  /* 0x0000000419027c10 */ /* 0x000fe4000fffe0ff */
[----:B------:R-:W-:Y:S02]  /*1570*/  LEA R16, P0, R24, c[0x0][0x1f8], 0x1 ;  /* 0x00007e0018107a11 */ /* 0x000fe400078008ff */
[----:B------:R-:W-:Y:S02]  /*1580*/  ISETP.LT.OR P1, PT, R18, 0x1, P3 ;  /* 0x000000011200780c */ /* 0x000fe40001f21670 */
[----:B------:R-:W-:Y:S01]  /*1590*/  LEA.HI.X R17, R24, c[0x0][0x1fc], R2, 0x1, P0 ;  /* 0x00007f0018117a11 */ /* 0x000fe200000f0c02 */
[----:B------:R-:W-:Y:S01]  /*15a0*/  IMAD.SHL.U32 R2, R149, 0x2, RZ ;  /* 0x0000000295027824 */ /* 0x000fe200078e00ff */
[C---:B------:R-:W-:Y:S02]  /*15b0*/  ISETP.LT.OR P0, PT, R18.reuse, 0x1, !P2 ;  /* 0x000000011200780c */ /* 0x040fe40005701670 */
[----:B------:R-:W-:-:S02]  /*15c0*/  ISETP.LT.OR P3, PT, R18, 0x21, P3 ;  /* 0x000000211200780c */ /* 0x000fc40001f61670 */
[----:B------:R-:W-:-:S05]  /*15d0*/  ISETP.LT.OR P2, PT, R18, 0x21, !P2 ;  /* 0x000000211200780c */ /* 0x000fca0005741670 */
[----:B------:R-:W-:Y:S01]  /*15e0*/  @!PT LDS RZ, [RZ] ;  /* 0x00000000fffff984 */ /* 0x000fe20000000800 */
[----:B------:R-:W-:Y:S01]  /*15f0*/  @!PT LDS RZ, [RZ] ;  /* 0x00000000fffff984 */ /* 0x000fe20000000800 */
[----:B------:R-:W-:Y:S01]  /*1600*/  @!PT LDS RZ, [RZ] ;  /* 0x00000000fffff984 */ /* 0x000fe20000000800 */
[----:B------:R4:W-:Y:S01]  /*1610*/  LDGSTS.E.BYPASS.LTC128B.128 [R2+0x100], [R16.64], !P1 ;  /* 0x0010000010027fae */ /* 0x0009e2000c901d50 */
[----:B------:R-:W-:-:S03]  /*1620*/  LOP3.LUT P1, RZ, R19, 0x4, RZ, 0xc0, !PT ;  /* 0x0000000413ff7812 */ /* 0x000fc6000782c0ff */
[----:B------:R4:W-:Y:S01]  /*1630*/  LDGSTS.E.BYPASS.LTC128B.128 [R2+0x1100], [R16.64+0x40], !P0 ;  /* 0x0110004010027fae */ /* 0x0009e2000c101d50 */
[C---:B------:R-:W-:Y:S02]  /*1640*/  ISETP.LT.OR P0, PT, R18.reuse, 0x1, !P1 ;  /* 0x000000011200780c */ /* 0x040fe40004f01670 */
[----:B------:R-:W-:-:S11]  /*1650*/  ISETP.LT.OR P1, PT, R18, 0x21, !P1 ;  /* 0x000000211200780c */ /* 0x000fd60004f21670 */
[----:B------:R4:W-:Y:S02]  /*1660*/  LDGSTS.E.BYPASS.LTC128B.128 [R2+0x2100], [R16.64+0x80], !P0 ;  /* 0x0210008010027fae */ /* 0x0009e4000c101d50 */
[----:B----4-:R-:W-:-:S04]  /*1670*/  IADD3 R16, P0, R16, UR25, RZ ;  /* 0x0000001910107c10 */ /* 0x010fc8000ff1e0ff */
[----:B------:R-:W-:-:S05]  /*1680*/  IADD3.X R17, R17, UR5, RZ, P0, !PT ;  /* 0x0000000511117c10 */ /* 0x000fca00087fe4ff */
[----:B------:R4:W-:Y:S04]  /*1690*/  LDGSTS.E.BYPASS.LTC128B.128 [R2+0x900], [R16.64], !P3 ;  /* 0x0090000010027fae */ /* 0x0009e8000d901d50 */
[----:B------:R4:W-:Y:S04]  /*16a0*/  LDGSTS.E.BYPASS.LTC128B.128 [R2+0x1900], [R16.64+0x40], !P2 ;  /* 0x0190004010027fae */ /* 0x0009e8000d101d50 */
[----:B------:R4:W-:Y:S02]  /*16b0*/  LDGSTS.E.BYPASS.LTC128B.128 [R2+0x2900], [R16.64+0x80], !P1 ;  /* 0x0290008010027fae */ /* 0x0009e4000c901d50 */
.L_x_0:
[----:B-1--4-:R-:W-:Y:S01]  /*16c0*/  HMMA.16816.F32 R64, R8, R40, RZ ;  /* 0x000000280840723c */ /* 0x012fe200000018ff */
[----:B------:R-:W-:Y:S01]  /*16d0*/  UISETP.GE.AND UP0, UPT, UR6, 0x41, UPT ;  /* 0x000000410600788c */ /* 0x000fe2000bf06270 */
[----:B------:R-:W-:Y:S01]  /*16e0*/  SHF.R.S32.HI R2, RZ, 0x1f, R136 ;  /* 0x0000001fff027819 */ /* 0x000fe20000011488 */
[----:B------:R-:W-:Y:S01]  /*16f0*/  UIMAD UR6, UR22, -0x40, UR6 ;  /* 0xffffffc0160678a4 */ /* 0x000fe2000f8e0206 */
[----:B------:R-:W0:Y:S01]  /*1700*/  LDGDEPBAR ;  /* 0x00000000000079af */ /* 0x000e220000000000 */
[----:B------:R-:W-:Y:S01]  /*1710*/  IMAD.SHL.U32 R212, R3, 0x2, RZ ;  /* 0x0000000203d47824 */ /* 0x000fe200078e00ff */
[----:B------:R-:W-:-:S02]  /*1720*/  LEA.HI R138, R2, R136, RZ, 0x2 ;  /* 0x00000088028a7211 */ /* 0x000fc400078f10ff */
[C---:B------:R-:W-:Y:S01]  /*1730*/  HMMA.16816.F32 R56, R8.reuse, R42, RZ ;  /* 0x0000002a0838723c */ /* 0x040fe200000018ff */
[----:B------:R-:W-:Y:S01]  /*1740*/  PLOP3.LUT P0, PT, PT, PT, UP0, 0x80, 0x0 ;  /* 0x000000000000781c */ /* 0x000fe20003f0f008 */
[----:B------:R-:W-:Y:S01]  /*1750*/  IMAD R213, R0, 0x2, R212 ;  /* 0x0000000200d57824 */ /* 0x000fe200078e02d4 */
[----:B------:R-:W-:Y:S01]  /*1760*/  LOP3.LUT R2, R138, 0x7ffffffc, RZ, 0xc0, !PT ;  /* 0x7ffffffc8a027812 */ /* 0x000fe200078ec0ff */
[----:B------:R-:W-:Y:S01]  /*1770*/  @UP0 ULEA.HI.SX32 UR4, UR21, 0xfffffffe, 0x1a ;  /* 0xfffffffe15040891 */ /* 0x000fe2000f8fd23f */
[----:B------:R-:W-:Y:S03]  /*1780*/  STL [R1+0x2c], R138 ;  /* 0x00002c8a01007387 */ /* 0x000fe60000100800 */
[----:B------:R-:W-:Y:S01]  /*1790*/  HMMA.16816.F32 R52, R8, R36, RZ ;  /* 0x000000240834723c */ /* 0x000fe200000018ff */
[----:B------:R-:W-:-:S07]  /*17a0*/  @UP0 USHF.R.S32.HI UR5, URZ, 0x1f, UR4 ;  /* 0x0000001f3f050899 */ /* 0x000fce0008011404 */
[C---:B------:R-:W-:Y:S08]  /*17b0*/  HMMA.16816.F32 R48, R8.reuse, R38, RZ ;  /* 0x000000260830723c */ /* 0x040ff000000018ff */
[C---:B------:R-:W-:Y:S08]  /*17c0*/  HMMA.16816.F32 R44, R8.reuse, R32, RZ ;  /* 0x00000020082c723c */ /* 0x040ff000000018ff */
[C---:B------:R-:W-:Y:S08]  /*17d0*/  HMMA.16816.F32 R24, R8.reuse, R34, RZ ;  /* 0x000000220818723c */ /* 0x040ff000000018ff */
[C---:B------:R-:W-:Y:S08]  /*17e0*/  HMMA.16816.F32 R16, R8.reuse, R28, RZ ;  /* 0x0000001c0810723c */ /* 0x040ff000000018ff */
[----:B------:R-:W-:Y:S08]  /*17f0*/  HMMA.16816.F32 R8, R8, R30, RZ ;  /* 0x0000001e0808723c */ /* 0x000ff000000018ff */
[C---:B------:R-:W-:Y:S08]  /*1800*/  HMMA.16816.F32 R92, R12.reuse, R32, RZ ;  /* 0x000000200c5c723c */ /* 0x040ff000000018ff */
[----:B------:R-:W-:Y:S01]  /*1810*/  HMMA.16816.F32 R128, R12, R34, RZ ;  /* 0x000000220c80723c */ /* 0x000fe200000018ff */
[----:B------:R-:W-:Y:S07]  /*1820*/  LDSM.16.M88.4 R32, [R139+0x4100] ;  /* 0x004100008b20783b */ /* 0x000fee0000000200 */
[C---:B--2---:R-:W-:Y:S08]  /*1830*/  HMMA.16816.F32 R120, R4.reuse, R60, R64 ;  /* 0x0000003c0478723c */ /* 0x044ff00000001840 */
[C---:B------:R-:W-:Y:S08]  /*1840*/  HMMA.16816.F32 R116, R4.reuse, R62, R56 ;  /* 0x0000003e0474723c */ /* 0x040ff00000001838 */
[C---:B------:R-:W-:Y:S01]  /*1850*/  HMMA.16816.F32 R112, R4.reuse, R68, R52 ;  /* 0x000000440470723c */ /* 0x040fe20000001834 */
[----:B------:R-:W-:Y:S07]  /*1860*/  LDSM.16.M88.4 R52, [R216+0x1000] ;  /* 0x00100000d834783b */ /* 0x000fee0000000200 */
        /* <DEDUP_REMOVED lines=8> */
[----:B------:R-:W-:Y:S01]  /*18f0*/  HMMA.16816.F32 R104, R4, R90, R8 ;  /* 0x0000005a0468723c */ /* 0x000fe20000001808 */
[----:B------:R-:W1:Y:S04]  /*1900*/  LDSM.16.M88.4 R4, [R214+0x9100] ;  /* 0x00910000d604783b */ /* 0x000e680000000200 */
[----:B------:R-:W2:Y:S03]  /*1910*/  LDSM.16.M88.4 R8, [R214+0x8100] ;  /* 0x00810000d608783b */ /* 0x000ea60000000200 */
[C---:B------:R-:W-:Y:S08]  /*1920*/  HMMA.16816.F32 R72, R12.reuse, R40, RZ ;  /* 0x000000280c48723c */ /* 0x040ff000000018ff */
[C---:B------:R-:W-:Y:S08]  /*1930*/  HMMA.16816.F32 R76, R12.reuse, R36, RZ ;  /* 0x000000240c4c723c */ /* 0x040ff000000018ff */
[C---:B------:R-:W-:Y:S08]  /*1940*/  HMMA.16816.F32 R36, R12.reuse, R38, RZ ;  /* 0x000000260c24723c */ /* 0x040ff000000018ff */
[C---:B------:R-:W-:Y:S08]  /*1950*/  HMMA.16816.F32 R40, R12.reuse, R42, RZ ;  /* 0x0000002a0c28723c */ /* 0x040ff000000018ff */
[C---:B------:R-:W-:Y:S08]  /*1960*/  HMMA.16816.F32 R132, R12.reuse, R28, RZ ;  /* 0x0000001c0c84723c */ /* 0x040ff000000018ff */
[----:B------:R-:W-:Y:S01]  /*1970*/  HMMA.16816.F32 R124, R12, R30, RZ ;  /* 0x0000001e0c7c723c */ /* 0x000fe200000018ff */
[----:B------:R-:W4:Y:S04]  /*1980*/  LDSM.16.M88.4 R28, [R139+0x4500] ;  /* 0x004500008b1c783b */ /* 0x000f280000000200 */
[----:B------:R-:W5:Y:S03]  /*1990*/  LDSM.16.M88.4 R12, [R215+0x9100] ;  /* 0x00910000d70c783b */ /* 0x000f660000000200 */
[C---:B------:R-:W-:Y:S08]  /*19a0*/  HMMA.16816.F32 R96, R20.reuse, R60, R72 ;  /* 0x0000003c1460723c */ /* 0x040ff00000001848 */
[C---:B------:R-:W-:Y:S08]  /*19b0*/  HMMA.16816.F32 R76, R20.reuse, R68, R76 ;  /* 0x00000044144c723c */ /* 0x040ff0000000184c */
[C---:B------:R-:W-:Y:S08]  /*19c0*/  HMMA.16816.F32 R72, R20.reuse, R70, R36 ;  /* 0x000000461448723c */ /* 0x040ff00000001824 */
[C---:B------:R-:W-:Y:S08]  /*19d0*/  HMMA.16816.F32 R84, R20.reuse, R62, R40 ;  /* 0x0000003e1454723c */ /* 0x040ff00000001828 */
[C---:B------:R-:W-:Y:S01]  /*19e0*/  HMMA.16816.F32 R68, R20.reuse, R80, R92 ;  /* 0x000000501444723c */ /* 0x040fe2000000185c */
[----:B------:R-:W-:Y:S07]  /*19f0*/  LDSM.16.M88.4 R92, [R216+0x1c00] ;  /* 0x001c0000d85c783b */ /* 0x000fee0000000200 */
[C---:B------:R-:W-:Y:S08]  /*1a00*/  HMMA.16816.F32 R64, R20.reuse, R82, R128 ;  /* 0x000000521440723c */ /* 0x040ff00000001880 */
[C---:B------:R-:W-:Y:S08]  /*1a10*/  HMMA.16816.F32 R60, R20.reuse, R88, R132 ;  /* 0x00000058143c723c */ /* 0x040ff00000001884 */
[----:B------:R-:W-:Y:S01]  /*1a20*/  HMMA.16816.F32 R56, R20, R90, R124 ;  /* 0x0000005a1438723c */ /* 0x000fe2000000187c */
[----:B------:R-:W3:Y:S07]  /*1a30*/  LDSM.16.M88.4 R20, [R215+0x8100] ;  /* 0x00810000d714783b */ /* 0x000eee0000000200 */
[C---:B-1----:R-:W-:Y:S08]  /*1a40*/  HMMA.16816.F32 R36, R4.reuse, R34, R116 ;  /* 0x000000220424723c */ /* 0x042ff00000001874 */
[-C--:B------:R-:W-:Y:S08]  /*1a50*/  HMMA.16816.F32 R40, R4, R32.reuse, R120 ;  /* 0x000000200428723c */ /* 0x080ff00000001878 */
[----:B--2---:R-:W-:Y:S08]  /*1a60*/  HMMA.16816.F32 R96, R8, R32, R96 ;  /* 0x000000200860723c */ /* 0x004ff00000001860 */
[C---:B----4-:R-:W-:Y:S08]  /*1a70*/  HMMA.16816.F32 R88, R4.reuse, R30, R108 ;  /* 0x0000001e0458723c */ /* 0x050ff0000000186c */
[C---:B------:R-:W-:Y:S01]  /*1a80*/  HMMA.16816.F32 R80, R4.reuse, R28, R112 ;  /* 0x0000001c0450723c */ /* 0x040fe20000001870 */
[----:B------:R-:W-:Y:S07]  /*1a90*/  LDSM.16.M88.4 R112, [R216+0x2c00] ;  /* 0x002c0000d870783b */ /* 0x000fee0000000200 */
[C---:B------:R-:W-:Y:S08]  /*1aa0*/  HMMA.16816.F32 R100, R4.reuse, R24, R100 ;  /* 0x000000180464723c */ /* 0x040ff00000001864 */
[C---:B------:R-:W-:Y:S08]  /*1ab0*/  HMMA.16816.F32 R120, R4.reuse, R26, R140 ;  /* 0x0000001a0478723c */ /* 0x040ff0000000188c */
[C---:B------:R-:W-:Y:S08]  /*1ac0*/  HMMA.16816.F32 R132, R4.reuse, R16, R144 ;  /* 0x000000100484723c */ /* 0x040ff00000001890 */
[----:B------:R-:W-:Y:S01]  /*1ad0*/  HMMA.16816.F32 R108, R4, R18, R104 ;  /* 0x00000012046c723c */ /* 0x000fe20000001868 */
[----:B------:R-:W-:Y:S07]  /*1ae0*/  LDSM.16.M88.4 R104, [R139+0x5d00] ;  /* 0x005d00008b68783b */ /* 0x000fee0000000200 */
[C---:B------:R-:W-:Y:S08]  /*1af0*/  HMMA.16816.F32 R76, R8.reuse, R28, R76 ;  /* 0x0000001c084c723c */ /* 0x040ff0000000184c */
[C---:B------:R-:W-:Y:S08]  /*1b00*/  HMMA.16816.F32 R4, R8.reuse, R24, R68 ;  /* 0x000000180804723c */ /* 0x040ff00000001844 */
[C---:B------:R-:W-:Y:S01]  /*1b10*/  HMMA.16816.F32 R84, R8.reuse, R34, R84 ;  /* 0x000000220854723c */ /* 0x040fe20000001854 */
[----:B------:R-:W-:Y:S07]  /*1b20*/  LDSM.16.M88.4 R32, [R139+0x5500] ;  /* 0x005500008b20783b */ /* 0x000fee0000000200 */
[C---:B------:R-:W-:Y:S08]  /*1b30*/  HMMA.16816.F32 R28, R8.reuse, R30, R72 ;  /* 0x0000001e081c723c */ /* 0x040ff00000001848 */
[C---:B------:R-:W-:Y:S08]  /*1b40*/  HMMA.16816.F32 R24, R8.reuse, R26, R64 ;  /* 0x0000001a0818723c */ /* 0x040ff00000001840 */
[C---:B------:R-:W-:Y:S08]  /*1b50*/  HMMA.16816.F32 R140, R8.reuse, R16, R60 ;  /* 0x00000010088c723c */ /* 0x040ff0000000183c */
[----:B------:R-:W-:Y:S01]  /*1b60*/  HMMA.16816.F32 R144, R8, R18, R56 ;  /* 0x000000120890723c */ /* 0x000fe20000001838 */
[----:B------:R-:W-:Y:S04]  /*1b70*/  LDSM.16.M88.4 R8, [R214+0xb100] ;  /* 0x00b10000d608783b */ /* 0x000fe80000000200 */
[----:B------:R-:W-:Y:S03]  /*1b80*/  LDSM.16.M88.4 R16, [R214+0xa100] ;  /* 0x00a10000d610783b */ /* 0x000fe60000000200 */
[C---:B-----5:R-:W-:Y:S01]  /*1b90*/  HMMA.16816.F32 R68, R12.reuse, R54, R36 ;  /* 0x000000360c44723c */ /* 0x060fe20000001824 */
[----:B------:R-:W1:Y:S07]  /*1ba0*/  LDSM.16.M88.4 R36, [R139+0x5100] ;  /* 0x005100008b24783b */ /* 0x000e6e0000000200 */
[-C--:B------:R-:W-:Y:S01]  /*1bb0*/  HMMA.16816.F32 R72, R12, R52.reuse, R40 ;  /* 0x000000340c48723c */ /* 0x080fe20000001828 */
[----:B------:R-:W2:Y:S07]  /*1bc0*/  LDSM.16.M88.4 R40, [R139+0x5900] ;  /* 0x005900008b28783b */ /* 0x000eae0000000200 */
[----:B---3--:R-:W-:Y:S08]  /*1bd0*/  HMMA.16816.F32 R124, R20, R52, R96 ;  /* 0x00000034147c723c */ /* 0x008ff00000001860 */
[C---:B------:R-:W-:Y:S08]  /*1be0*/  HMMA.16816.F32 R64, R12.reuse, R48, R80 ;  /* 0x000000300c40723c */ /* 0x040ff00000001850 */
[C---:B------:R-:W-:Y:S08]  /*1bf0*/  HMMA.16816.F32 R60, R12.reuse, R50, R88 ;  /* 0x000000320c3c723c */ /* 0x040ff00000001858 */
[C---:B------:R-:W-:Y:S08]  /*1c00*/  HMMA.16816.F32 R56, R12.reuse, R44, R100 ;  /* 0x0000002c0c38723c */ /* 0x040ff00000001864 */
[C---:B------:R-:W-:Y:S08]  /*1c10*/  HMMA.16816.F32 R120, R12.reuse, R46, R120 ;  /* 0x0000002e0c78723c */ /* 0x040ff00000001878 */
[C---:B------:R-:W-:Y:S08]  /*1c20*/  HMMA.16816.F32 R132, R12.reuse, R92, R132 ;  /* 0x0000005c0c84723c */ /* 0x040ff00000001884 */
[----:B------:R-:W-:Y:S01]  /*1c30*/  HMMA.16816.F32 R128, R12, R94, R108 ;  /* 0x0000005e0c80723c */ /* 0x000fe2000000186c */
[----:B------:R-:W-:Y:S07]  /*1c40*/  LDSM.16.M88.4 R12, [R215+0xa100] ;  /* 0x00a10000d70c783b */ /* 0x000fee0000000200 */
[C---:B------:R-:W-:Y:S01]  /*1c50*/  HMMA.16816.F32 R100, R20.reuse, R50, R28 ;  /* 0x000000321464723c */ /* 0x040fe2000000181c */
[----:B------:R-:W-:Y:S07]  /*1c60*/  LDSM.16.M88.4 R28, [R216+0x2000] ;  /* 0x00200000d81c783b */ /* 0x000fee0000000200 */
[C---:B------:R-:W-:Y:S01]  /*1c70*/  HMMA.16816.F32 R96, R20.reuse, R44, R4 ;  /* 0x0000002c1460723c */ /* 0x040fe20000001804 */
[----:B------:R-:W3:Y:S07]  /*1c80*/  LDSM.16.M88.4 R4, [R215+0xb100] ;  /* 0x00b10000d704783b */ /* 0x000eee0000000200 */
[C---:B------:R-:W-:Y:S08]  /*1c90*/  HMMA.16816.F32 R116, R20.reuse, R54, R84 ;  /* 0x000000361474723c */ /* 0x040ff00000001854 */
[----:B------:R-:W-:Y:S01]  /*1ca0*/  HMMA.16816.F32 R80, R20, R46, R24 ;  /* 0x0000002e1450723c */ /* 0x000fe20000001818 */
[----:B------:R-:W4:Y:S04]  /*1cb0*/  LDSM.16.M88.4 R24, [R216+0x2400] ;  /* 0x00240000d818783b */ /* 0x000f280000000200 */
[----:B------:R-:W5:Y:S01]  /*1cc0*/  LDSM.16.M88.4 R44, [R216+0x2800] ;  /* 0x00280000d82c783b */ /* 0x000f620000000200 */
[----:B------:R-:W-:-:S04]  /*1cd0*/  DEPBAR.LE SB0, 0x0 ;  /* 0x000080000000791a */ /* 0x000fc80000000000 */
[----:B------:R-:W-:Y:S08]  /*1ce0*/  HMMA.16816.F32 R108, R20, R48, R76 ;  /* 0x00000030146c723c */ /* 0x000ff0000000184c */
[-C--:B-1----:R-:W-:Y:S08]  /*1cf0*/  HMMA.16816.F32 R84, R8, R36.reuse, R72 ;  /* 0x000000240854723c */ /* 0x082ff00000001848 */
[----:B------:R-:W-:Y:S08]  /*1d00*/  HMMA.16816.F32 R52, R16, R36, R124 ;  /* 0x000000241034723c */ /* 0x000ff0000000187c */
[C---:B------:R-:W-:Y:S08]  /*1d10*/  HMMA.16816.F32 R76, R8.reuse, R38, R68 ;  /* 0x00000026084c723c */ /* 0x040ff00000001844 */
[C---:B------:R-:W-:Y:S08]  /*1d20*/  HMMA.16816.F32 R72, R8.reuse, R32, R64 ;  /* 0x000000200848723c */ /* 0x040ff00000001840 */
[----:B------:R-:W-:Y:S08]  /*1d30*/  HMMA.16816.F32 R68, R8, R34, R60 ;  /* 0x000000220844723c */ /* 0x000ff0000000183c */
[----:B------:R-:W-:Y:S08]  /*1d40*/  HMMA.16816.F32 R88, R20, R92, R140 ;  /* 0x0000005c1458723c */ /* 0x000ff0000000188c */
[C---:B--2---:R-:W-:Y:S08]  /*1d50*/  HMMA.16816.F32 R64, R8.reuse, R40, R56 ;  /* 0x000000280840723c */ /* 0x044ff00000001838 */
[C---:B------:R-:W-:Y:S08]  /*1d60*/  HMMA.16816.F32 R60, R8.reuse, R42, R120 ;  /* 0x0000002a083c723c */ /* 0x040ff00000001878 */
[C---:B------:R-:W-:Y:S08]  /*1d70*/  HMMA.16816.F32 R120, R8.reuse, R104, R132 ;  /* 0x000000680878723c */ /* 0x040ff00000001884 */
[----:B------:R-:W-:Y:S08]  /*1d80*/  HMMA.16816.F32 R56, R8, R106, R128 ;  /* 0x0000006a0838723c */ /* 0x000ff00000001880 */
[C---:B------:R-:W-:Y:S08]  /*1d90*/  HMMA.16816.F32 R48, R16.reuse, R38, R116 ;  /* 0x000000261030723c */ /* 0x040ff00000001874 */
[----:B------:R-:W-:Y:S08]  /*1da0*/  HMMA.16816.F32 R36, R16, R32, R108 ;  /* 0x000000201024723c */ /* 0x000ff0000000186c */
[----:B---3--:R-:W-:Y:S08]  /*1db0*/  HMMA.16816.F32 R84, R4, R28, R84 ;  /* 0x0000001c0454723c */ /* 0x008ff00000001854 */
[C---:B------:R-:W-:Y:S08]  /*1dc0*/  HMMA.16816.F32 R8, R16.reuse, R40, R96 ;  /* 0x000000281008723c */ /* 0x040ff00000001860 */
[C---:B------:R-:W-:Y:S08]  /*1dd0*/  HMMA.16816.F32 R40, R16.reuse, R42, R80 ;  /* 0x0000002a1028723c */ /* 0x040ff00000001850 */
[----:B------:R-:W-:Y:S08]  /*1de0*/  HMMA.16816.F32 R32, R16, R34, R100 ;  /* 0x000000221020723c */ /* 0x000ff00000001864 */
[----:B------:R-:W-:Y:S08]  /*1df0*/  HMMA.16816.F32 R52, R12, R28, R52 ;  /* 0x0000001c0c34723c */ /* 0x000ff00000001834 */
[----:B------:R-:W-:Y:S08]  /*1e00*/  HMMA.16816.F32 R76, R4, R30, R76 ;  /* 0x0000001e044c723c */ /* 0x000ff0000000184c */
[----:B------:R-:W-:Y:S08]  /*1e10*/  HMMA.16816.F32 R80, R16, R104, R88 ;  /* 0x000000681050723c */ /* 0x000ff00000001858 */
[C---:B----4-:R-:W-:Y:S08]  /*1e20*/  HMMA.16816.F32 R72, R4.reuse, R24, R72 ;  /* 0x000000180448723c */ /* 0x050ff00000001848 */
[C---:B------:R-:W-:Y:S08]  /*1e30*/  HMMA.16816.F32 R68, R4.reuse, R26, R68 ;  /* 0x0000001a0444723c */ /* 0x040ff00000001844 */
[C---:B-----5:R-:W-:Y:S08]  /*1e40*/  HMMA.16816.F32 R64, R4.reuse, R44, R64 ;  /* 0x0000002c0440723c */ /* 0x060ff00000001840 */
[C---:B------:R-:W-:Y:S08]  /*1e50*/  HMMA.16816.F32 R60, R4.reuse, R46, R60 ;  /* 0x0000002e043c723c */ /* 0x040ff0000000183c */
[C---:B------:R-:W-:Y:S08]  /*1e60*/  HMMA.16816.F32 R88, R4.reuse, R112, R120 ;  /* 0x000000700458723c */ /* 0x040ff00000001878 */
[----:B------:R-:W-:Y:S07]  /*1e70*/  HMMA.16816.F32 R56, R4, R114, R56 ;  /* 0x000000720438723c */ /* 0x000fee0000001838 */
[----:B------:R-:W-:Y:S01]  /*1e80*/  @P0 IMAD.WIDE.U32 R4, R137, UR4, R232 ;  /* 0x0000000489040c25 */ /* 0x000fe2000f8e00e8 */
[----:B------:R-:W-:Y:S01]  /*1e90*/  @UP0 UIMAD UR4, UR18, UR4, URZ ;  /* 0x00000004120402a4 */ /* 0x000fe2000f8e023f */
[----:B------:R-:W-:Y:S02]  /*1ea0*/  HMMA.16816.F32 R48, R12, R30, R48 ;  /* 0x0000001e0c30723c */ /* 0x000fe40000001830 */
[----:B------:R-:W-:Y:S01]  /*1eb0*/  IMAD.IADD R6, R136, 0x1, -R2 ;  /* 0x0000000188067824 */ /* 0x000fe200078e0a02 */
[----:B------:R-:W-:Y:S01]  /*1ec0*/  @UP0 UIMAD UR4, UR5, UR19, UR4 ;  /* 0x00000013050402a4 */ /* 0x000fe2000f8e0204 */
[----:B------:R-:W-:-:S04]  /*1ed0*/  IMAD.U32 R2, RZ, RZ, UR6 ;  /* 0x00000006ff027e24 */ /* 0x000fc8000f8e00ff */
[----:B------:R-:W-:Y:S01]  /*1ee0*/  IMAD R2, R6, -0x2, R2 ;  /* 0xfffffffe06027824 */ /* 0x000fe200078e0202 */
[----:B------:R-:W-:Y:S01]  /*1ef0*/  HMMA.16816.F32 R144, R20, R94, R144 ;  /* 0x0000005e1490723c */ /* 0x000fe20000001890 */
[----:B------:R-:W-:Y:S01]  /*1f00*/  @P0 IADD3 R5, R5, UR4, RZ ;  /* 0x0000000405050c10 */ /* 0x000fe2000fffe0ff */
[----:B------:R-:W-:Y:S02]  /*1f10*/  BAR.SYNC.DEFER_BLOCKING 0x0 ;  /* 0x0000000000007b1d */ /* 0x000fe40000010000 */
[C---:B------:R-:W-:Y:S02]  /*1f20*/  ISETP.GT.AND P3, PT, R2.reuse, RZ, PT ;  /* 0x000000ff0200720c */ /* 0x040fe40003f64270 */
[----:B------:R-:W-:Y:S02]  /*1f30*/  ISETP.GT.AND P2, PT, R2, 0x1, PT ;  /* 0x000000010200780c */ /* 0x000fe40003f44270 */
[----:B------:R-:W-:Y:S01]  /*1f40*/  HMMA.16816.F32 R36, R12, R24, R36 ;  /* 0x000000180c24723c */ /* 0x000fe20000001824 */
[----:B------:R-:W-:-:S02]  /*1f50*/  @P0 LEA R20, P1, R4, c[0x0][0x1c8], 0x1 ;  /* 0x0000720004140a11 */ /* 0x000fc400078208ff */
[----:B------:R-:W-:Y:S02]  /*1f60*/  FSEL R22, R84, -INF , P3 ;  /* 0xff80000054167808 */ /* 0x000fe40001800000 */
[----:B------:R-:W-:Y:S02]  /*1f70*/  @P0 LEA.HI.X R21, R4, c[0x0][0x1cc], R5, 0x1, P1 ;  /* 0x0000730004150a11 */ /* 0x000fe400008f0c05 */
[----:B------:R-:W-:Y:S01]  /*1f80*/  ISETP.GT.AND P1, PT, R2, 0x8, PT ;  /* 0x000000080200780c */ /* 0x000fe20003f24270 */
[----:B------:R-:W-:Y:S01]  /*1f90*/  HMMA.16816.F32 R8, R12, R44, R8 ;  /* 0x0000002c0c08723c */ /* 0x000fe20000001808 */
[----:B------:R-:W-:Y:S02]  /*1fa0*/  FSEL R23, R85, -INF , P2 ;  /* 0xff80000055177808 */ /* 0x000fe40001000000 */
[----:B------:R-:W-:Y:S02]  /*1fb0*/  FSEL R31, R86, -INF , P3 ;  /* 0xff800000561f7808 */ /* 0x000fe40001800000 */
[----:B------:R-:W-:-:S02]  /*1fc0*/  FSEL R54, R54, -INF , P3 ;  /* 0xff80000036367808 */ /* 0x000fc40001800000 */
[----:B------:R-:W-:Y:S01]  /*1fd0*/  FSEL R28, R76, -INF , P1 ;  /* 0xff8000004c1c7808 */ /* 0x000fe20000800000 */
[C---:B------:R-:W-:Y:S01]  /*1fe0*/  HMMA.16816.F32 R44, R12.reuse, R46, R40 ;  /* 0x0000002e0c2c723c */ /* 0x040fe20000001828 */
[----:B------:R-:W-:Y:S02]  /*1ff0*/  FMNMX.FTZ R4, R22, R23, !PT ;  /* 0x0000001716047209 */ /* 0x000fe40007810000 */
[----:B------:R-:W-:Y:S02]  /*2000*/  FSEL R30, R87, -INF , P2 ;  /* 0xff800000571e7808 */ /* 0x000fe40001000000 */
[----:B------:R-:W-:Y:S02]  /*2010*/  FSEL R55, R55, -INF , P2 ;  /* 0xff80000037377808 */ /* 0x000fe40001000000 */
[----:B------:R-:W-:Y:S01]  /*2020*/  FSEL R42, R52, -INF , P3 ;  /* 0xff800000342a7808 */ /* 0x000fe20001800000 */
[----:B------:R-:W-:Y:S01]  /*2030*/  HMMA.16816.F32 R24, R12, R26, R32 ;  /* 0x0000001a0c18723c */ /* 0x000fe20000001820 */
[----:B------:R-:W-:-:S02]  /*2040*/  ISETP.GT.AND P3, PT, R2, 0x9, PT ;  /* 0x000000090200780c */ /* 0x000fc40003f64270 */
[----:B------:R-:W-:Y:S02]  /*2050*/  FSEL R43, R53, -INF , P2 ;  /* 0xff800000352b7808 */ /* 0x000fe40001000000 */
[----:B------:R-:W-:Y:S02]  /*2060*/  FSEL R29, R77, -INF , P3 ;  /* 0xff8000004d1d7808 */ /* 0x000fe40001800000 */
[----:B------:R-:W-:Y:S01]  /*2070*/  ISETP.GT.AND P2, PT, R2, 0x10, PT ;  /* 0x000000100200780c */ /* 0x000fe20003f44270 */
[----:B------:R-:W-:Y:S01]  /*2080*/  HMMA.16816.F32 R32, R12, R112, R80 ;  /* 0x000000700c20723c */ /* 0x000fe20000001850 */
[----:B------:R-:W-:Y:S02]  /*2090*/  FMNMX.FTZ R4, R28, R4, !PT ;  /* 0x000000041c047209 */ /* 0x000fe40007810000 */
[----:B------:R-:W-:Y:S02]  /*20a0*/  FSEL R40, R78, -INF , P1 ;  /* 0xff8000004e287808 */ /* 0x000fe40000800000 */
[----:B------:R-:W-:-:S02]  /*20b0*/  FSEL R50, R50, -INF , P1 ;  /* 0xff80000032327808 */ /* 0x000fc40000800000 */
[----:B------:R-:W-:Y:S01]  /*20c0*/  FSEL R48, R48, -INF , P1 ;  /* 0xff80000030307808 */ /* 0x000fe20000800000 */
[----:B------:R-:W-:Y:S01]  /*20d0*/  HMMA.16816.F32 R16, R16, R106, R144 ;  /* 0x0000006a1010723c */ /* 0x000fe20000001890 */
[----:B------:R-:W-:Y:S02]  /*20e0*/  ISETP.GT.AND P1, PT, R2, 0x11, PT ;  /* 0x000000110200780c */ /* 0x000fe40003f24270 */
[----:B------:R-:W-:Y:S02]  /*20f0*/  FSEL R52, R72, -INF , P2 ;  /* 0xff80000048347808 */ /* 0x000fe40001000000 */
[----:B------:R-:W-:Y:S02]  /*2100*/  FMNMX.FTZ R4, R29, R4, !PT ;  /* 0x000000041d047209 */ /* 0x000fe40007810000 */
[----:B------:R-:W-:Y:S02]  /*2110*/  FSEL R41, R79, -INF , P3 ;  /* 0xff8000004f297808 */ /* 0x000fe40001800000 */
[----:B------:R-:W-:-:S02]  /*2120*/  FSEL R51, R51, -INF , P3 ;  /* 0xff80000033337808 */ /* 0x000fc40001800000 */
[----:B------:R-:W-:Y:S02]  /*2130*/  FSEL R49, R49, -INF , P3 ;  /* 0xff80000031317808 */ /* 0x000fe40001800000 */
[----:B------:R-:W-:Y:S02]  /*2140*/  FSEL R53, R73, -INF , P1 ;  /* 0xff80000049357808 */ /* 0x000fe40000800000 */
[----:B------:R-:W-:Y:S02]  /*2150*/  ISETP.GT.AND P3, PT, R2, 0x18, PT ;  /* 0x000000180200780c */ /* 0x000fe40003f64270 */
        /* <DEDUP_REMOVED lines=8> */
[----:B------:R-:W-:Y:S01]  /*21e0*/  FSEL R117, R75, -INF , P1 ;  /* 0xff8000004b757808 */ /* 0x000fe20000800000 */
[----:B------:R-:W-:Y:S01]  /*21f0*/  IMAD.U32 R12, RZ, RZ, UR11 ;  /* 0x0000000bff0c7e24 */ /* 0x000fe2000f8e00ff */
[----:B------:R-:W-:-:S02]  /*2200*/  FSEL R128, R39, -INF , P1 ;  /* 0xff80000027807808 */ /* 0x000fc40000800000 */
[----:B------:R-:W-:Y:S02]  /*2210*/  FSEL R125, R37, -INF , P1 ;  /* 0xff800000257d7808 */ /* 0x000fe40000800000 */
[----:B------:R-:W-:Y:S02]  /*2220*/  FSEL R37, R69, -INF , P2 ;  /* 0xff80000045257808 */ /* 0x000fe40001000000 */
[----:B------:R-:W-:Y:S02]  /*2230*/  ISETP.GT.AND P1, PT, R2, 0x20, PT ;  /* 0x000000200200780c */ /* 0x000fe40003f24270 */
[----:B------:R-:W-:Y:S02]  /*2240*/  FMNMX.FTZ R4, R36, R4, !PT ;  /* 0x0000000424047209 */ /* 0x000fe40007810000 */
[----:B------:R-:W-:Y:S02]  /*2250*/  FSEL R39, R71, -INF , P2 ;  /* 0xff80000047277808 */ /* 0x000fe40001000000 */
[----:B------:R-:W-:-:S02]  /*2260*/  FSEL R127, R27, -INF , P2 ;  /* 0xff8000001b7f7808 */ /* 0x000fc40001000000 */
[----:B------:R-:W-:Y:S02]  /*2270*/  FSEL R119, R25, -INF , P2 ;  /* 0xff80000019777808 */ /* 0x000fe40001000000 */
[----:B------:R-:W-:Y:S02]  /*2280*/  ISETP.GT.AND P2, PT, R2, 0x21, PT ;  /* 0x000000210200780c */ /* 0x000fe40003f44270 */
[----:B------:R-:W-:Y:S02]  /*2290*/  FSEL R131, R64, -INF , P1 ;  /* 0xff80000040837808 */ /* 0x000fe40000800000 */
[----:B------:R-:W-:Y:S02]  /*22a0*/  FMNMX.FTZ R4, R37, R4, !PT ;  /* 0x0000000425047209 */ /* 0x000fe40007810000 */
[----:B------:R-:W-:Y:S02]  /*22b0*/  FMNMX.FTZ R5, R31, R30, !PT ;  /* 0x0000001e1f057209 */ /* 0x000fe40007810000 */
[----:B------:R-:W-:-:S02]  /*22c0*/  FSEL R180, R10, -INF , P1 ;  /* 0xff8000000ab47808 */ /* 0x000fc40000800000 */
[----:B------:R-:W-:Y:S02]  /*22d0*/  FSEL R170, R8, -INF , P1 ;  /* 0xff80000008aa7808 */ /* 0x000fe40000800000 */
[----:B------:R-:W-:Y:S02]  /*22e0*/  FSEL R134, R66, -INF , P1 ;  /* 0xff80000042867808 */ /* 0x000fe40000800000 */
[----:B------:R-:W-:Y:S02]  /*22f0*/  ISETP.GT.AND P1, PT, R2, 0x28, PT ;  /* 0x000000280200780c */ /* 0x000fe40003f24270 */
[----:B------:R-:W-:Y:S02]  /*2300*/  FSEL R133, R65, -INF , P2 ;  /* 0xff80000041857808 */ /* 0x000fe40001000000 */
[----:B------:R-:W-:Y:S02]  /*2310*/  FMNMX.FTZ R4, R131, R4, !PT ;  /* 0x0000000483047209 */ /* 0x000fe40007810000 */
[----:B------:R-:W-:-:S02]  /*2320*/  FMNMX.FTZ R5, R40, R5, !PT ;  /* 0x0000000528057209 */ /* 0x000fc40007810000 */
[----:B------:R-:W-:Y:S02]  /*2330*/  FSEL R181, R11, -INF , P2 ;  /* 0xff8000000bb57808 */ /* 0x000fe40001000000 */
[----:B------:R-:W-:Y:S02]  /*2340*/  FSEL R173, R9, -INF , P2 ;  /* 0xff80000009ad7808 */ /* 0x000fe40001000000 */
[----:B------:R-:W-:Y:S02]  /*2350*/  FSEL R138, R67, -INF , P2 ;  /* 0xff800000438a7808 */ /* 0x000fe40001000000 */
[----:B------:R-:W-:Y:S02]  /*2360*/  ISETP.GT.AND P2, PT, R2, 0x29, PT ;  /* 0x000000290200780c */ /* 0x000fe40003f44270 */
[----:B------:R-:W-:Y:S02]  /*2370*/  FSEL R130, R60, -INF , P1 ;  /* 0xff8000003c827808 */ /* 0x000fe40000800000 */
[----:B------:R-:W-:-:S02]  /*2380*/  FMNMX.FTZ R4, R133, R4, !PT ;  /* 0x0000000485047209 */ /* 0x000fc40007810000 */
[----:B------:R-:W-:Y:S02]  /*2390*/  FMNMX.FTZ R5, R41, R5, !PT ;  /* 0x0000000529057209 */ /* 0x000fe40007810000 */
[----:B------:R-:W-:Y:S02]  /*23a0*/  FSEL R169, R63, -INF , P2 ;  /* 0xff8000003fa97808 */ /* 0x000fe40001000000 */
[----:B------:R-:W-:Y:S02]  /*23b0*/  FSEL R132, R61, -INF , P2 ;  /* 0xff8000003d847808 */ /* 0x000fe40001000000 */
[----:B------:R-:W-:Y:S02]  /*23c0*/  FSEL R175, R47, -INF , P2 ;  /* 0xff8000002faf7808 */ /* 0x000fe40001000000 */
[----:B------:R-:W-:Y:S02]  /*23d0*/  FSEL R172, R45, -INF , P2 ;  /* 0xff8000002dac7808 */ /* 0x000fe40001000000 */
[----:B------:R-:W-:-:S02]  /*23e0*/  ISETP.GT.AND P2, PT, R2, 0x30, PT ;  /* 0x000000300200780c */ /* 0x000fc40003f44270 */
[----:B------:R-:W-:Y:S02]  /*23f0*/  FMNMX.FTZ R4, R130, R4, !PT ;  /* 0x0000000482047209 */ /* 0x000fe40007810000 */
[----:B------:R-:W-:Y:S02]  /*2400*/  FMNMX.FTZ R5, R116, R5, !PT ;  /* 0x0000000574057209 */ /* 0x000fe40007810000 */
[----:B------:R-:W-:Y:S02]  /*2410*/  FSEL R168, R62, -INF , P1 ;  /* 0xff8000003ea87808 */ /* 0x000fe40000800000 */
[----:B------:R-:W-:Y:S02]  /*2420*/  FSEL R174, R46, -INF , P1 ;  /* 0xff8000002eae7808 */ /* 0x000fe40000800000 */
[----:B------:R-:W-:Y:S02]  /*2430*/  FSEL R171, R44, -INF , P1 ;  /* 0xff8000002cab7808 */ /* 0x000fe40000800000 */
[----:B------:R-:W-:-:S02]  /*2440*/  ISETP.GT.AND P1, PT, R2, 0x31, PT ;  /* 0x000000310200780c */ /* 0x000fc40003f24270 */
[----:B------:R-:W-:Y:S02]  /*2450*/  FSEL R217, R88, -INF , P2 ;  /* 0xff80000058d97808 */ /* 0x000fe40001000000 */
[----:B------:R-:W-:Y:S02]  /*2460*/  FMNMX.FTZ R4, R132, R4, !PT ;  /* 0x0000000484047209 */ /* 0x000fe40007810000 */
[----:B------:R-:W-:Y:S02]  /*2470*/  FSEL R38, R70, -INF , P3 ;  /* 0xff80000046267808 */ /* 0x000fe40001800000 */
[----:B------:R-:W-:Y:S02]  /*2480*/  FMNMX.FTZ R5, R117, R5, !PT ;  /* 0x0000000575057209 */ /* 0x000fe40007810000 */
[----:B------:R-:W-:Y:S02]  /*2490*/  FSEL R126, R26, -INF , P3 ;  /* 0xff8000001a7e7808 */ /* 0x000fe40001800000 */
[----:B------:R-:W-:-:S02]  /*24a0*/  FSEL R124, R24, -INF , P3 ;  /* 0xff800000187c7808 */ /* 0x000fc40001800000 */
[----:B------:R-:W-:Y:S02]  /*24b0*/  ISETP.GT.AND P3, PT, R2, 0x38, PT ;  /* 0x000000380200780c */ /* 0x000fe40003f64270 */
[----:B------:R-:W-:Y:S02]  /*24c0*/  FSEL R219, R89, -INF , P1 ;  /* 0xff80000059db7808 */ /* 0x000fe40000800000 */
[----:B------:R-:W-:Y:S02]  /*24d0*/  FMNMX.FTZ R4, R217, R4, !PT ;  /* 0x00000004d9047209 */ /* 0x000fe40007810000 */
        /* <DEDUP_REMOVED lines=8> */
[----:B------:R-:W-:-:S02]  /*2560*/  FMNMX.FTZ R4, R42, R43, !PT ;  /* 0x0000002b2a047209 */ /* 0x000fc40007810000 */
[----:B------:R-:W-:Y:S02]  /*2570*/  FMNMX.FTZ R5, R221, R2, !PT ;  /* 0x00000002dd057209 */ /* 0x000fe40007810000 */
[----:B------:R-:W-:Y:S02]  /*2580*/  FSEL R222, R57, -INF , P2 ;  /* 0xff80000039de7808 */ /* 0x000fe40001000000 */
[----:B------:R-:W-:Y:S02]  /*2590*/  FMNMX.FTZ R2, R134, R6, !PT ;  /* 0x0000000686027209 */ /* 0x000fe40007810000 */
[----:B------:R-:W-:Y:S02]  /*25a0*/  FMNMX.FTZ R4, R48, R4, !PT ;  /* 0x0000000430047209 */ /* 0x000fe40007810000 */
[----:B------:R-:W-:Y:S02]  /*25b0*/  FMNMX.FTZ R7, R222, R5, !PT ;  /* 0x00000005de077209 */ /* 0x000fe40007810000 */
[----:B------:R-:W-:-:S02]  /*25c0*/  FMNMX.FTZ R2, R138, R2, !PT ;  /* 0x000000028a027209 */ /* 0x000fc40007810000 */
[----:B------:R-:W-:Y:S01]  /*25d0*/  FMNMX.FTZ R5, R49, R4, !PT ;  /* 0x0000000431057209 */ /* 0x000fe20007810000 */
[----:B------:R-:W1:Y:S01]  /*25e0*/  SHFL.BFLY PT, R8, R7, 0x2, 0x1f ;  /* 0x0c401f0007087f89 */ /* 0x000e6200000e0000 */
[----:B------:R-:W-:Y:S02]  /*25f0*/  FMNMX.FTZ R2, R168, R2, !PT ;  /* 0x00000002a8027209 */ /* 0x000fe40007810000 */
[----:B------:R-:W-:Y:S02]  /*2600*/  FMNMX.FTZ R5, R118, R5, !PT ;  /* 0x0000000576057209 */ /* 0x000fe40007810000 */
[----:B------:R-:W-:Y:S02]  /*2610*/  FMNMX.FTZ R2, R169, R2, !PT ;  /* 0x00000002a9027209 */ /* 0x000fe40007810000 */
[----:B------:R-:W-:Y:S02]  /*2620*/  FMNMX.FTZ R5, R125, R5, !PT ;  /* 0x000000057d057209 */ /* 0x000fe40007810000 */
[----:B------:R-:W-:-:S02]  /*2630*/  FSEL R220, R91, -INF , P1 ;  /* 0xff8000005bdc7808 */ /* 0x000fc40000800000 */
[----:B------:R-:W-:Y:S02]  /*2640*/  FMNMX.FTZ R2, R238, R2, !PT ;  /* 0x00000002ee027209 */ /* 0x000fe40007810000 */
[----:B------:R-:W-:Y:S02]  /*2650*/  FMNMX.FTZ R5, R124, R5, !PT ;  /* 0x000000057c057209 */ /* 0x000fe40007810000 */
[----:B------:R-:W-:Y:S02]  /*2660*/  FMNMX.FTZ R4, R220, R2, !PT ;  /* 0x00000002dc047209 */ /* 0x000fe40007810000 */
[----:B------:R-:W-:Y:S02]  /*2670*/  FMNMX.FTZ R2, R119, R5, !PT ;  /* 0x0000000577027209 */ /* 0x000fe40007810000 */
[----:B------:R-:W-:Y:S02]  /*2680*/  FSEL R218, R58, -INF , P3 ;  /* 0xff8000003ada7808 */ /* 0x000fe40001800000 */
[----:B------:R-:W-:-:S02]  /*2690*/  FMNMX.FTZ R2, R170, R2, !PT ;  /* 0x00000002aa027209 */ /* 0x000fc40007810000 */
[----:B------:R-:W-:Y:S02]  /*26a0*/  FSEL R211, R59, -INF , P2 ;  /* 0xff8000003bd37808 */ /* 0x000fe40001000000 */
[----:B------:R-:W-:Y:S02]  /*26b0*/  FMNMX.FTZ R2, R173, R2, !PT ;  /* 0x00000002ad027209 */ /* 0x000fe40007810000 */
[----:B------:R-:W-:Y:S02]  /*26c0*/  FMNMX.FTZ R4, R218, R4, !PT ;  /* 0x00000004da047209 */ /* 0x000fe40007810000 */
[----:B------:R-:W-:Y:S02]  /*26d0*/  FMNMX.FTZ R2, R171, R2, !PT ;  /* 0x00000002ab027209 */ /* 0x000fe40007810000 */
[----:B------:R-:W-:Y:S02]  /*26e0*/  FMNMX.FTZ R5, R54, R55, !PT ;  /* 0x0000003736057209 */ /* 0x000fe40007810000 */
[----:B------:R-:W-:-:S02]  /*26f0*/  FMNMX.FTZ R6, R211, R4, !PT ;  /* 0x00000004d3067209 */ /* 0x000fc40007810000 */
[----:B------:R-:W-:Y:S02]  /*2700*/  FMNMX.FTZ R2, R172, R2, !PT ;  /* 0x00000002ac027209 */ /* 0x000fe40007810000 */
[----:B------:R-:W-:Y:S02]  /*2710*/  FMNMX.FTZ R4, R50, R5, !PT ;  /* 0x0000000532047209 */ /* 0x000fe40007810000 */
[----:B-1----:R-:W-:Y:S01]  /*2720*/  FMNMX.FTZ R7, R7, R8, !PT ;  /* 0x0000000807077209 */ /* 0x002fe20007810000 */
[----:B------:R-:W1:Y:S01]  /*2730*/  SHFL.BFLY PT, R5, R6, 0x2, 0x1f ;  /* 0x0c401f0006057f89 */ /* 0x000e6200000e0000 */
[----:B------:R-:W-:Y:S02]  /*2740*/  FSEL R15, R33, -INF , P1 ;  /* 0xff800000210f7808 */ /* 0x000fe40000800000 */
[----:B------:R-:W-:Y:S01]  /*2750*/  FMNMX.FTZ R2, R182, R2, !PT ;  /* 0x00000002b6027209 */ /* 0x000fe20007810000 */
[----:B------:R-:W2:Y:S01]  /*2760*/  SHFL.BFLY PT, R10, R7, 0x1, 0x1f ;  /* 0x0c201f00070a7f89 */ /* 0x000ea200000e0000 */
[----:B------:R-:W-:-:S02]  /*2770*/  FMNMX.FTZ R4, R51, R4, !PT ;  /* 0x0000000433047209 */ /* 0x000fc40007810000 */
[----:B------:R-:W-:Y:S02]  /*2780*/  FSEL R234, R16, -INF , P3 ;  /* 0xff80000010ea7808 */ /* 0x000fe40001800000 */
[----:B------:R-:W-:Y:S02]  /*2790*/  FMNMX.FTZ R2, R15, R2, !PT ;  /* 0x000000020f027209 */ /* 0x000fe40007810000 */
[----:B------:R-:W-:Y:S02]  /*27a0*/  FMNMX.FTZ R4, R129, R4, !PT ;  /* 0x0000000481047209 */ /* 0x000fe40007810000 */
[----:B------:R-:W-:Y:S02]  /*27b0*/  FSEL R235, R17, -INF , P2 ;  /* 0xff80000011eb7808 */ /* 0x000fe40001000000 */
[----:B------:R-:W-:Y:S02]  /*27c0*/  FMNMX.FTZ R2, R234, R2, !PT ;  /* 0x00000002ea027209 */ /* 0x000fe40007810000 */
[----:B------:R-:W-:-:S02]  /*27d0*/  FMNMX.FTZ R4, R128, R4, !PT ;  /* 0x0000000480047209 */ /* 0x000fc40007810000 */
[----:B------:R-:W-:Y:S02]  /*27e0*/  FMNMX.FTZ R8, R235, R2, !PT ;  /* 0x00000002eb087209 */ /* 0x000fe40007810000 */
[----:B------:R-:W-:Y:S02]  /*27f0*/  FMNMX.FTZ R4, R126, R4, !PT ;  /* 0x000000047e047209 */ /* 0x000fe40007810000 */
[----:B------:R-:W-:Y:S01]  /*2800*/  FSEL R236, R35, -INF , P1 ;  /* 0xff80000023ec7808 */ /* 0x000fe20000800000 */
[----:B------:R-:W3:Y:S01]  /*2810*/  SHFL.BFLY PT, R11, R8, 0x2, 0x1f ;  /* 0x0c401f00080b7f89 */ /* 0x000ee200000e0000 */
[----:B------:R-:W-:Y:S02]  /*2820*/  FMNMX.FTZ R4, R127, R4, !PT ;  /* 0x000000047f047209 */ /* 0x000fe40007810000 */
[----:B-1----:R-:W-:Y:S01]  /*2830*/  FMNMX.FTZ R9, R6, R5, !PT ;  /* 0x0000000506097209 */ /* 0x002fe20007810000 */
[----:B------:R-:W-:Y:S01]  /*2840*/  IMAD.U32 R6, RZ, RZ, UR11 ;  /* 0x0000000bff067e24 */ /* 0x000fe2000f8e00ff */
[----:B------:R-:W-:-:S02]  /*2850*/  FMNMX.FTZ R4, R180, R4, !PT ;  /* 0x00000004b4047209 */ /* 0x000fc40007810000 */
[----:B--2---:R-:W-:Y:S01]  /*2860*/  FMNMX.FTZ R135, R7, R10, !PT ;  /* 0x0000000a07877209 */ /* 0x004fe20007810000 */
[----:B------:R-:W-:Y:S01]  /*2870*/  IMAD.U32 R7, RZ, RZ, UR10 ;  /* 0x0000000aff077e24 */ /* 0x000fe2000f8e00ff */
[----:B------:R-:W-:Y:S01]  /*2880*/  FMNMX.FTZ R2, R181, R4, !PT ;  /* 0x00000004b5027209 */ /* 0x000fe20007810000 */
[----:B------:R-:W1:Y:S01]  /*2890*/  SHFL.BFLY PT, R10, R9, 0x1, 0x1f ;  /* 0x0c201f00090a7f89 */ /* 0x000e6200000e0000 */
[C---:B------:R-:W-:Y:S01]  /*28a0*/  FSETP.NEU.FTZ.AND P1, PT, R135.reuse, -INF , PT ;  /* 0xff8000008700780b */ /* 0x040fe20003f3d000 */
[----:B------:R-:W-:Y:S01]  /*28b0*/  FMUL.FTZ R13, R135, c[0x0][0x2d0] ;  /* 0x0000b400870d7a20 */ /* 0x000fe20000410000 */
[----:B------:R-:W-:Y:S02]  /*28c0*/  FMNMX.FTZ R2, R174, R2, !PT ;  /* 0x00000002ae027209 */ /* 0x000fe40007810000 */
[----:B------:R-:W-:Y:S02]  /*28d0*/  FSEL R237, R18, -INF , P3 ;  /* 0xff80000012ed7808 */ /* 0x000fe40001800000 */
[----:B------:R-:W-:-:S02]  /*28e0*/  FMNMX.FTZ R2, R175, R2, !PT ;  /* 0x00000002af027209 */ /* 0x000fc40007810000 */
[----:B------:R-:W-:Y:S02]  /*28f0*/  FSEL R13, R13, RZ, P1 ;  /* 0x000000ff0d0d7208 */ /* 0x000fe40000800000 */
[----:B------:R-:W-:Y:S02]  /*2900*/  FMNMX.FTZ R2, R183, R2, !PT ;  /* 0x00000002b7027209 */ /* 0x000fe40007810000 */
[----:B------:R-:W-:Y:S01]  /*2910*/  FSEL R239, R19, -INF , P2 ;  /* 0xff80000013ef7808 */ /* 0x000fe20001000000 */
[----:B------:R-:W-:Y:S01]  /*2920*/  FFMA.FTZ R4, R22, c[0x0][0x2d0], -R13 ;  /* 0x0000b40016047a23 */ /* 0x000fe2000001080d */
[----:B------:R-:W-:Y:S02]  /*2930*/  FMNMX.FTZ R2, R236, R2, !PT ;  /* 0x00000002ec027209 */ /* 0x000fe40007810000 */
[----:B---3--:R-:W-:Y:S01]  /*2940*/  FMNMX.FTZ R8, R8, R11, !PT ;  /* 0x0000000b08087209 */ /* 0x008fe20007810000 */
[----:B------:R2:W-:Y:S01]  /*2950*/  MUFU.EX2 R188, R4 ;  /* 0x0000000400bc7308 */ /* 0x0005e20000000800 */
[----:B------:R-:W-:-:S02]  /*2960*/  FMNMX.FTZ R2, R237, R2, !PT ;  /* 0x00000002ed027209 */ /* 0x000fc40007810000 */
[----:B------:R-:W-:Y:S01]  /*2970*/  @P0 LEA R6, P1, R6, R20, 0x1 ;  /* 0x0000001406060211 */ /* 0x000fe200078208ff */
[----:B------:R-:W3:Y:S01]  /*2980*/  SHFL.BFLY PT, R11, R8, 0x1, 0x1f ;  /* 0x0c201f00080b7f89 */ /* 0x000ee200000e0000 */
[----:B------:R-:W-:Y:S02]  /*2990*/  FMNMX.FTZ R5, R239, R2, !PT ;  /* 0x00000002ef057209 */ /* 0x000fe40007810000 */
[----:B-1----:R-:W-:Y:S01]  /*29a0*/  FMNMX.FTZ R2, R9, R10, !PT ;  /* 0x0000000a09027209 */ /* 0x002fe20007810000 */
[----:B------:R-:W-:Y:S01]  /*29b0*/  FFMA.FTZ R9, R29, c[0x0][0x2d0], -R13 ;  /* 0x0000b4001d097a23 */ /* 0x000fe2000001080d */
[----:B------:R-:W-:Y:S01]  /*29c0*/  @P0 LEA.HI.X R7, R12, R21, R7, 0x1, P1 ;  /* 0x000000150c070211 */ /* 0x000fe200008f0c07 */
[----:B------:R-:W1:Y:S01]  /*29d0*/  SHFL.BFLY PT, R10, R5, 0x2, 0x1f ;  /* 0x0c401f00050a7f89 */ /* 0x000e6200000e0000 */
[C---:B------:R-:W-:Y:S01]  /*29e0*/  FSETP.NEU.FTZ.AND P1, PT, R2.reuse, -INF , PT ;  /* 0xff8000000200780b */ /* 0x040fe20003f3d000 */
[----:B------:R-:W-:Y:S01]  /*29f0*/  FMUL.FTZ R12, R2, c[0x0][0x2d0] ;  /* 0x0000b400020c7a20 */ /* 0x000fe20000410000 */
[----:B------:R4:W-:Y:S01]  /*2a00*/  MUFU.EX2 R186, R9 ;  /* 0x0000000900ba7308 */ /* 0x0009e20000000800 */
[----:B--2---:R-:W-:-:S03]  /*2a10*/  FFMA.FTZ R4, R23, c[0x0][0x2d0], -R13 ;  /* 0x0000b40017047a23 */ /* 0x004fc6000001080d */
[----:B------:R-:W-:-:S04]  /*2a20*/  FSEL R12, R12, RZ, P1 ;  /* 0x000000ff0c0c7208 */ /* 0x000fc80000800000 */
[----:B------:R2:W-:Y:S01]  /*2a30*/  MUFU.EX2 R148, R4 ;  /* 0x0000000400947308 */ /* 0x0005e20000000800 */
[----:B------:R-:W-:Y:S01]  /*2a40*/  FFMA.FTZ R0, R40, c[0x0][0x2d0], -R12 ;  /* 0x0000b40028007a23 */ /* 0x000fe2000001080c */
[----:B---3--:R-:W-:-:S06]  /*2a50*/  FMNMX.FTZ R137, R8, R11, !PT ;  /* 0x0000000b08897209 */ /* 0x008fcc0007810000 */
[----:B------:R3:W-:Y:S01]  /*2a60*/  MUFU.EX2 R14, R0 ;  /* 0x00000000000e7308 */ /* 0x0007e20000000800 */
[----:B----4-:R-:W-:Y:S01]  /*2a70*/  FFMA.FTZ R9, R31, c[0x0][0x2d0], -R12 ;  /* 0x0000b4001f097a23 */ /* 0x010fe2000001080c */
[----:B------:R-:W-:Y:S02]  /*2a80*/  FSETP.NEU.FTZ.AND P1, PT, R137, -INF , PT ;  /* 0xff8000008900780b */ /* 0x000fe40003f3d000 */
[----:B-1----:R-:W-:Y:S01]  /*2a90*/  FMNMX.FTZ R3, R5, R10, !PT ;  /* 0x0000000a05037209 */ /* 0x002fe20007810000 */
[----:B--2---:R-:W-:-:S03]  /*2aa0*/  FFMA.FTZ R4, R28, c[0x0][0x2d0], -R13 ;  /* 0x0000b4001c047a23 */ /* 0x004fc6000001080d */
[----:B------:R-:W-:Y:S01]  /*2ab0*/  MUFU.EX2 R178, R9 ;  /* 0x0000000900b27308 */ /* 0x000fe20000000800 */
[----:B------:R-:W1:Y:S01]  /*2ac0*/  SHFL.BFLY PT, R5, R3, 0x1, 0x1f ;  /* 0x0c201f0003057f89 */ /* 0x000e6200000e0000 */
[----:B---3--:R-:W-:-:S06]  /*2ad0*/  FMUL.FTZ R0, R137, c[0x0][0x2d0] ;  /* 0x0000b40089007a20 */ /* 0x008fcc0000410000 */
[----:B------:R2:W-:Y:S01]  /*2ae0*/  MUFU.EX2 R176, R4 ;  /* 0x0000000400b07308 */ /* 0x0005e20000000800 */
[----:B------:R-:W-:-:S05]  /*2af0*/  FSEL R0, R0, RZ, P1 ;  /* 0x000000ff00007208 */ /* 0x000fca0000800000 */
[----:B------:R-:W-:-:S04]  /*2b00*/  FFMA.FTZ R8, R48, c[0x0][0x2d0], -R0 ;  /* 0x0000b40030087a23 */ /* 0x000fc80000010800 */
[----:B------:R3:W-:Y:S01]  /*2b10*/  MUFU.EX2 R177, R8 ;  /* 0x0000000800b17308 */ /* 0x0007e20000000800 */
[----:B--2---:R-:W-:Y:S01]  /*2b20*/  @P0 IMAD.SHL.U32 R4, R149, 0x2, RZ ;  /* 0x0000000295040824 */ /* 0x004fe200078e00ff */
[----:B-1----:R-:W-:-:S04]  /*2b30*/  FMNMX.FTZ R136, R3, R5, !PT ;  /* 0x0000000503887209 */ /* 0x002fc80007810000 */
[----:B------:R1:W-:Y:S01]  /*2b40*/  @P0 LDGSTS.E.BYPASS.LTC128B.128 [R4+0x3100], [R20.64], !P6 ;  /* 0x0310000014040fae */ /* 0x0003e2000f101d50 */
[C---:B------:R-:W-:Y:S01]  /*2b50*/  FMUL.FTZ R3, R136.reuse, c[0x0][0x2d0] ;  /* 0x0000b40088037a20 */ /* 0x040fe20000410000 */
[----:B------:R-:W-:Y:S02]  /*2b60*/  FSETP.NEU.FTZ.AND P1, PT, R136, -INF , PT ;  /* 0xff8000008800780b */ /* 0x000fe40003f3d000 */
[----:B------:R1:W-:Y:S02]  /*2b70*/  @P0 LDGSTS.E.BYPASS.LTC128B.128 [R4+0x4100], [R20.64+0x40], !P5 ;  /* 0x0410004014040fae */ /* 0x0003e4000e901d50 */
[----:B------:R-:W-:Y:S02]  /*2b80*/  FSEL R3, R3, RZ, P1 ;  /* 0x000000ff03037208 */ /* 0x000fe40000800000 */
[----:B------:R1:W-:Y:S01]  /*2b90*/  @P0 LDGSTS.E.BYPASS.LTC128B.128 [R4+0x5100], [R20.64+0x80], !P4 ;  /* 0x0510008014040fae */ /* 0x0003e2000e101d50 */
[----:B---3--:R-:W-:-:S03]  /*2ba0*/  FFMA.FTZ R8, R49, c[0x0][0x2d0], -R0 ;  /* 0x0000b40031087a23 */ /* 0x008fc60000010800 */
[----:B------:R2:W-:Y:S01]  /*2bb0*/  @P0 LDGSTS.E.BYPASS.LTC128B.128 [R4+0x3900], [R6.64], !P6 ;  /* 0x0390000006040fae */ /* 0x0005e2000f101d50 */
[----:B------:R3:W4:Y:S03]  /*2bc0*/  MUFU.EX2 R200, R8 ;  /* 0x0000000800c87308 */ /* 0x0007260000000800 */
[----:B------:R2:W-:Y:S04]  /*2bd0*/  @P0 LDGSTS.E.BYPASS.LTC128B.128 [R4+0x4900], [R6.64+0x40], !P5 ;  /* 0x0490004006040fae */ /* 0x0005e8000e901d50 */
[----:B------:R2:W-:Y:S04]  /*2be0*/  @P0 LDGSTS.E.BYPASS.LTC128B.128 [R4+0x5900], [R6.64+0x80], !P4 ;  /* 0x0590008006040fae */ /* 0x0005e8000e101d50 */
[----:B------:R-:W5:Y:S04]  /*2bf0*/  LDSM.16.MT88.4 R24, [R212+0x100] ;  /* 0x00010000d418783b */ /* 0x000f680000004200 */
[----:B------:R-:W5:Y:S01]  /*2c00*/  LDSM.16.MT88.4 R16, [R213+0x100] ;  /* 0x00010000d510783b */ /* 0x000f620000004200 */
[----:B---3--:R-:W-:Y:S01]  /*2c10*/  FFMA.FTZ R8, R54, c[0x0][0x2d0], -R3 ;  /* 0x0000b40036087a23 */ /* 0x008fe20000010803 */
[----:B----4-:R-:W-:-:S02]  /*2c20*/  F2FP.PACK_AB R10, R200, R177 ;  /* 0x000000b1c80a723e */ /* 0x010fc400000000ff */
[----:B------:R-:W-:Y:S01]  /*2c30*/  LDSM.16.MT88.4 R32, [R212+0x2100] ;  /* 0x00210000d420783b */ /* 0x000fe20000004200 */
[----:B------:R3:W-:Y:S03]  /*2c40*/  MUFU.EX2 R245, R8 ;  /* 0x0000000800f57308 */ /* 0x0007e60000000800 */
[----:B-1----:R-:W1:Y:S04]  /*2c50*/  LDSM.16.MT88.4 R20, [R212+0x1100] ;  /* 0x00110000d414783b */ /* 0x002e680000004200 */
[----:B------:R-:W0:Y:S01]  /*2c60*/  LDGDEPBAR ;  /* 0x00000000000079af */ /* 0x000e220000000000 */
[----:B--2---:R-:W-:Y:S01]  /*2c70*/  FFMA.FTZ R4, R30, c[0x0][0x2d0], -R12 ;  /* 0x0000b4001e047a23 */ /* 0x004fe2000001080c */
[----:B------:R-:W-:-:S02]  /*2c80*/  F2FP.PACK_AB R6, R186, R176 ;  /* 0x000000b0ba06723e */ /* 0x000fc400000000ff */
[----:B------:R-:W2:Y:S01]  /*2c90*/  LDSM.16.MT88.4 R28, [R213+0x1100] ;  /* 0x00110000d51c783b */ /* 0x000ea20000004200 */
[----:B---3--:R-:W-:Y:S01]  /*2ca0*/  FFMA.FTZ R8, R55, c[0x0][0x2d0], -R3 ;  /* 0x0000b40037087a23 */ /* 0x008fe20000010803 */
[----:B------:R3:W4:Y:S08]  /*2cb0*/  MUFU.EX2 R179, R4 ;  /* 0x0000000400b37308 */ /* 0x0007300000000800 */
[----:B------:R5:W1:Y:S01]  /*2cc0*/  MUFU.EX2 R244, R8 ;  /* 0x0000000800f47308 */ /* 0x000a620000000800 */
[----:B---3--:R-:W-:Y:S01]  /*2cd0*/  FFMA.FTZ R4, R41, c[0x0][0x2d0], -R12 ;  /* 0x0000b40029047a23 */ /* 0x008fe2000001080c */
[----:B----4-:R-:W-:-:S06]  /*2ce0*/  F2FP.PACK_AB R5, R179, R178 ;  /* 0x000000b2b305723e */ /* 0x010fcc00000000ff */
[----:B------:R3:W4:Y:S01]  /*2cf0*/  MUFU.EX2 R185, R4 ;  /* 0x0000000400b97308 */ /* 0x0007220000000800 */
[----:B-----5:R-:W-:Y:S01]  /*2d00*/  FFMA.FTZ R8, R50, c[0x0][0x2d0], -R3 ;  /* 0x0000b40032087a23 */ /* 0x020fe20000010803 */
[----:B-1----:R-:W-:-:S06]  /*2d10*/  F2FP.PACK_AB R9, R244, R245 ;  /* 0x000000f5f409723e */ /* 0x002fcc00000000ff */
[----:B------:R1:W-:Y:S01]  /*2d20*/  MUFU.EX2 R247, R8 ;  /* 0x0000000800f77308 */ /* 0x0003e20000000800 */
[----:B---3--:R-:W-:Y:S01]  /*2d30*/  FFMA.FTZ R4, R42, c[0x0][0x2d0], -R0 ;  /* 0x0000b4002a047a23 */ /* 0x008fe20000010800 */
[----:B----4-:R-:W-:-:S06]  /*2d40*/  F2FP.PACK_AB R7, R185, R14 ;  /* 0x0000000eb907723e */ /* 0x010fcc00000000ff */
[----:B------:R3:W-:Y:S01]  /*2d50*/  MUFU.EX2 R149, R4 ;  /* 0x0000000400957308 */ /* 0x0007e20000000800 */
[----:B-1----:R-:W-:-:S07]  /*2d60*/  FFMA.FTZ R8, R51, c[0x0][0x2d0], -R3 ;  /* 0x0000b40033087a23 */ /* 0x002fce0000010803 */
[----:B------:R-:W1:Y:S01]  /*2d70*/  MUFU.EX2 R187, R8 ;  /* 0x0000000800bb7308 */ /* 0x000e620000000800 */
[----:B---3--:R-:W-:Y:S02]  /*2d80*/  FFMA.FTZ R4, R43, c[0x0][0x2d0], -R0 ;  /* 0x0000b4002b047a23 */ /* 0x008fe40000010800 */
[----:B------:R-:W3:Y:S05]  /*2d90*/  LDSM.16.MT88.4 R40, [R213+0x2100] ;  /* 0x00210000d528783b */ /* 0x000eea0000004200 */
[----:B------:R4:W5:Y:S01]  /*2da0*/  MUFU.EX2 R248, R4 ;  /* 0x0000000400f87308 */ /* 0x0009620000000800 */
[----:B-1----:R-:W-:Y:S02]  /*2db0*/  F2FP.PACK_AB R11, R187, R247 ;  /* 0x000000f7bb0b723e */ /* 0x002fe400000000ff */
[----:B----4-:R-:W-:-:S02]  /*2dc0*/  F2FP.PACK_AB R4, R148, R188 ;  /* 0x000000bc9404723e */ /* 0x010fc400000000ff */
[----:B-----5:R-:W-:-:S05]  /*2dd0*/  F2FP.PACK_AB R8, R248, R149 ;  /* 0x00000095f808723e */ /* 0x020fca00000000ff */
[C---:B------:R-:W-:Y:S08]  /*2de0*/  HMMA.16816.F32 R112, R4.reuse, R24, RZ ;  /* 0x000000180470723c */ /* 0x040ff000000018ff */
[C---:B------:R-:W-:Y:S08]  /*2df0*/  HMMA.16816.F32 R108, R4.reuse, R16, RZ ;  /* 0x00000010046c723c */ /* 0x040ff000000018ff */
[C---:B------:R-:W-:Y:S08]  /*2e00*/  HMMA.16816.F32 R104, R4.reuse, R20, RZ ;  /* 0x000000140468723c */ /* 0x040ff000000018ff */
[C---:B--2---:R-:W-:Y:S08]  /*2e10*/  HMMA.16816.F32 R100, R4.reuse, R28, RZ ;  /* 0x0000001c0464723c */ /* 0x044ff000000018ff */
[C---:B------:R-:W-:Y:S08]  /*2e20*/  HMMA.16816.F32 R96, R4.reuse, R32, RZ ;  /* 0x000000200460723c */ /* 0x040ff000000018ff */
[C---:B---3--:R-:W-:Y:S08]  /*2e30*/  HMMA.16816.F32 R92, R4.reuse, R40, RZ ;  /* 0x00000028045c723c */ /* 0x048ff000000018ff */
[C---:B------:R-:W-:Y:S08]  /*2e40*/  HMMA.16816.F32 R88, R4.reuse, R26, RZ ;  /* 0x0000001a0458723c */ /* 0x040ff000000018ff */
[C---:B------:R-:W-:Y:S08]  /*2e50*/  HMMA.16816.F32 R84, R4.reuse, R18, RZ ;  /* 0x000000120454723c */ /* 0x040ff000000018ff */
[C---:B------:R-:W-:Y:S08]  /*2e60*/  HMMA.16816.F32 R80, R4.reuse, R22, RZ ;  /* 0x000000160450723c */ /* 0x040ff000000018ff */
[C---:B------:R-:W-:Y:S08]  /*2e70*/  HMMA.16816.F32 R76, R4.reuse, R30, RZ ;  /* 0x0000001e044c723c */ /* 0x040ff000000018ff */
[C---:B------:R-:W-:Y:S08]  /*2e80*/  HMMA.16816.F32 R72, R4.reuse, R34, RZ ;  /* 0x000000220448723c */ /* 0x040ff000000018ff */
[----:B------:R-:W-:Y:S07]  /*2e90*/  HMMA.16816.F32 R64, R4, R42, RZ ;  /* 0x0000002a0440723c */ /* 0x000fee00000018ff */
[--C-:B------:R-:W-:Y:S01]  /*2ea0*/  FFMA.FTZ R4, R52, c[0x0][0x2d0], -R13.reuse ;  /* 0x0000b40034047a23 */ /* 0x100fe2000001080d */
[C---:B------:R-:W-:Y:S03]  /*2eb0*/  HMMA.16816.F32 R68, R8.reuse, R24, RZ ;  /* 0x000000180844723c */ /* 0x040fe600000018ff */
[----:B------:R1:W-:Y:S05]  /*2ec0*/  MUFU.EX2 R246, R4 ;  /* 0x0000000400f67308 */ /* 0x0003ea0000000800 */
[C---:B------:R-:W-:Y:S01]  /*2ed0*/  HMMA.16816.F32 R144, R8.reuse, R26, RZ ;  /* 0x0000001a0890723c */ /* 0x040fe200000018ff */
[----:B------:R-:W2:Y:S07]  /*2ee0*/  LDSM.16.MT88.4 R24, [R212+0x500] ;  /* 0x00050000d418783b */ /* 0x000eae0000004200 */
[----:B------:R-:W-:Y:S01]  /*2ef0*/  HMMA.16816.F32 R60, R8, R16, RZ ;  /* 0x00000010083c723c */ /* 0x000fe200000018ff */
[----:B-1----:R-:W-:-:S04]  /*2f00*/  FFMA.FTZ R4, R53, c[0x0][0x2d0], -R13 ;  /* 0x0000b40035047a23 */ /* 0x002fc8000001080d */
[----:B------:R1:W-:Y:S03]  /*2f10*/  MUFU.EX2 R252, R4 ;  /* 0x0000000400fc7308 */ /* 0x0003e60000000800 */
[C---:B------:R-:W-:Y:S01]  /*2f20*/  HMMA.16816.F32 R140, R8.reuse, R18, RZ ;  /* 0x00000012088c723c */ /* 0x040fe200000018ff */
[----:B------:R-:W-:Y:S07]  /*2f30*/  LDSM.16.MT88.4 R16, [R212+0x1500] ;  /* 0x00150000d410783b */ /* 0x000fee0000004200 */
[----:B------:R-:W-:Y:S01]  /*2f40*/  HMMA.16816.F32 R56, R8, R20, RZ ;  /* 0x000000140838723c */ /* 0x000fe200000018ff */
[----:B-1----:R-:W-:-:S07]  /*2f50*/  FFMA.FTZ R4, R36, c[0x0][0x2d0], -R13 ;  /* 0x0000b40024047a23 */ /* 0x002fce000001080d */
[C---:B------:R-:W-:Y:S01]  /*2f60*/  HMMA.16816.F32 R120, R8.reuse, R22, RZ ;  /* 0x000000160878723c */ /* 0x040fe200000018ff */
[----:B------:R-:W1:Y:S01]  /*2f70*/  LDSM.16.MT88.4 R20, [R213+0x500] ;  /* 0x00050000d514783b */ /* 0x000e620000004200 */
[----:B------:R3:W-:Y:S06]  /*2f80*/  MUFU.EX2 R184, R4 ;  /* 0x0000000400b87308 */ /* 0x0007ec0000000800 */
[C---:B------:R-:W-:Y:S08]  /*2f90*/  HMMA.16816.F32 R52, R8.reuse, R28, RZ ;  /* 0x0000001c0834723c */ /* 0x040ff000000018ff */
[----:B------:R-:W-:Y:S01]  /*2fa0*/  HMMA.16816.F32 R152, R8, R30, RZ ;  /* 0x0000001e0898723c */ /* 0x000fe200000018ff */
[----:B------:R-:W4:Y:S01]  /*2fb0*/  LDSM.16.MT88.4 R28, [R213+0x1500] ;  /* 0x00150000d51c783b */ /* 0x000f220000004200 */
[----:B---3--:R-:W-:-:S04]  /*2fc0*/  FFMA.FTZ R4, R37, c[0x0][0x2d0], -R13 ;  /* 0x0000b40025047a23 */ /* 0x008fc8000001080d */
[----:B------:R3:W5:Y:S02]  /*2fd0*/  MUFU.EX2 R249, R4 ;  /* 0x0000000400f97308 */ /* 0x0007640000000800 */
[C---:B------:R-:W-:Y:S08]  /*2fe0*/  HMMA.16816.F32 R48, R8.reuse, R32, RZ ;  /* 0x000000200830723c */ /* 0x040ff000000018ff */
[----:B------:R-:W-:Y:S01]  /*2ff0*/  HMMA.16816.F32 R156, R8, R34, RZ ;  /* 0x00000022089c723c */ /* 0x000fe200000018ff */
[----:B------:R-:W1:Y:S01]  /*3000*/  LDSM.16.MT88.4 R32, [R212+0x2500] ;  /* 0x00250000d420783b */ /* 0x000e620000004200 */
[----:B---3--:R-:W-:-:S06]  /*3010*/  FFMA.FTZ R4, R116, c[0x0][0x2d0], -R12 ;  /* 0x0000b40074047a23 */ /* 0x008fcc000001080c */
[C---:B------:R-:W-:Y:S01]  /*3020*/  HMMA.16816.F32 R44, R8.reuse, R40, RZ ;  /* 0x00000028082c723c */ /* 0x040fe200000018ff */
[----:B-----5:R-:W-:Y:S01]  /*3030*/  F2FP.PACK_AB R6, R249, R184 ;  /* 0x000000b8f906723e */ /* 0x020fe200000000ff */
[----:B------:R3:W-:Y:S06]  /*3040*/  MUFU.EX2 R240, R4 ;  /* 0x0000000400f07308 */ /* 0x0007ec0000000800 */
[----:B------:R-:W-:Y:S07]  /*3050*/  HMMA.16816.F32 R160, R8, R42, RZ ;  /* 0x0000002a08a0723c */ /* 0x000fee00000018ff */
[----:B------:R-:W-:-:S02]  /*3060*/  FFMA.FTZ R8, R124, c[0x0][0x2d0], -R0 ;  /* 0x0000b4007c087a23 */ /* 0x000fc40000010800 */
[----:B---3--:R-:W-:Y:S02]  /*3070*/  FFMA.FTZ R4, R117, c[0x0][0x2d0], -R12 ;  /* 0x0000b40075047a23 */ /* 0x008fe4000001080c */
[----:B------:R3:W-:Y:S08]  /*3080*/  MUFU.EX2 R224, R8 ;  /* 0x0000000800e07308 */ /* 0x0007f00000000800 */
[----:B------:R5:W1:Y:S01]  /*3090*/  MUFU.EX2 R243, R4 ;  /* 0x0000000400f37308 */ /* 0x000a620000000800 */
[----:B---3--:R-:W-:-:S07]  /*30a0*/  FFMA.FTZ R8, R119, c[0x0][0x2d0], -R0 ;  /* 0x0000b40077087a23 */ /* 0x008fce0000010800 */
[----:B------:R3:W-:Y:S01]  /*30b0*/  MUFU.EX2 R223, R8 ;  /* 0x0000000800df7308 */ /* 0x0007e20000000800 */
[----:B-----5:R-:W-:Y:S01]  /*30c0*/  FFMA.FTZ R4, R38, c[0x0][0x2d0], -R12 ;  /* 0x0000b40026047a23 */ /* 0x020fe2000001080c */
[----:B-1----:R-:W-:-:S06]  /*30d0*/  F2FP.PACK_AB R5, R243, R240 ;  /* 0x000000f0f305723e */ /* 0x002fcc00000000ff */
[----:B------:R1:W-:Y:S01]  /*30e0*/  MUFU.EX2 R242, R4 ;  /* 0x0000000400f27308 */ /* 0x0003e20000000800 */
[----:B---3--:R-:W-:Y:S02]  /*30f0*/  FFMA.FTZ R8, R129, c[0x0][0x2d0], -R3 ;  /* 0x0000b40081087a23 */ /* 0x008fe40000010803 */
[----:B------:R-:W-:-:S05]  /*3100*/  IMAD.MOV.U32 R129, RZ, RZ, R149 ;  /* 0x000000ffff817224 */ /* 0x000fca00078e0095 */
[----:B------:R3:W-:Y:S01]  /*3110*/  MUFU.EX2 R210, R8 ;  /* 0x0000000800d27308 */ /* 0x0007e20000000800 */
[----:B-1----:R-:W-:Y:S02]  /*3120*/  FFMA.FTZ R4, R39, c[0x0][0x2d0], -R12 ;  /* 0x0000b40027047a23 */ /* 0x002fe4000001080c */
[----:B------:R-:W1:Y:S05]  /*3130*/  LDSM.16.MT88.4 R36, [R213+0x2500] ;  /* 0x00250000d524783b */ /* 0x000e6a0000004200 */
[----:B------:R5:W2:Y:S01]  /*3140*/  MUFU.EX2 R241, R4 ;  /* 0x0000000400f17308 */ /* 0x000aa20000000800 */
[----:B---3--:R-:W-:Y:S02]  /*3150*/  FFMA.FTZ R8, R128, c[0x0][0x2d0], -R3 ;  /* 0x0000b40080087a23 */ /* 0x008fe40000010803 */
[----:B------:R-:W-:-:S05]  /*3160*/  IMAD.MOV.U32 R128, RZ, RZ, R148 ;  /* 0x000000ffff807224 */ /* 0x000fca00078e0094 */
[----:B------:R3:W-:Y:S01]  /*3170*/  MUFU.EX2 R251, R8 ;  /* 0x0000000800fb7308 */ /* 0x0007e20000000800 */
[----:B-----5:R-:W-:Y:S01]  /*3180*/  FFMA.FTZ R4, R118, c[0x0][0x2d0], -R0 ;  /* 0x0000b40076047a23 */ /* 0x020fe20000010800 */
[----:B--2---:R-:W-:-:S06]  /*3190*/  F2FP.PACK_AB R7, R241, R242 ;  /* 0x000000f2f107723e */ /* 0x004fcc00000000ff */
[----:B------:R2:W-:Y:S01]  /*31a0*/  MUFU.EX2 R228, R4 ;  /* 0x0000000400e47308 */ /* 0x0005e20000000800 */
[----:B---3--:R-:W-:-:S07]  /*31b0*/  FFMA.FTZ R8, R126, c[0x0][0x2d0], -R3 ;  /* 0x0000b4007e087a23 */ /* 0x008fce0000010803 */
[----:B------:R3:W-:Y:S01]  /*31c0*/  MUFU.EX2 R209, R8 ;  /* 0x0000000800d17308 */ /* 0x0007e20000000800 */
[----:B--2---:R-:W-:-:S07]  /*31d0*/  FFMA.FTZ R4, R125, c[0x0][0x2d0], -R0 ;  /* 0x0000b4007d047a23 */ /* 0x004fce0000010800 */
[----:B------:R2:W5:Y:S01]  /*31e0*/  MUFU.EX2 R250, R4 ;  /* 0x0000000400fa7308 */ /* 0x0005620000000800 */
[----:B---3--:R-:W-:-:S07]  /*31f0*/  FFMA.FTZ R8, R127, c[0x0][0x2d0], -R3 ;  /* 0x0000b4007f087a23 */ /* 0x008fce0000010803 */
[----:B------:R3:W1:Y:S01]  /*3200*/  MUFU.EX2 R208, R8 ;  /* 0x0000000800d07308 */ /* 0x0006620000000800 */
[----:B--2---:R-:W-:-:S07]  /*3210*/  F2FP.PACK_AB R4, R252, R246 ;  /* 0x000000f6fc04723e */ /* 0x004fce00000000ff */
[----:B------:R-:W-:Y:S01]  /*3220*/  HMMA.16816.F32 R164, R4, R24, R112 ;  /* 0x0000001804a4723c */ /* 0x000fe20000001870 */
[----:B---3--:R-:W-:Y:S02]  /*3230*/  FFMA.FTZ R8, R131, c[0x0][0x2d0], -R13 ;  /* 0x0000b40083087a23 */ /* 0x008fe4000001080d */
[----:B------:R-:W-:-:S05]  /*3240*/  IMAD.MOV.U32 R131, RZ, RZ, R188 ;  /* 0x000000ffff837224 */ /* 0x000fca00078e00bc */
[C---:B------:R-:W-:Y:S01]  /*3250*/  HMMA.16816.F32 R116, R4.reuse, R20, R108 ;  /* 0x000000140474723c */ /* 0x040fe2000000186c */
[----:B------:R2:W-:Y:S07]  /*3260*/  MUFU.EX2 R207, R8 ;  /* 0x0000000800cf7308 */ /* 0x0005ee0000000800 */
[C---:B------:R-:W-:Y:S08]  /*3270*/  HMMA.16816.F32 R112, R4.reuse, R16, R104 ;  /* 0x000000100470723c */ /* 0x040ff00000001868 */
[----:B----4-:R-:W-:Y:S01]  /*3280*/  HMMA.16816.F32 R108, R4, R28, R100 ;  /* 0x0000001c046c723c */ /* 0x010fe20000001864 */
[----:B--2---:R-:W-:-:S04]  /*3290*/  FFMA.FTZ R8, R133, c[0x0][0x2d0], -R13 ;  /* 0x0000b40085087a23 */ /* 0x004fc8000001080d */
[----:B------:R2:W3:Y:S03]  /*32a0*/  MUFU.EX2 R206, R8 ;  /* 0x0000000800ce7308 */ /* 0x0004e60000000800 */
[C---:B------:R-:W-:Y:S08]  /*32b0*/  HMMA.16816.F32 R104, R4.reuse, R32, R96 ;  /* 0x000000200468723c */ /* 0x040ff00000001860 */
[----:B-1----:R-:W-:Y:S01]  /*32c0*/  HMMA.16816.F32 R100, R4, R36, R92 ;  /* 0x000000240464723c */ /* 0x002fe2000000185c */
[----:B--2---:R-:W-:-:S02]  /*32d0*/  FFMA.FTZ R8, R130, c[0x0][0x2d0], -R13 ;  /* 0x0000b40082087a23 */ /* 0x004fc4000001080d */
[----:B------:R-:W-:-:S05]  /*32e0*/  IMAD.MOV.U32 R130, RZ, RZ, R179 ;  /* 0x000000ffff827224 */ /* 0x000fca00078e00b3 */
[C---:B------:R-:W-:Y:S01]  /*32f0*/  HMMA.16816.F32 R148, R4.reuse, R26, R88 ;  /* 0x0000001a0494723c */ /* 0x040fe20000001858 */
[----:B------:R1:W-:Y:S07]  /*3300*/  MUFU.EX2 R205, R8 ;  /* 0x0000000800cd7308 */ /* 0x0003ee0000000800 */
[C---:B------:R-:W-:Y:S08]  /*3310*/  HMMA.16816.F32 R96, R4.reuse, R18, R80 ;  /* 0x000000120460723c */ /* 0x040ff00000001850 */
[----:B------:R-:W-:Y:S01]  /*3320*/  HMMA.16816.F32 R84, R4, R22, R84 ;  /* 0x000000160454723c */ /* 0x000fe20000001854 */
[----:B-1----:R-:W-:-:S04]  /*3330*/  FFMA.FTZ R8, R132, c[0x0][0x2d0], -R13 ;  /* 0x0000b40084087a23 */ /* 0x002fc8000001080d */
[----:B------:R1:W-:Y:S03]  /*3340*/  MUFU.EX2 R204, R8 ;  /* 0x0000000800cc7308 */ /* 0x0003e60000000800 */
[C---:B------:R-:W-:Y:S08]  /*3350*/  HMMA.16816.F32 R92, R4.reuse, R30, R76 ;  /* 0x0000001e045c723c */ /* 0x040ff0000000184c */
[----:B------:R-:W-:Y:S01]  /*3360*/  HMMA.16816.F32 R88, R4, R34, R72 ;  /* 0x000000220458723c */ /* 0x000fe20000001848 */
[----:B-1----:R-:W-:-:S07]  /*3370*/  FFMA.FTZ R8, R134, c[0x0][0x2d0], -R12 ;  /* 0x0000b40086087a23 */ /* 0x002fce000001080c */
[----:B------:R-:W-:Y:S01]  /*3380*/  HMMA.16816.F32 R80, R4, R38, R64 ;  /* 0x000000260450723c */ /* 0x000fe20000001840 */
[----:B------:R1:W-:Y:S06]  /*3390*/  MUFU.EX2 R191, R8 ;  /* 0x0000000800bf7308 */ /* 0x0003ec0000000800 */
[----:B-----5:R-:W-:Y:S02]  /*33a0*/  F2FP.PACK_AB R4, R250, R228 ;  /* 0x000000e4fa04723e */ /* 0x020fe400000000ff */
[----:B------:R-:W-:Y:S02]  /*33b0*/  F2FP.PACK_AB R5, R251, R210 ;  /* 0x000000d2fb05723e */ /* 0x000fe400000000ff */
[----:B------:R-:W-:-:S02]  /*33c0*/  F2FP.PACK_AB R6, R223, R224 ;  /* 0x000000e0df06723e */ /* 0x000fc400000000ff */
[----:B------:R-:W-:Y:S01]  /*33d0*/  F2FP.PACK_AB R7, R208, R209 ;  /* 0x000000d1d007723e */ /* 0x000fe200000000ff */
[----:B-1----:R-:W-:-:S06]  /*33e0*/  FFMA.FTZ R8, R138, c[0x0][0x2d0], -R12 ;  /* 0x0000b4008a087a23 */ /* 0x002fcc000001080c */
[C---:B------:R-:W-:Y:S01]  /*33f0*/  HMMA.16816.F32 R196, R4.reuse, R36, R44 ;  /* 0x0000002404c4723c */ /* 0x040fe2000000182c */
[----:B------:R1:W2:Y:S07]  /*3400*/  MUFU.EX2 R190, R8 ;  /* 0x0000000800be7308 */ /* 0x0002ae0000000800 */
[C---:B------:R-:W-:Y:S07]  /*3410*/  HMMA.16816.F32 R44, R4.reuse, R18, R120 ;  /* 0x00000012042c723c */ /* 0x040fee0000001878 */
[----:B------:R-:W-:Y:S01]  /*3420*/  IMAD.MOV.U32 R120, RZ, RZ, R14 ;  /* 0x000000ffff787224 */ /* 0x000fe200078e000e */
[----:B------:R-:W-:Y:S01]  /*3430*/  HMMA.16816.F32 R64, R4, R28, R52 ;  /* 0x0000001c0440723c */ /* 0x000fe20000001834 */
[----:B------:R-:W-:Y:S01]  /*3440*/  FFMA.FTZ R14, R168, c[0x0][0x2d0], -R12 ;  /* 0x0000b400a80e7a23 */ /* 0x000fe2000001080c */
[----:B-1----:R-:W-:Y:S01]  /*3450*/  LDSM.16.MT88.4 R8, [R213+0x900] ;  /* 0x00090000d508783b */ /* 0x002fe20000004200 */
[----:B------:R-:W-:-:S02]  /*3460*/  IMAD.MOV.U32 R121, RZ, RZ, R176 ;  /* 0x000000ffff797224 */ /* 0x000fc400078e00b0 */
[----:B------:R1:W-:Y:S01]  /*3470*/  MUFU.EX2 R188, R14 ;  /* 0x0000000e00bc7308 */ /* 0x0003e20000000800 */
[----:B------:R-:W-:Y:S02]  /*3480*/  IMAD.MOV.U32 R122, RZ, RZ, R177 ;  /* 0x000000ffff7a7224 */ /* 0x000fe400078e00b1 */
[----:B------:R-:W-:Y:S01]  /*3490*/  HMMA.16816.F32 R40, R4, R30, R152 ;  /* 0x0000001e0428723c */ /* 0x000fe20000001898 */
[----:B------:R-:W4:Y:S01]  /*34a0*/  LDSM.16.MT88.4 R28, [R212+0x2900] ;  /* 0x00290000d41c783b */ /* 0x000f220000004200 */
[----:B------:R-:W-:-:S03]  /*34b0*/  IMAD.MOV.U32 R123, RZ, RZ, R178 ;  /* 0x000000ffff7b7224 */ /* 0x000fc600078e00b2 */
[----:B------:R-:W-:Y:S03]  /*34c0*/  LDSM.16.MT88.4 R152, [R212+0xd00] ;  /* 0x000d0000d498783b */ /* 0x000fe60000004200 */
[----:B------:R-:W-:Y:S01]  /*34d0*/  HMMA.16816.F32 R76, R4, R24, R68 ;  /* 0x00000018044c723c */ /* 0x000fe20000001844 */
[----:B-1----:R-:W-:-:S07]  /*34e0*/  FFMA.FTZ R14, R169, c[0x0][0x2d0], -R12 ;  /* 0x0000b400a90e7a23 */ /* 0x002fce000001080c */
[C---:B------:R-:W-:Y:S01]  /*34f0*/  HMMA.16816.F32 R72, R4.reuse, R20, R60 ;  /* 0x000000140448723c */ /* 0x040fe2000000183c */
[----:B------:R1:W5:Y:S07]  /*3500*/  MUFU.EX2 R189, R14 ;  /* 0x0000000e00bd7308 */ /* 0x00036e0000000800 */
[C---:B------:R-:W-:Y:S01]  /*3510*/  HMMA.16816.F32 R68, R4.reuse, R16, R56 ;  /* 0x000000100444723c */ /* 0x040fe20000001838 */
[----:B------:R-:W-:Y:S07]  /*3520*/  LDSM.16.MT88.4 R16, [R212+0x900] ;  /* 0x00090000d410783b */ /* 0x000fee0000004200 */
[----:B------:R-:W-:Y:S01]  /*3530*/  HMMA.16816.F32 R60, R4, R32, R48 ;  /* 0x00000020043c723c */ /* 0x000fe20000001830 */
[----:B-1----:R-:W-:-:S04]  /*3540*/  FFMA.FTZ R14, R170, c[0x0][0x2d0], -R0 ;  /* 0x0000b400aa0e7a23 */ /* 0x002fc80000010800 */
[----:B------:R1:W-:Y:S03]  /*3550*/  MUFU.EX2 R179, R14 ;  /* 0x0000000e00b37308 */ /* 0x0003e60000000800 */
[C---:B------:R-:W-:Y:S01]  /*3560*/  HMMA.16816.F32 R52, R4.reuse, R34, R156 ;  /* 0x000000220434723c */ /* 0x040fe2000000189c */
[----:B------:R-:W4:Y:S07]  /*3570*/  LDSM.16.MT88.4 R32, [R213+0x2900] ;  /* 0x00290000d520783b */ /* 0x000f2e0000004200 */
[----:B------:R-:W-:Y:S01]  /*3580*/  HMMA.16816.F32 R56, R4, R26, R144 ;  /* 0x0000001a0438723c */ /* 0x000fe20000001890 */
[----:B------:R-:W-:Y:S01]  /*3590*/  LDSM.16.MT88.4 R24, [R213+0x1900] ;  /* 0x00190000d518783b */ /* 0x000fe20000004200 */
[----:B-1----:R-:W-:-:S06]  /*35a0*/  FFMA.FTZ R14, R173, c[0x0][0x2d0], -R0 ;  /* 0x0000b400ad0e7a23 */ /* 0x002fcc0000010800 */
[C---:B------:R-:W-:Y:S01]  /*35b0*/  HMMA.16816.F32 R48, R4.reuse, R22, R140 ;  /* 0x000000160430723c */ /* 0x040fe2000000188c */
[----:B------:R1:W1:Y:S01]  /*35c0*/  MUFU.EX2 R176, R14 ;  /* 0x0000000e00b07308 */ /* 0x0002620000000800 */
[----:B------:R-:W4:Y:S06]  /*35d0*/  LDSM.16.MT88.4 R20, [R212+0x1900] ;  /* 0x00190000d414783b */ /* 0x000f2c0000004200 */
[----:B------:R-:W-:Y:S07]  /*35e0*/  HMMA.16816.F32 R36, R4, R38, R160 ;  /* 0x000000260424723c */ /* 0x000fee00000018a0 */
[----:B---3--:R-:W-:Y:S01]  /*35f0*/  F2FP.PACK_AB R4, R206, R207 ;  /* 0x000000cfce04723e */ /* 0x008fe200000000ff */
[----:B-1----:R-:W-:Y:S01]  /*3600*/  FFMA.FTZ R14, R171, c[0x0][0x2d0], -R0 ;  /* 0x0000b400ab0e7a23 */ /* 0x002fe20000010800 */
[----:B--2---:R-:W-:-:S02]  /*3610*/  F2FP.PACK_AB R5, R190, R191 ;  /* 0x000000bfbe05723e */ /* 0x004fc400000000ff */
[----:B------:R-:W-:Y:S01]  /*3620*/  F2FP.PACK_AB R6, R204, R205 ;  /* 0x000000cdcc06723e */ /* 0x000fe200000000ff */
[----:B------:R1:W-:Y:S01]  /*3630*/  MUFU.EX2 R177, R14 ;  /* 0x0000000e00b17308 */ /* 0x0003e20000000800 */
[----:B-----5:R-:W-:-:S07]  /*3640*/  F2FP.PACK_AB R7, R189, R188 ;  /* 0x000000bcbd07723e */ /* 0x020fce00000000ff */
[C---:B----4-:R-:W-:Y:S07]  /*3650*/  HMMA.16816.F32 R192, R4.reuse, R28, R104 ;  /* 0x0000001c04c0723c */ /* 0x050fee0000001868 */
[----:B------:R-:W-:Y:S01]  /*3660*/  IMAD.MOV.U32 R107, RZ, RZ, R200 ;  /* 0x000000ffff6b7224 */ /* 0x000fe200078e00c8 */
[----:B------:R-:W-:Y:S01]  /*3670*/  HMMA.16816.F32 R124, R4, R8, R116 ;  /* 0x00000008047c723c */ /* 0x000fe20000001874 */
[----:B-1----:R-:W-:Y:S02]  /*3680*/  FFMA.FTZ R14, R172, c[0x0][0x2d0], -R0 ;  /* 0x0000b400ac0e7a23 */ /* 0x002fe40000010800 */
[----:B------:R-:W-:-:S02]  /*3690*/  IMAD.MOV.U32 R106, RZ, RZ, R187 ;  /* 0x000000ffff6a7224 */ /* 0x000fc400078e00bb */
[----:B------:R1:W-:Y:S01]  /*36a0*/  MUFU.EX2 R178, R14 ;  /* 0x0000000e00b27308 */ /* 0x0003e20000000800 */
[----:B------:R-:W-:Y:S02]  /*36b0*/  IMAD.MOV.U32 R105, RZ, RZ, R186 ;  /* 0x000000ffff697224 */ /* 0x000fe400078e00ba */
[----:B------:R-:W-:Y:S01]  /*36c0*/  HMMA.16816.F32 R200, R4, R32, R100 ;  /* 0x0000002004c8723c */ /* 0x000fe20000001864 */
[----:B------:R-:W-:-:S07]  /*36d0*/  IMAD.MOV.U32 R104, RZ, RZ, R185 ;  /* 0x000000ffff687224 */ /* 0x000fce00078e00b9 */
[----:B------:R-:W-:Y:S01]  /*36e0*/  HMMA.16816.F32 R140, R4, R16, R164 ;  /* 0x00000010048c723c */ /* 0x000fe200000018a4 */
[----:B-1----:R-:W-:-:S07]  /*36f0*/  FFMA.FTZ R14, R180, c[0x0][0x2d0], -R3 ;  /* 0x0000b400b40e7a23 */ /* 0x002fce0000010803 */
[C---:B------:R-:W-:Y:S01]  /*3700*/  HMMA.16816.F32 R112, R4.reuse, R20, R112 ;  /* 0x000000140470723c */ /* 0x040fe20000001870 */
[----:B------:R1:W-:Y:S07]  /*3710*/  MUFU.EX2 R138, R14 ;  /* 0x0000000e008a7308 */ /* 0x0003ee0000000800 */
[C---:B------:R-:W-:Y:S08]  /*3720*/  HMMA.16816.F32 R168, R4.reuse, R24, R108 ;  /* 0x0000001804a8723c */ /* 0x040ff0000000186c */
[----:B------:R-:W-:Y:S01]  /*3730*/  HMMA.16816.F32 R148, R4, R18, R148 ;  /* 0x000000120494723c */ /* 0x000fe20000001894 */
[----:B-1----:R-:W-:-:S04]  /*3740*/  FFMA.FTZ R14, R181, c[0x0][0x2d0], -R3 ;  /* 0x0000b400b50e7a23 */ /* 0x002fc80000010803 */
[----:B------:R1:W2:Y:S03]  /*3750*/  MUFU.EX2 R134, R14 ;  /* 0x0000000e00867308 */ /* 0x0002a60000000800 */
[C---:B------:R-:W-:Y:S08]  /*3760*/  HMMA.16816.F32 R84, R4.reuse, R10, R84 ;  /* 0x0000000a0454723c */ /* 0x040ff00000001854 */
[----:B------:R-:W-:Y:S01]  /*3770*/  HMMA.16816.F32 R100, R4, R22, R96 ;  /* 0x000000160464723c */ /* 0x000fe20000001860 */
[----:B------:R-:W3:Y:S01]  /*3780*/  LDSM.16.MT88.4 R96, [R212+0x1d00] ;  /* 0x001d0000d460783b */ /* 0x000ee20000004200 */
[----:B-1----:R-:W-:-:S06]  /*3790*/  FFMA.FTZ R14, R174, c[0x0][0x2d0], -R3 ;  /* 0x0000b400ae0e7a23 */ /* 0x002fcc0000010803 */
[C---:B------:R-:W-:Y:S01]  /*37a0*/  HMMA.16816.F32 R160, R4.reuse, R26, R92 ;  /* 0x0000001a04a0723c */ /* 0x040fe2000000185c */
[----:B------:R1:W-:Y:S06]  /*37b0*/  MUFU.EX2 R133, R14 ;  /* 0x0000000e00857308 */ /* 0x0003ec0000000800 */
[----:B------:R-:W-:Y:S01]  /*37c0*/  IMAD.MOV.U32 R95, RZ, RZ, R183 ;  /* 0x000000ffff5f7224 */ /* 0x000fe200078e00b7 */
[----:B------:R-:W-:Y:S01]  /*37d0*/  HMMA.16816.F32 R116, R4, R30, R88 ;  /* 0x0000001e0474723c */ /* 0x000fe20000001858 */
[----:B------:R-:W-:Y:S02]  /*37e0*/  IMAD.MOV.U32 R94, RZ, RZ, R182 ;  /* 0x000000ffff5e7224 */ /* 0x000fe400078e00b6 */
[----:B------:R-:W-:-:S02]  /*37f0*/  IMAD.MOV.U32 R92, RZ, RZ, R123 ;  /* 0x000000ffff5c7224 */ /* 0x000fc400078e007b */
[----:B------:R-:W-:Y:S02]  /*3800*/  IMAD.MOV.U32 R93, RZ, RZ, R130 ;  /* 0x000000ffff5d7224 */ /* 0x000fe400078e0082 */
[----:B------:R-:W-:Y:S01]  /*3810*/  IMAD.MOV.U32 R91, RZ, RZ, R122 ;  /* 0x000000ffff5b7224 */ /* 0x000fe200078e007a */
[----:B------:R-:W-:Y:S01]  /*3820*/  HMMA.16816.F32 R144, R4, R34, R80 ;  /* 0x000000220490723c */ /* 0x000fe20000001850 */
[----:B-1----:R-:W-:Y:S01]  /*3830*/  FFMA.FTZ R14, R175, c[0x0][0x2d0], -R3 ;  /* 0x0000b400af0e7a23 */ /* 0x002fe20000010803 */
[----:B------:R-:W-:Y:S01]  /*3840*/  LDSM.16.MT88.4 R80, [R213+0xd00] ;  /* 0x000d0000d550783b */ /* 0x000fe20000004200 */
[----:B------:R-:W-:Y:S02]  /*3850*/  IMAD.MOV.U32 R89, RZ, RZ, R120 ;  /* 0x000000ffff597224 */ /* 0x000fe400078e0078 */
[----:B------:R-:W1:Y:S01]  /*3860*/  MUFU.EX2 R132, R14 ;  /* 0x0000000e00847308 */ /* 0x000e620000000800 */
[----:B------:R-:W-:Y:S01]  /*3870*/  IMAD.MOV.U32 R88, RZ, RZ, R107 ;  /* 0x000000ffff587224 */ /* 0x000fe200078e006b */
[----:B------:R-:W-:Y:S01]  /*3880*/  F2FP.PACK_AB R4, R176, R179 ;  /* 0x000000b3b004723e */ /* 0x000fe200000000ff */
[----:B------:R-:W-:Y:S01]  /*3890*/  IMAD.MOV.U32 R90, RZ, RZ, R121 ;  /* 0x000000ffff5a7224 */ /* 0x000fe200078e0079 */
[----:B--2---:R-:W-:Y:S01]  /*38a0*/  F2FP.PACK_AB R5, R134, R138 ;  /* 0x0000008a8605723e */ /* 0x004fe200000000ff */
[----:B------:R-:W-:Y:S01]  /*38b0*/  LDSM.16.MT88.4 R120, [R212+0x2d00] ;  /* 0x002d0000d478783b */ /* 0x000fe20000004200 */
[----:B------:R-:W-:-:S02]  /*38c0*/  F2FP.PACK_AB R6, R178, R177 ;  /* 0x000000b1b206723e */ /* 0x000fc400000000ff */
[----:B-1----:R-:W-:Y:S01]  /*38d0*/  F2FP.PACK_AB R7, R132, R133 ;  /* 0x000000858407723e */ /* 0x002fe200000000ff */
[----:B------:R-:W-:-:S06]  /*38e0*/  IMAD.MOV.U32 R14, RZ, RZ, R184 ;  /* 0x000000ffff0e7224 */ /* 0x000fcc00078e00b8 */
[C---:B------:R-:W-:Y:S07]  /*38f0*/  HMMA.16816.F32 R172, R4.reuse, R8, R72 ;  /* 0x0000000804ac723c */ /* 0x040fee0000001848 */
[--C-:B------:R-:W-:Y:S01]  /*3900*/  FFMA.FTZ R8, R217, c[0x0][0x2d0], -R13.reuse ;  /* 0x0000b400d9087a23 */ /* 0x100fe2000001080d */
[C---:B------:R-:W-:Y:S03]  /*3910*/  HMMA.16816.F32 R156, R4.reuse, R10, R48 ;  /* 0x0000000a049c723c */ /* 0x040fe60000001830 */
[----:B------:R1:W-:Y:S05]  /*3920*/  MUFU.EX2 R49, R8 ;  /* 0x0000000800317308 */ /* 0x0003ea0000000800 */
[C---:B------:R-:W-:Y:S08]  /*3930*/  HMMA.16816.F32 R180, R4.reuse, R18, R56 ;  /* 0x0000001204b4723c */ /* 0x040ff00000001838 */
[----:B------:R-:W-:Y:S01]  /*3940*/  HMMA.16816.F32 R56, R4, R22, R44 ;  /* 0x000000160438723c */ /* 0x000fe2000000182c */
[----:B-1----:R-:W-:-:S04]  /*3950*/  FFMA.FTZ R8, R219, c[0x0][0x2d0], -R13 ;  /* 0x0000b400db087a23 */ /* 0x002fc8000001080d */
[----:B------:R1:W2:Y:S03]  /*3960*/  MUFU.EX2 R48, R8 ;  /* 0x0000000800307308 */ /* 0x0002a60000000800 */
[----:B------:R-:W-:Y:S01]  /*3970*/  HMMA.16816.F32 R64, R4, R24, R64 ;  /* 0x000000180440723c */ /* 0x000fe20000001840 */
[----:B------:R-:W-:Y:S02]  /*3980*/  IMAD.MOV.U32 R46, RZ, RZ, R89 ;  /* 0x000000ffff2e7224 */ /* 0x000fe400078e0059 */
[----:B------:R-:W-:Y:S02]  /*3990*/  IMAD.MOV.U32 R47, RZ, RZ, R88 ;  /* 0x000000ffff2f7224 */ /* 0x000fe400078e0058 */
[----:B------:R-:W-:-:S03]  /*39a0*/  IMAD.MOV.U32 R45, RZ, RZ, R90 ;  /* 0x000000ffff2d7224 */ /* 0x000fc600078e005a */
[----:B------:R-:W-:Y:S01]  /*39b0*/  HMMA.16816.F32 R108, R4, R20, R68 ;  /* 0x00000014046c723c */ /* 0x000fe20000001844 */
[----:B-1----:R-:W-:-:S07]  /*39c0*/  FFMA.FTZ R8, R221, c[0x0][0x2d0], -R13 ;  /* 0x0000b400dd087a23 */ /* 0x002fce000001080d */
[C---:B------:R-:W-:Y:S01]  /*39d0*/  HMMA.16816.F32 R184, R4.reuse, R16, R76 ;  /* 0x0000001004b8723c */ /* 0x040fe2000000184c */
[----:B------:R-:W-:Y:S01]  /*39e0*/  IMAD.MOV.U32 R221, RZ, RZ, R91 ;  /* 0x000000ffffdd7224 */ /* 0x000fe200078e005b */
[----:B------:R1:W-:Y:S05]  /*39f0*/  MUFU.EX2 R44, R8 ;  /* 0x00000008002c7308 */ /* 0x0003ea0000000800 */
[----:B------:R-:W-:Y:S01]  /*3a00*/  IMAD.MOV.U32 R16, RZ, RZ, R95 ;  /* 0x000000ffff107224 */ /* 0x000fe200078e005f */
[----:B------:R-:W-:Y:S01]  /*3a10*/  HMMA.16816.F32 R40, R4, R26, R40 ;  /* 0x0000001a0428723c */ /* 0x000fe20000001828 */
[----:B------:R-:W-:Y:S02]  /*3a20*/  IMAD.MOV.U32 R76, RZ, RZ, R14 ;  /* 0x000000ffff4c7224 */ /* 0x000fe400078e000e */
[----:B------:R-:W-:-:S02]  /*3a30*/  IMAD.MOV.U32 R14, RZ, RZ, R129 ;  /* 0x000000ffff0e7224 */ /* 0x000fc400078e0081 */
[----:B------:R-:W-:Y:S02]  /*3a40*/  IMAD.MOV.U32 R77, RZ, RZ, R104 ;  /* 0x000000ffff4d7224 */ /* 0x000fe400078e0068 */
[----:B------:R-:W-:Y:S01]  /*3a50*/  IMAD.MOV.U32 R27, RZ, RZ, R93 ;  /* 0x000000ffff1b7224 */ /* 0x000fe200078e005d */
[C---:B------:R-:W-:Y:S01]  /*3a60*/  HMMA.16816.F32 R60, R4.reuse, R28, R60 ;  /* 0x0000001c043c723c */ /* 0x040fe2000000183c */
[----:B------:R-:W-:Y:S02]  /*3a70*/  IMAD.MOV.U32 R50, RZ, RZ, R77 ;  /* 0x000000ffff327224 */ /* 0x000fe400078e004d */
[----:B-1----:R-:W-:Y:S02]  /*3a80*/  FFMA.FTZ R8, R222, c[0x0][0x2d0], -R13 ;  /* 0x0000b400de087a23 */ /* 0x002fe4000001080d */
[----:B------:R-:W-:Y:S02]  /*3a90*/  IMAD.MOV.U32 R222, RZ, RZ, R92 ;  /* 0x000000ffffde7224 */ /* 0x000fe400078e005c */
[----:B------:R-:W1:Y:S01]  /*3aa0*/  MUFU.EX2 R25, R8 ;  /* 0x0000000800197308 */ /* 0x000e620000000800 */
[----:B------:R-:W-:Y:S01]  /*3ab0*/  HMMA.16816.F32 R52, R4, R30, R52 ;  /* 0x0000001e0434723c */ /* 0x000fe20000001834 */
[----:B------:R-:W-:-:S02]  /*3ac0*/  IMAD.MOV.U32 R29, RZ, RZ, R14 ;  /* 0x000000ffff1d7224 */ /* 0x000fc400078e000e */
[----:B------:R-:W-:Y:S01]  /*3ad0*/  IMAD.MOV.U32 R95, RZ, RZ, R128 ;  /* 0x000000ffff5f7224 */ /* 0x000fe200078e0080 */
[----:B--2---:R-:W-:Y:S01]  /*3ae0*/  F2FP.PACK_AB R128, R48, R49 ;  /* 0x000000313080723e */ /* 0x004fe200000000ff */
[----:B------:R-:W-:Y:S02]  /*3af0*/  IMAD.MOV.U32 R78, RZ, RZ, R105 ;  /* 0x000000ffff4e7224 */ /* 0x000fe400078e0069 */
[----:B------:R-:W-:Y:S01]  /*3b00*/  IMAD.MOV.U32 R79, RZ, RZ, R106 ;  /* 0x000000ffff4f7224 */ /* 0x000fe200078e006a */
[C---:B------:R-:W-:Y:S01]  /*3b10*/  HMMA.16816.F32 R164, R4.reuse, R32, R196 ;  /* 0x0000002004a4723c */ /* 0x040fe200000018c4 */
[----:B------:R-:W2:Y:S01]  /*3b20*/  LDSM.16.MT88.4 R104, [R213+0x1d00] ;  /* 0x001d0000d568783b */ /* 0x000ea20000004200 */
[----:B------:R-:W-:Y:S02]  /*3b30*/  IMAD.MOV.U32 R217, RZ, RZ, R78 ;  /* 0x000000ffffd97224 */ /* 0x000fe400078e004e */
[----:B------:R-:W-:Y:S02]  /*3b40*/  IMAD.MOV.U32 R219, RZ, RZ, R79 ;  /* 0x000000ffffdb7224 */ /* 0x000fe400078e004f */
[----:B------:R-:W-:Y:S01]  /*3b50*/  IMAD.MOV.U32 R51, RZ, RZ, R76 ;  /* 0x000000ffff337224 */ /* 0x000fe200078e004c */
[----:B-1----:R-:W-:Y:S01]  /*3b60*/  F2FP.PACK_AB R130, R25, R44 ;  /* 0x0000002c1982723e */ /* 0x002fe200000000ff */
[----:B------:R-:W-:Y:S01]  /*3b70*/  FFMA.FTZ R8, R238, c[0x0][0x2d0], -R12 ;  /* 0x0000b400ee087a23 */ /* 0x000fe2000001080c */
[----:B------:R-:W-:Y:S01]  /*3b80*/  HMMA.16816.F32 R36, R4, R34, R36 ;  /* 0x000000220424723c */ /* 0x000fe20000001824 */
[----:B------:R-:W-:-:S02]  /*3b90*/  IMAD.MOV.U32 R238, RZ, RZ, R95 ;  /* 0x000000ffffee7224 */ /* 0x000fc400078e005f */
[----:B------:R1:W-:Y:S04]  /*3ba0*/  MUFU.EX2 R24, R8 ;  /* 0x0000000800187308 */ /* 0x0003e80000000800 */
[----:B------:R-:W-:Y:S02]  /*3bb0*/  FFMA.FTZ R4, R234, c[0x0][0x2d0], -R0 ;  /* 0x0000b400ea047a23 */ /* 0x000fe40000010800 */
[----:B------:R-:W-:Y:S02]  /*3bc0*/  FADD.FTZ R5, R245, R244 ;  /* 0x000000f4f5057221 */ /* 0x000fe40000010000 */
[----:B------:R-:W-:Y:S01]  /*3bd0*/  MUFU.EX2 R18, R4 ;  /* 0x0000000400127308 */ /* 0x000fe20000000800 */
[----:B-1----:R-:W-:-:S07]  /*3be0*/  FFMA.FTZ R8, R220, c[0x0][0x2d0], -R12 ;  /* 0x0000b400dc087a23 */ /* 0x002fce000001080c */
[----:B------:R1:W4:Y:S02]  /*3bf0*/  MUFU.EX2 R23, R8 ;  /* 0x0000000800177308 */ /* 0x0003240000000800 */
[----:B-1----:R-:W-:Y:S01]  /*3c00*/  FFMA.FTZ R8, R218, c[0x0][0x2d0], -R12 ;  /* 0x0000b400da087a23 */ /* 0x002fe2000001080c */
[----:B----4-:R-:W-:-:S05]  /*3c10*/  F2FP.PACK_AB R129, R23, R24 ;  /* 0x000000181781723e */ /* 0x010fca00000000ff */
[----:B------:R1:W-:Y:S02]  /*3c20*/  MUFU.EX2 R21, R8 ;  /* 0x0000000800157308 */ /* 0x0003e40000000800 */
[----:B-1----:R-:W-:Y:S02]  /*3c30*/  FFMA.FTZ R8, R211, c[0x0][0x2d0], -R12 ;  /* 0x0000b400d3087a23 */ /* 0x002fe4000001080c */
[----:B------:R-:W-:-:S04]  /*3c40*/  FADD.FTZ R12, R247, R5 ;  /* 0x00000005f70c7221 */ /* 0x000fc80000010000 */
[----:B------:R1:W4:Y:S02]  /*3c50*/  MUFU.EX2 R22, R8 ;  /* 0x0000000800167308 */ /* 0x0003240000000800 */
[----:B-1----:R-:W-:Y:S02]  /*3c60*/  FFMA.FTZ R8, R94, c[0x0][0x2d0], -R0 ;  /* 0x0000b4005e087a23 */ /* 0x002fe40000010800 */
[----:B------:R-:W-:Y:S01]  /*3c70*/  IMAD.MOV.U32 R94, RZ, RZ, R131 ;  /* 0x000000ffff5e7224 */ /* 0x000fe200078e0083 */
[----:B----4-:R-:W-:-:S03]  /*3c80*/  F2FP.PACK_AB R131, R22, R21 ;  /* 0x000000151683723e */ /* 0x010fc600000000ff */
[----:B------:R1:W-:Y:S01]  /*3c90*/  MUFU.EX2 R20, R8 ;  /* 0x0000000800147308 */ /* 0x0003e20000000800 */
[----:B------:R-:W-:-:S04]  /*3ca0*/  IMAD.MOV.U32 R26, RZ, RZ, R94 ;  /* 0x000000ffff1a7224 */ /* 0x000fc800078e005e */
[----:B------:R-:W-:Y:S01]  /*3cb0*/  FADD.FTZ R4, R26, R238 ;  /* 0x000000ee1a047221 */ /* 0x000fe20000010000 */
[----:B---3--:R-:W-:Y:S03]  /*3cc0*/  HMMA.16816.F32 R92, R128, R98, R100 ;  /* 0x00000062805c723c */ /* 0x008fe60000001864 */
[----:B------:R-:W-:Y:S02]  /*3cd0*/  FADD.FTZ R7, R45, R4 ;  /* 0x000000042d077221 */ /* 0x000fe40000010000 */
[----:B------:R-:W-:-:S03]  /*3ce0*/  FADD.FTZ R4, R219, R12 ;  /* 0x0000000cdb047221 */ /* 0x000fc60000010000 */
[C---:B--2---:R-:W-:Y:S01]  /*3cf0*/  HMMA.16816.F32 R100, R128.reuse, R104, R168 ;  /* 0x000000688064723c */ /* 0x044fe200000018a8 */
[--C-:B-1----:R-:W-:Y:S02]  /*3d00*/  FFMA.FTZ R8, R15, c[0x0][0x2d0], -R0.reuse ;  /* 0x0000b4000f087a23 */ /* 0x102fe40000010800 */
[----:B------:R-:W-:Y:S02]  /*3d10*/  FFMA.FTZ R0, R235, c[0x0][0x2d0], -R0 ;  /* 0x0000b400eb007a23 */ /* 0x000fe40000010800 */
[----:B------:R1:W2:Y:S01]  /*3d20*/  MUFU.EX2 R19, R8 ;  /* 0x0000000800137308 */ /* 0x0002a20000000800 */
[----:B------:R-:W-:Y:S02]  /*3d30*/  FADD.FTZ R4, R210, R4 ;  /* 0x00000004d2047221 */ /* 0x000fe40000010000 */
[----:B------:R-:W-:Y:S02]  /*3d40*/  HMMA.16816.F32 R72, R128, R80, R124 ;  /* 0x000000508048723c */ /* 0x000fe4000000187c */
[----:B------:R-:W-:-:S03]  /*3d50*/  FADD.FTZ R251, R251, R4 ;  /* 0x00000004fbfb7221 */ /* 0x000fc60000010000 */
[----:B------:R3:W4:Y:S01]  /*3d60*/  MUFU.EX2 R17, R0 ;  /* 0x0000000000117308 */ /* 0x0007220000000800 */
[----:B------:R-:W-:Y:S02]  /*3d70*/  FADD.FTZ R251, R209, R251 ;  /* 0x000000fbd1fb7221 */ /* 0x000fe40000010000 */
[C---:B------:R-:W-:Y:S02]  /*3d80*/  HMMA.16816.F32 R88, R128.reuse, R96, R112 ;  /* 0x000000608058723c */ /* 0x040fe40000001870 */
[----:B------:R-:W-:Y:S01]  /*3d90*/  FADD.FTZ R251, R208, R251 ;  /* 0x000000fbd0fb7221 */ /* 0x000fe20000010000 */
[----:B-1----:R-:W1:Y:S03]  /*3da0*/  LDSM.16.MT88.4 R8, [R213+0x2d00] ;  /* 0x002d0000d508783b */ /* 0x002e660000004200 */
[----:B------:R-:W-:Y:S01]  /*3db0*/  FADD.FTZ R251, R138, R251 ;  /* 0x000000fb8afb7221 */ /* 0x000fe20000010000 */
[----:B--2---:R-:W-:Y:S01]  /*3dc0*/  F2FP.PACK_AB R168, R19, R20 ;  /* 0x0000001413a8723e */ /* 0x004fe200000000ff */
[----:B------:R-:W-:Y:S02]  /*3dd0*/  HMMA.16816.F32 R140, R128, R152, R140 ;  /* 0x00000098808c723c */ /* 0x000fe4000000188c */
[----:B------:R-:W-:-:S02]  /*3de0*/  FADD.FTZ R251, R134, R251 ;  /* 0x000000fb86fb7221 */ /* 0x000fc40000010000 */
[----:B---3--:R-:W-:Y:S01]  /*3df0*/  FFMA.FTZ R0, R16, c[0x0][0x2d0], -R3 ;  /* 0x0000b40010007a23 */ /* 0x008fe20000010803 */
[----:B----4-:R-:W-:Y:S01]  /*3e00*/  F2FP.PACK_AB R170, R17, R18 ;  /* 0x0000001211aa723e */ /* 0x010fe200000000ff */
[----:B------:R-:W-:Y:S02]  /*3e10*/  FADD.FTZ R251, R133, R251 ;  /* 0x000000fb85fb7221 */ /* 0x000fe40000010000 */
[----:B------:R-:W-:Y:S01]  /*3e20*/  HMMA.16816.F32 R148, R128, R154, R148 ;  /* 0x0000009a8094723c */ /* 0x000fe20000001894 */
[----:B------:R2:W3:Y:S01]  /*3e30*/  MUFU.EX2 R13, R0 ;  /* 0x00000000000d7308 */ /* 0x0004e20000000800 */
[----:B------:R-:W-:-:S06]  /*3e40*/  FADD.FTZ R251, R132, R251 ;  /* 0x000000fb84fb7221 */ /* 0x000fcc0000010000 */
[C---:B------:R-:W-:Y:S08]  /*3e50*/  HMMA.16816.F32 R76, R128.reuse, R82, R84 ;  /* 0x00000052804c723c */ /* 0x040ff00000001854 */
[----:B------:R-:W-:Y:S01]  /*3e60*/  HMMA.16816.F32 R160, R128, R106, R160 ;  /* 0x0000006a80a0723c */ /* 0x000fe200000018a0 */
[----:B--2---:R-:W-:Y:S02]  /*3e70*/  FFMA.FTZ R0, R236, c[0x0][0x2d0], -R3 ;  /* 0x0000b400ec007a23 */ /* 0x004fe40000010803 */
[----:B---3--:R-:W-:-:S02]  /*3e80*/  FADD.FTZ R251, R13, R251 ;  /* 0x000000fb0dfb7221 */ /* 0x008fc40000010000 */
[----:B------:R2:W3:Y:S03]  /*3e90*/  MUFU.EX2 R14, R0 ;  /* 0x00000000000e7308 */ /* 0x0004e60000000800 */
[C---:B------:R-:W-:Y:S08]  /*3ea0*/  HMMA.16816.F32 R112, R128.reuse, R120, R192 ;  /* 0x000000788070723c */ /* 0x040ff000000018c0 */
[----:B------:R-:W-:Y:S01]  /*3eb0*/  HMMA.16816.F32 R116, R128, R122, R116 ;  /* 0x0000007a8074723c */ /* 0x000fe20000001874 */
[--C-:B--2---:R-:W-:Y:S01]  /*3ec0*/  FFMA.FTZ R0, R237, c[0x0][0x2d0], -R3.reuse ;  /* 0x0000b400ed007a23 */ /* 0x104fe20000010803 */
[----:B---3--:R-:W-:Y:S01]  /*3ed0*/  F2FP.PACK_AB R169, R14, R13 ;  /* 0x0000000d0ea9723e */ /* 0x008fe200000000ff */
[----:B------:R-:W-:-:S05]  /*3ee0*/  FFMA.FTZ R3, R239, c[0x0][0x2d0], -R3 ;  /* 0x0000b400ef037a23 */ /* 0x000fca0000010803 */
[----:B-1----:R-:W-:Y:S01]  /*3ef0*/  HMMA.16816.F32 R124, R128, R8, R200 ;  /* 0x00000008807c723c */ /* 0x002fe200000018c8 */
[----:B------:R1:W2:Y:S01]  /*3f00*/  MUFU.EX2 R15, R0 ;  /* 0x00000000000f7308 */ /* 0x0002a20000000800 */
[----:B------:R-:W-:-:S06]  /*3f10*/  FADD.FTZ R251, R14, R251 ;  /* 0x000000fb0efb7221 */ /* 0x000fcc0000010000 */
[----:B------:R-:W-:Y:S01]  /*3f20*/  HMMA.16816.F32 R128, R128, R10, R144 ;  /* 0x0000000a8080723c */ /* 0x000fe20000001890 */
[----:B------:R3:W4:Y:S01]  /*3f30*/  MUFU.EX2 R16, R3 ;  /* 0x0000000300107308 */ /* 0x0007220000000800 */
[----:B-1----:R-:W-:Y:S02]  /*3f40*/  FADD.FTZ R0, R29, R248 ;  /* 0x000000f81d007221 */ /* 0x002fe40000010000 */
[----:B--2---:R-:W-:Y:S02]  /*3f50*/  FADD.FTZ R251, R15, R251 ;  /* 0x000000fb0ffb7221 */ /* 0x004fe40000010000 */
[----:B------:R-:W-:Y:S02]  /*3f60*/  FADD.FTZ R0, R221, R0 ;  /* 0x00000000dd007221 */ /* 0x000fe40000010000 */
[----:B---3--:R-:W-:Y:S01]  /*3f70*/  FADD.FTZ R3, R222, R27 ;  /* 0x0000001bde037221 */ /* 0x008fe20000010000 */
[----:B----4-:R-:W-:Y:S01]  /*3f80*/  F2FP.PACK_AB R171, R16, R15 ;  /* 0x0000000f10ab723e */ /* 0x010fe200000000ff */
[----:B------:R-:W-:-:S02]  /*3f90*/  FADD.FTZ R5, R47, R0 ;  /* 0x000000002f057221 */ /* 0x000fc40000010000 */
[----:B------:R-:W-:Y:S02]  /*3fa0*/  FADD.FTZ R6, R46, R3 ;  /* 0x000000032e067221 */ /* 0x000fe40000010000 */
[----:B------:R-:W-:Y:S02]  /*3fb0*/  FADD.FTZ R3, R217, R7 ;  /* 0x00000007d9037221 */ /* 0x000fe40000010000 */
[----:B------:R-:W-:Y:S01]  /*3fc0*/  FADD.FTZ R0, R50, R6 ;  /* 0x0000000632007221 */ /* 0x000fe20000010000 */
[----:B------:R-:W-:Y:S01]  /*3fd0*/  HMMA.16816.F32 R68, R168, R80, R172 ;  /* 0x00000050a844723c */ /* 0x000fe200000018ac */
[----:B------:R-:W-:Y:S02]  /*3fe0*/  FADD.FTZ R5, R228, R5 ;  /* 0x00000005e4057221 */ /* 0x000fe40000010000 */
[----:B------:R-:W-:Y:S02]  /*3ff0*/  FADD.FTZ R0, R240, R0 ;  /* 0x00000000f0007221 */ /* 0x000fe40000010000 */
[----:B------:R-:W-:-:S02]  /*4000*/  FADD.FTZ R3, R246, R3 ;  /* 0x00000003f6037221 */ /* 0x000fc40000010000 */
[----:B------:R-:W-:Y:S01]  /*4010*/  FADD.FTZ R0, R243, R0 ;  /* 0x00000000f3007221 */ /* 0x000fe20000010000 */
[C---:B------:R-:W-:Y:S01]  /*4020*/  HMMA.16816.F32 R80, R168.reuse, R82, R156 ;  /* 0x00000052a850723c */ /* 0x040fe2000000189c */
[----:B------:R-:W-:Y:S02]  /*4030*/  FADD.FTZ R250, R250, R5 ;  /* 0x00000005fafa7221 */ /* 0x000fe40000010000 */
[----:B------:R-:W-:Y:S02]  /*4040*/  FADD.FTZ R0, R242, R0 ;  /* 0x00000000f2007221 */ /* 0x000fe40000010000 */
[----:B------:R-:W-:Y:S02]  /*4050*/  FADD.FTZ R252, R252, R3 ;  /* 0x00000003fcfc7221 */ /* 0x000fe40000010000 */
[----:B------:R-:W-:Y:S01]  /*4060*/  FADD.FTZ R0, R241, R0 ;  /* 0x00000000f1007221 */ /* 0x000fe20000010000 */
[----:B------:R-:W-:Y:S01]  /*4070*/  HMMA.16816.F32 R84, R168, R96, R108 ;  /* 0x00000060a854723c */ /* 0x000fe2000000186c */
        /* <DEDUP_REMOVED lines=21> */
[----:B------:R-:W-:Y:S01]  /*41d0*/  FADD.FTZ R252, R205, R252 ;  /* 0x000000fccdfc7221 */ /* 0x000fe20000010000 */
[----:B------:R1:W-:Y:S01]  /*41e0*/  STL [R1], R0 ;  /* 0x0000000001007387 */ /* 0x0003e20000100800 */
        /* <DEDUP_REMOVED lines=13> */
[----:B------:R-:W-:-:S07]  /*42c0*/  FADD.FTZ R252, R25, R252 ;  /* 0x000000fc19fc7221 */ /* 0x000fce0000010000 */
[C---:B------:R-:W-:Y:S08]  /*42d0*/  HMMA.16816.F32 R164, R168.reuse, R8, R164 ;  /* 0x00000008a8a4723c */ /* 0x040ff000000018a4 */
[----:B------:R-:W-:Y:S01]  /*42e0*/  HMMA.16816.F32 R168, R168, R10, R36 ;  /* 0x0000000aa8a8723c */ /* 0x000fe20000001824 */
[----:B------:R-:W-:Y:S07]  /*42f0*/  @!P0 BRA `(.L_x_1) ;  /* 0x000030b000008947 */ /* 0x000fee0003800000 */
[----:B-1----:R-:W2:Y:S01]  /*4300*/  LDL R51, [R1+0x24] ;  /* 0x0000240001337983 */ /* 0x002ea20000100800 */
[----:B------:R-:W-:Y:S01]  /*4310*/  IMAD.MOV.U32 R3, RZ, RZ, R136 ;  /* 0x000000ffff037224 */ /* 0x000fe200078e0088 */
[C---:B------:R-:W-:Y:S01]  /*4320*/  IADD3 R224, R216.reuse, 0x1000, RZ ;  /* 0x00001000d8e07810 */ /* 0x040fe20007ffe0ff */
[----:B------:R-:W-:Y:S01]  /*4330*/  IMAD.MOV.U32 R0, RZ, RZ, R137 ;  /* 0x000000ffff007224 */ /* 0x000fe200078e0089 */
[C---:B------:R-:W-:Y:S01]  /*4340*/  IADD3 R223, R216.reuse, 0x1400, RZ ;  /* 0x00001400d8df7810 */ /* 0x040fe20007ffe0ff */
[----:B------:R-:W-:Y:S01]  /*4350*/  IMAD.MOV.U32 R138, RZ, RZ, R2 ;  /* 0x000000ffff8a7224 */ /* 0x000fe200078e0002 */
[C---:B------:R-:W-:Y:S01]  /*4360*/  IADD3 R222, R216.reuse, 0x1800, RZ ;  /* 0x00001800d8de7810 */ /* 0x040fe20007ffe0ff */
[----:B------:R-:W-:Y:S01]  /*4370*/  IMAD.MOV.U32 R132, RZ, RZ, R135 ;  /* 0x000000ffff847224 */ /* 0x000fe200078e0087 */
[C---:B------:R-:W-:Y:S01]  /*4380*/  IADD3 R221, R216.reuse, 0x1c00, RZ ;  /* 0x00001c00d8dd7810 */ /* 0x040fe20007ffe0ff */
[----:B------:R-:W-:Y:S01]  /*4390*/  ULEA.HI.SX32 UR25, UR21, 0xfffffffe, 0x1a ;  /* 0xfffffffe15197891 */ /* 0x000fe2000f8fd23f */
[C---:B------:R-:W-:Y:S01]  /*43a0*/  IADD3 R220, R216.reuse, 0x2000, RZ ;  /* 0x00002000d8dc7810 */ /* 0x040fe20007ffe0ff */
[----:B------:R-:W-:Y:S01]  /*43b0*/  ULDC.64 UR6, c[0x0][0x208] ;  /* 0x0000820000067ab9 */ /* 0x000fe20000000a00 */
[C---:B------:R-:W-:Y:S01]  /*43c0*/  IADD3 R219, R216.reuse, 0x2400, RZ ;  /* 0x00002400d8db7810 */ /* 0x040fe20007ffe0ff */
[----:B------:R-:W-:Y:S01]  /*43d0*/  ULDC.64 UR4, c[0x0][0x1e0] ;  /* 0x0000780000047ab9 */ /* 0x000fe20000000a00 */
[----:B------:R-:W-:-:S02]  /*43e0*/  IADD3 R218, R216, 0x2800, RZ ;  /* 0x00002800d8da7810 */ /* 0x000fc40007ffe0ff */
[----:B------:R-:W-:Y:S01]  /*43f0*/  IADD3 R217, R216, 0x2c00, RZ ;  /* 0x00002c00d8d97810 */ /* 0x000fe20007ffe0ff */
[----:B--2---:R-:W-:Y:S02]  /*4400*/  IMAD.SHL.U32 R228, R51, 0x2, RZ ;  /* 0x0000000233e47824 */ /* 0x004fe400078e00ff */
.L_x_2:
[----:B------:R-:W2:Y:S01]  /*4410*/  LDL.64 R194, [R1+0x8] ;  /* 0x0000080001c27983 */ /* 0x000ea20000100a00 */
[----:B------:R-:W-:Y:S04]  /*4420*/  DEPBAR.LE SB0, 0x0 ;  /* 0x000080000000791a */ /* 0x000fe80000000000 */
[----:B------:R-:W-:Y:S01]  /*4430*/  USHF.R.S32.HI UR18, URZ, 0x1f, UR25 ;  /* 0x0000001f3f127899 */ /* 0x000fe20008011419 */
[----:B------:R-:W3:Y:S01]  /*4440*/  LDL R192, [R1+0x4] ;  /* 0x0000040001c07983 */ /* 0x000ee20000100800 */
[----:B------:R-:W-:Y:S01]  /*4450*/  UIMAD.WIDE.U32 UR30, UR25, UR6, URZ ;  /* 0x00000006191e72a5 */ /* 0x000fe2000f8e003f */
[----:B------:R-:W-:Y:S01]  /*4460*/  SHF.R.S32.HI R235, RZ, 0x1f, R229 ;  /* 0x0000001fffeb7819 */ /* 0x000fe200000114e5 */
[----:B------:R-:W-:Y:S01]  /*4470*/  UIMAD UR18, UR18, UR6, URZ ;  /* 0x00000006121272a4 */ /* 0x000fe2000f8e023f */
[----:B------:R-:W-:Y:S01]  /*4480*/  BAR.SYNC.DEFER_BLOCKING 0x0 ;  /* 0x0000000000007b1d */ /* 0x000fe20000010000 */
[----:B------:R-:W-:Y:S02]  /*4490*/  USHF.L.U32 UR19, UR30, 0x6, URZ ;  /* 0x000000061e137899 */ /* 0x000fe4000800063f */
[----:B------:R-:W-:Y:S02]  /*44a0*/  UIMAD UR18, UR25, UR7, UR18 ;  /* 0x00000007191272a4 */ /* 0x000fe4000f8e0212 */
[----:B------:R-:W-:Y:S02]  /*44b0*/  UIADD3 UR20, UP4, UP3, UR26, UR19, UR28 ;  /* 0x000000131a147290 */ /* 0x000fe4000fb9e01c */
[----:B------:R-:W-:Y:S01]  /*44c0*/  UIADD3 UR18, UR31, UR18, URZ ;  /* 0x000000121f127290 */ /* 0x000fe2000fffe03f */
[----:B------:R-:W-:Y:S01]  /*44d0*/  IADD3 R134, P0, R230, UR19, RZ ;  /* 0x00000013e6867c10 */ /* 0x000fe2000ff1e0ff */
[----:B------:R-:W-:Y:S02]  /*44e0*/  ULEA UR21, UP2, UR6, UR19, 0x5 ;  /* 0x0000001306157291 */ /* 0x000fe4000f84283f */
[----:B------:R-:W-:Y:S01]  /*44f0*/  USHF.L.U64.HI UR18, UR30, 0x6, UR18 ;  /* 0x000000061e127899 */ /* 0x000fe20008010212 */
[----:B------:R-:W-:Y:S01]  /*4500*/  LEA R198, P3, R134, c[0x0][0x1f8], 0x1 ;  /* 0x00007e0086c67a11 */ /* 0x000fe200078608ff */
[----:B------:R-:W-:Y:S02]  /*4510*/  UIADD3 UR22, UP1, UP0, UR26, UR21, UR28 ;  /* 0x000000151a167290 */ /* 0x000fe4000f83e01c */
[----:B------:R-:W-:Y:S02]  /*4520*/  UIADD3.X UR19, UR24, UR18, UR23, UP4, UP3 ;  /* 0x0000001218137290 */ /* 0x000fe4000a7e6417 */
[C---:B------:R-:W-:Y:S01]  /*4530*/  IADD3.X R135, R231.reuse, UR18, RZ, P0, !PT ;  /* 0x00000012e7877c10 */ /* 0x040fe200087fe4ff */
[----:B------:R-:W-:Y:S01]  /*4540*/  ULEA.HI.X UR18, UR6, UR18, UR7, 0x5, UP2 ;  /* 0x0000001206127291 */ /* 0x000fe200090f2c07 */
[----:B------:R-:W-:Y:S02]  /*4550*/  IADD3 R133, P0, R230, UR21, RZ ;  /* 0x00000015e6857c10 */ /* 0x000fe4000ff1e0ff */
[----:B------:R-:W-:Y:S01]  /*4560*/  LEA.HI.X R199, R134, c[0x0][0x1fc], R135, 0x1, P3 ;  /* 0x00007f0086c77a11 */ /* 0x000fe200018f0c87 */
[----:B------:R-:W-:Y:S02]  /*4570*/  LDSM.16.M88.4 R64, [R214+0x6100] ;  /* 0x00610000d640783b */ /* 0x000fe40000000200 */
[----:B------:R-:W-:Y:S01]  /*4580*/  IADD3.X R134, R231, UR18, RZ, P0, !PT ;  /* 0x00000012e7867c10 */ /* 0x000fe200087fe4ff */
[----:B------:R-:W-:Y:S02]  /*4590*/  UIADD3.X UR18, UR24, UR18, UR23, UP1, UP0 ;  /* 0x0000001218127290 */ /* 0x000fe40008fe0417 */
[----:B------:R-:W-:Y:S02]  /*45a0*/  UISETP.GT.AND UP0, UPT, UR25, URZ, UPT ;  /* 0x0000003f1900728c */ /* 0x000fe4000bf04270 */
[----:B------:R-:W-:Y:S01]  /*45b0*/  UIADD3 UR25, UR25, -0x1, URZ ;  /* 0xffffffff19197890 */ /* 0x000fe2000fffe03f */
[----:B------:R-:W1:Y:S08]  /*45c0*/  LDSM.16.M88.4 R16, [R139+0x3100] ;  /* 0x003100008b10783b */ /* 0x000e700000000200 */
[----:B------:R-:W-:Y:S01]  /*45d0*/  @UP0 UIMAD.WIDE.U32 UR30, UR25, UR4, URZ ;  /* 0x00000004191e02a5 */ /* 0x000fe2000f8e003f */
[----:B------:R-:W4:Y:S08]  /*45e0*/  LDSM.16.M88.4 R60, [R214+0x7100] ;  /* 0x00710000d63c783b */ /* 0x000f300000000200 */
[----:B------:R-:W5:Y:S08]  /*45f0*/  LDSM.16.M88.4 R32, [R139+0x3500] ;  /* 0x003500008b20783b */ /* 0x000f700000000200 */
[----:B------:R-:W3:Y:S06]  /*4600*/  LDL.64 R236, [R1+0x18] ;  /* 0x0000180001ec7983 */ /* 0x000eec0000100a00 */
[----:B------:R-:W5:Y:S08]  /*4610*/  LDSM.16.M88.4 R48, [R139+0x3900] ;  /* 0x003900008b30783b */ /* 0x000f700000000200 */
[----:B------:R-:W3:Y:S01]  /*4620*/  LDL R234, [R1+0x10] ;  /* 0x0000100001ea7983 */ /* 0x000ee20000100800 */
[-C--:B-1----:R-:W-:Y:S03]  /*4630*/  HMMA.16816.F32 R4, R64, R16.reuse, RZ ;  /* 0x000000104004723c */ /* 0x082fe600000018ff */
[----:B------:R-:W1:Y:S05]  /*4640*/  LDSM.16.M88.4 R172, [R139+0x3d00] ;  /* 0x003d00008bac783b */ /* 0x000e6a0000000200 */
[C---:B----4-:R-:W-:Y:S03]  /*4650*/  HMMA.16816.F32 R8, R60.reuse, R16, RZ ;  /* 0x000000103c08723c */ /* 0x050fe600000018ff */
[----:B------:R-:W-:Y:S05]  /*4660*/  LDSM.16.M88.4 R176, [R215+0x6100] ;  /* 0x00610000d7b0783b */ /* 0x000fea0000000200 */
[-C--:B------:R-:W-:Y:S03]  /*4670*/  HMMA.16816.F32 R12, R60, R18.reuse, RZ ;  /* 0x000000123c0c723c */ /* 0x080fe600000018ff */
[----:B------:R-:W4:Y:S05]  /*4680*/  LDSM.16.M88.4 R180, [R216] ;  /* 0x00000000d8b4783b */ /* 0x000f2a0000000200 */
[C---:B------:R-:W-:Y:S03]  /*4690*/  HMMA.16816.F32 R16, R64.reuse, R18, RZ ;  /* 0x000000124010723c */ /* 0x040fe600000018ff */
[----:B------:R-:W1:Y:S05]  /*46a0*/  LDSM.16.M88.4 R184, [R215+0x7100] ;  /* 0x00710000d7b8783b */ /* 0x000e6a0000000200 */
[-C--:B-----5:R-:W-:Y:S03]  /*46b0*/  HMMA.16816.F32 R20, R64, R32.reuse, RZ ;  /* 0x000000204014723c */ /* 0x0a0fe600000018ff */
[----:B------:R-:W5:Y:S05]  /*46c0*/  LDSM.16.M88.4 R188, [R227] ;  /* 0x00000000e3bc783b */ /* 0x000f6a0000000200 */
[C---:B------:R-:W-:Y:S08]  /*46d0*/  HMMA.16816.F32 R24, R60.reuse, R32, RZ ;  /* 0x000000203c18723c */ /* 0x040ff000000018ff */
[-C--:B------:R-:W-:Y:S08]  /*46e0*/  HMMA.16816.F32 R28, R60, R34.reuse, RZ ;  /* 0x000000223c1c723c */ /* 0x080ff000000018ff */
[C---:B------:R-:W-:Y:S08]  /*46f0*/  HMMA.16816.F32 R32, R64.reuse, R34, RZ ;  /* 0x000000224020723c */ /* 0x040ff000000018ff */
[-C--:B------:R-:W-:Y:S08]  /*4700*/  HMMA.16816.F32 R36, R64, R48.reuse, RZ ;  /* 0x000000304024723c */ /* 0x080ff000000018ff */
[C---:B------:R-:W-:Y:S08]  /*4710*/  HMMA.16816.F32 R40, R60.reuse, R48, RZ ;  /* 0x000000303c28723c */ /* 0x040ff000000018ff */
[-C--:B------:R-:W-:Y:S08]  /*4720*/  HMMA.16816.F32 R44, R60, R50.reuse, RZ ;  /* 0x000000323c2c723c */ /* 0x080ff000000018ff */
[C---:B------:R-:W-:Y:S08]  /*4730*/  HMMA.16816.F32 R48, R64.reuse, R50, RZ ;  /* 0x000000324030723c */ /* 0x040ff000000018ff */
[-C--:B-1----:R-:W-:Y:S08]  /*4740*/  HMMA.16816.F32 R52, R64, R172.reuse, RZ ;  /* 0x000000ac4034723c */ /* 0x082ff000000018ff */
[C---:B------:R-:W-:Y:S08]  /*4750*/  HMMA.16816.F32 R56, R60.reuse, R172, RZ ;  /* 0x000000ac3c38723c */ /* 0x040ff000000018ff */
[-C--:B------:R-:W-:Y:S08]  /*4760*/  HMMA.16816.F32 R60, R60, R174.reuse, RZ ;  /* 0x000000ae3c3c723c */ /* 0x080ff000000018ff */
[----:B------:R-:W-:Y:S01]  /*4770*/  HMMA.16816.F32 R64, R64, R174, RZ ;  /* 0x000000ae4040723c */ /* 0x000fe200000018ff */
[----:B------:R-:W1:Y:S07]  /*4780*/  LDSM.16.M88.4 R172, [R226] ;  /* 0x00000000e2ac783b */ /* 0x000e6e0000000200 */
[-C--:B----4-:R-:W-:Y:S08]  /*4790*/  HMMA.16816.F32 R4, R176, R180.reuse, R4 ;  /* 0x000000b4b004723c */ /* 0x090ff00000001804 */
[C---:B------:R-:W-:Y:S08]  /*47a0*/  HMMA.16816.F32 R8, R184.reuse, R180, R8 ;  /* 0x000000b4b808723c */ /* 0x040ff00000001808 */
[-C--:B------:R-:W-:Y:S08]  /*47b0*/  HMMA.16816.F32 R12, R184, R182.reuse, R12 ;  /* 0x000000b6b80c723c */ /* 0x080ff0000000180c */
[C---:B------:R-:W-:Y:S08]  /*47c0*/  HMMA.16816.F32 R16, R176.reuse, R182, R16 ;  /* 0x000000b6b010723c */ /* 0x040ff00000001810 */
[-C--:B-----5:R-:W-:Y:S08]  /*47d0*/  HMMA.16816.F32 R20, R176, R188.reuse, R20 ;  /* 0x000000bcb014723c */ /* 0x0a0ff00000001814 */
[C---:B------:R-:W-:Y:S08]  /*47e0*/  HMMA.16816.F32 R24, R184.reuse, R188, R24 ;  /* 0x000000bcb818723c */ /* 0x040ff00000001818 */
[-C--:B------:R-:W-:Y:S08]  /*47f0*/  HMMA.16816.F32 R28, R184, R190.reuse, R28 ;  /* 0x000000beb81c723c */ /* 0x080ff0000000181c */
[C---:B------:R-:W-:Y:S08]  /*4800*/  HMMA.16816.F32 R32, R176.reuse, R190, R32 ;  /* 0x000000beb020723c */ /* 0x040ff00000001820 */
[-C--:B-1----:R-:W-:Y:S08]  /*4810*/  HMMA.16816.F32 R36, R176, R172.reuse, R36 ;  /* 0x000000acb024723c */ /* 0x082ff00000001824 */
[C---:B------:R-:W-:Y:S08]  /*4820*/  HMMA.16816.F32 R40, R184.reuse, R172, R40 ;  /* 0x000000acb828723c */ /* 0x040ff00000001828 */
[-C--:B------:R-:W-:Y:S08]  /*4830*/  HMMA.16816.F32 R44, R184, R174.reuse, R44 ;  /* 0x000000aeb82c723c */ /* 0x080ff0000000182c */
[C---:B------:R-:W-:Y:S04]  /*4840*/  HMMA.16816.F32 R48, R176.reuse, R174, R48 ;  /* 0x000000aeb030723c */ /* 0x040fe80000001830 */
[----:B--2---:R-:W-:Y:S04]  /*4850*/  IADD3 R2, P2, P1, R194, UR20, R229 ;  /* 0x00000014c2027c10 */ /* 0x004fe8000f95e0e5 */
[----:B---3--:R-:W-:Y:S01]  /*4860*/  IADD3.X R137, R192, UR19, R235, P2, P1 ;  /* 0x00000013c0897c10 */ /* 0x008fe200097e24eb */
[----:B------:R-:W-:Y:S03]  /*4870*/  @UP0 USHF.L.U32 UR19, UR30, 0x6, URZ ;  /* 0x000000061e130899 */ /* 0x000fe6000800063f */
[C---:B------:R-:W-:Y:S01]  /*4880*/  LEA R136, P1, R2.reuse, c[0x0][0x1f8], 0x1 ;  /* 0x00007e0002887a11 */ /* 0x040fe200078208ff */
[----:B------:R-:W-:Y:S01]  /*4890*/  @UP0 UIADD3 UR21, UP3, UR11, UR19, URZ ;  /* 0x000000130b150290 */ /* 0x000fe2000ff7e03f */
[C---:B------:R-:W-:Y:S01]  /*48a0*/  LEA R196, P2, R133.reuse, c[0x0][0x1f8], 0x1 ;  /* 0x00007e0085c47a11 */ /* 0x040fe200078408ff */
[----:B------:R-:W-:Y:S01]  /*48b0*/  @UP0 UIADD3 UR20, UP5, UP4, UR14, UR19, UR12 ;  /* 0x000000130e140290 */ /* 0x000fe2000fcbe00c */
[----:B------:R-:W-:Y:S02]  /*48c0*/  LEA.HI.X R137, R2, c[0x0][0x1fc], R137, 0x1, P1 ;  /* 0x00007f0002897a11 */ /* 0x000fe400008f0c89 */
[----:B------:R-:W-:Y:S01]  /*48d0*/  IADD3 R2, P1, P0, R194, UR22, R229 ;  /* 0x00000016c2027c10 */ /* 0x000fe2000f83e0e5 */
[----:B------:R-:W-:Y:S01]  /*48e0*/  @UP0 UIADD3 UR22, UP2, UP1, UR14, UR21, UR12 ;  /* 0x000000150e160290 */ /* 0x000fe2000f95e00c */
[----:B------:R-:W-:Y:S02]  /*48f0*/  LEA.HI.X R197, R133, c[0x0][0x1fc], R134, 0x1, P2 ;  /* 0x00007f0085c57a11 */ /* 0x000fe400010f0c86 */
[----:B------:R-:W-:Y:S01]  /*4900*/  IADD3.X R133, R192, UR18, R235, P1, P0 ;  /* 0x00000012c0857c10 */ /* 0x000fe20008fe04eb */
[----:B------:R-:W-:Y:S01]  /*4910*/  @UP0 USHF.R.S32.HI UR18, URZ, 0x1f, UR25 ;  /* 0x0000001f3f120899 */ /* 0x000fe20008011419 */
[----:B------:R-:W1:Y:S01]  /*4920*/  LDSM.16.M88.4 R192, [R225] ;  /* 0x00000000e1c0783b */ /* 0x000e620000000200 */
[C---:B------:R-:W-:Y:S02]  /*4930*/  LEA R134, P2, R2.reuse, c[0x0][0x1f8], 0x1 ;  /* 0x00007e0002867a11 */ /* 0x040fe400078408ff */
[----:B------:R-:W-:Y:S01]  /*4940*/  PLOP3.LUT P0, PT, PT, PT, UP0, 0x80, 0x0 ;  /* 0x000000000000781c */ /* 0x000fe20003f0f008 */
[----:B------:R-:W-:Y:S01]  /*4950*/  @UP0 UIMAD UR18, UR18, UR4, URZ ;  /* 0x00000004121202a4 */ /* 0x000fe2000f8e023f */
[----:B------:R-:W-:Y:S03]  /*4960*/  LEA.HI.X R135, R2, c[0x0][0x1fc], R133, 0x1, P2 ;  /* 0x00007f0002877a11 */ /* 0x000fe600010f0c85 */
[----:B------:R-:W-:Y:S01]  /*4970*/  @!PT LDS RZ, [RZ] ;  /* 0x00000000fffff984 */ /* 0x000fe20000000800 */
[----:B------:R-:W-:Y:S01]  /*4980*/  @!PT LDS RZ, [RZ] ;  /* 0x00000000fffff984 */ /* 0x000fe20000000800 */
[----:B------:R-:W-:Y:S01]  /*4990*/  @!PT LDS RZ, [RZ] ;  /* 0x00000000fffff984 */ /* 0x000fe20000000800 */
[----:B------:R2:W-:Y:S01]  /*49a0*/  LDGSTS.E.BYPASS.LTC128B.128 [R228+0x100], [R198.64], !P6 ;  /* 0x00100000c6e47fae */ /* 0x0005e2000f101d50 */
[----:B------:R-:W-:Y:S04]  /*49b0*/  @UP0 UIMAD UR18, UR25, UR5, UR18 ;  /* 0x00000005191202a4 */ /* 0x000fe8000f8e0212 */
[----:B------:R-:W-:Y:S03]  /*49c0*/  @UP0 UIADD3 UR18, UR31, UR18, URZ ;  /* 0x000000121f120290 */ /* 0x000fe6000fffe03f */
[----:B------:R3:W-:Y:S01]  /*49d0*/  LDGSTS.E.BYPASS.LTC128B.128 [R228+0x1100], [R136.64+0x40], !P5 ;  /* 0x0110004088e47fae */ /* 0x0007e2000e901d50 */
[----:B------:R-:W-:Y:S07]  /*49e0*/  @UP0 USHF.L.U64.HI UR18, UR30, 0x6, UR18 ;  /* 0x000000061e120899 */ /* 0x000fee0008010212 */
[----:B------:R3:W-:Y:S08]  /*49f0*/  LDGSTS.E.BYPASS.LTC128B.128 [R228+0x2100], [R136.64+0x80], !P4 ;  /* 0x0210008088e47fae */ /* 0x0007f0000e101d50 */
[----:B------:R2:W-:Y:S01]  /*4a00*/  LDGSTS.E.BYPASS.LTC128B.128 [R228+0x900], [R196.64], !P6 ;  /* 0x00900000c4e47fae */ /* 0x0005e2000f101d50 */
[-C--:B-1----:R-:W-:Y:S07]  /*4a10*/  HMMA.16816.F32 R52, R176, R192.reuse, R52 ;  /* 0x000000c0b034723c */ /* 0x082fee0000001834 */
[----:B------:R1:W-:Y:S01]  /*4a20*/  LDGSTS.E.BYPASS.LTC128B.128 [R228+0x1900], [R134.64+0x40], !P5 ;  /* 0x0190004086e47fae */ /* 0x0003e2000e901d50 */
[C---:B------:R-:W-:Y:S07]  /*4a30*/  HMMA.16816.F32 R56, R184.reuse, R192, R56 ;  /* 0x000000c0b838723c */ /* 0x040fee0000001838 */
[----:B------:R1:W-:Y:S01]  /*4a40*/  LDGSTS.E.BYPASS.LTC128B.128 [R228+0x2900], [R134.64+0x80], !P4 ;  /* 0x0290008086e47fae */ /* 0x0003e2000e101d50 */
[-C--:B------:R-:W-:Y:S07]  /*4a50*/  HMMA.16816.F32 R60, R184, R194.reuse, R60 ;  /* 0x000000c2b83c723c */ /* 0x080fee000000183c */
[----:B------:R-:W-:Y:S01]  /*4a60*/  LDSM.16.M88.4 R200, [R139+0x4100] ;  /* 0x004100008bc8783b */ /* 0x000fe20000000200 */
[----:B------:R-:W-:Y:S07]  /*4a70*/  HMMA.16816.F32 R64, R176, R194, R64 ;  /* 0x000000c2b040723c */ /* 0x000fee0000001840 */
[----:B--2---:R-:W2:Y:S08]  /*4a80*/  LDSM.16.M88.4 R196, [R214+0x8100] ;  /* 0x00810000d6c4783b */ /* 0x004eb00000000200 */
[----:B------:R-:W4:Y:S08]  /*4a90*/  LDSM.16.M88.4 R204, [R214+0x9100] ;  /* 0x00910000d6cc783b */ /* 0x000f300000000200 */
[----:B------:R-:W5:Y:S08]  /*4aa0*/  LDSM.16.M88.4 R208, [R139+0x4500] ;  /* 0x004500008bd0783b */ /* 0x000f700000000200 */
[----:B------:R-:W0:Y:S08]  /*4ab0*/  LDGDEPBAR ;  /* 0x00000000000079af */ /* 0x000e300000000000 */
[----:B------:R-:W1:Y:S01]  /*4ac0*/  LDSM.16.M88.4 R180, [R139+0x4900] ;  /* 0x004900008bb4783b */ /* 0x000e620000000200 */
[-C--:B--2---:R-:W-:Y:S07]  /*4ad0*/  HMMA.16816.F32 R4, R196, R200.reuse, R4 ;  /* 0x000000c8c404723c */ /* 0x084fee0000001804 */
[----:B------:R-:W2:Y:S01]  /*4ae0*/  LDSM.16.M88.4 R172, [R139+0x4d00] ;  /* 0x004d00008bac783b */ /* 0x000ea20000000200 */
[C---:B----4-:R-:W-:Y:S07]  /*4af0*/  HMMA.16816.F32 R8, R204.reuse, R200, R8 ;  /* 0x000000c8cc08723c */ /* 0x050fee0000001808 */
[----:B------:R-:W-:Y:S01]  /*4b00*/  LDSM.16.M88.4 R176, [R215+0x8100] ;  /* 0x00810000d7b0783b */ /* 0x000fe20000000200 */
[-C--:B------:R-:W-:Y:S07]  /*4b10*/  HMMA.16816.F32 R12, R204, R202.reuse, R12 ;  /* 0x000000cacc0c723c */ /* 0x080fee000000180c */
[----:B------:R-:W4:Y:S01]  /*4b20*/  LDSM.16.M88.4 R184, [R224] ;  /* 0x00000000e0b8783b */ /* 0x000f220000000200 */
[C---:B------:R-:W-:Y:S07]  /*4b30*/  HMMA.16816.F32 R16, R196.reuse, R202, R16 ;  /* 0x000000cac410723c */ /* 0x040fee0000001810 */
[----:B------:R-:W2:Y:S01]  /*4b40*/  LDSM.16.M88.4 R188, [R215+0x9100] ;  /* 0x00910000d7bc783b */ /* 0x000ea20000000200 */
[-C--:B-----5:R-:W-:Y:S07]  /*4b50*/  HMMA.16816.F32 R20, R196, R208.reuse, R20 ;  /* 0x000000d0c414723c */ /* 0x0a0fee0000001814 */
[----:B------:R-:W5:Y:S01]  /*4b60*/  LDSM.16.M88.4 R192, [R223] ;  /* 0x00000000dfc0783b */ /* 0x000f620000000200 */
[C---:B------:R-:W-:Y:S07]  /*4b70*/  HMMA.16816.F32 R24, R204.reuse, R208, R24 ;  /* 0x000000d0cc18723c */ /* 0x040fee0000001818 */
[----:B------:R-:W-:Y:S01]  /*4b80*/  LDSM.16.M88.4 R200, [R221] ;  /* 0x00000000ddc8783b */ /* 0x000fe20000000200 */
[-C--:B------:R-:W-:Y:S08]  /*4b90*/  HMMA.16816.F32 R28, R204, R210.reuse, R28 ;  /* 0x000000d2cc1c723c */ /* 0x080ff0000000181c */
[C---:B------:R-:W-:Y:S01]  /*4ba0*/  HMMA.16816.F32 R32, R196.reuse, R210, R32 ;  /* 0x000000d2c420723c */ /* 0x040fe20000001820 */
[----:B------:R-:W-:Y:S07]  /*4bb0*/  LDSM.16.M88.4 R208, [R139+0x5500] ;  /* 0x005500008bd0783b */ /* 0x000fee0000000200 */
[-C--:B-1----:R-:W-:Y:S08]  /*4bc0*/  HMMA.16816.F32 R36, R196, R180.reuse, R36 ;  /* 0x000000b4c424723c */ /* 0x082ff00000001824 */
[C---:B------:R-:W-:Y:S08]  /*4bd0*/  HMMA.16816.F32 R40, R204.reuse, R180, R40 ;  /* 0x000000b4cc28723c */ /* 0x040ff00000001828 */
[-C--:B------:R-:W-:Y:S08]  /*4be0*/  HMMA.16816.F32 R44, R204, R182.reuse, R44 ;  /* 0x000000b6cc2c723c */ /* 0x080ff0000000182c */
[C---:B------:R-:W-:Y:S01]  /*4bf0*/  HMMA.16816.F32 R48, R196.reuse, R182, R48 ;  /* 0x000000b6c430723c */ /* 0x040fe20000001830 */
[----:B------:R-:W1:Y:S07]  /*4c00*/  LDSM.16.M88.4 R180, [R222] ;  /* 0x00000000deb4783b */ /* 0x000e6e0000000200 */
[-C--:B--2---:R-:W-:Y:S08]  /*4c10*/  HMMA.16816.F32 R52, R196, R172.reuse, R52 ;  /* 0x000000acc434723c */ /* 0x084ff00000001834 */
[C---:B------:R-:W-:Y:S08]  /*4c20*/  HMMA.16816.F32 R56, R204.reuse, R172, R56 ;  /* 0x000000accc38723c */ /* 0x040ff00000001838 */
[-C--:B------:R-:W-:Y:S01]  /*4c30*/  HMMA.16816.F32 R60, R204, R174.reuse, R60 ;  /* 0x000000aecc3c723c */ /* 0x080fe2000000183c */
[----:B------:R-:W-:Y:S07]  /*4c40*/  LDSM.16.M88.4 R204, [R214+0xb100] ;  /* 0x00b10000d6cc783b */ /* 0x000fee0000000200 */
[----:B------:R-:W-:Y:S01]  /*4c50*/  HMMA.16816.F32 R64, R196, R174, R64 ;  /* 0x000000aec440723c */ /* 0x000fe20000001840 */
[----:B------:R-:W-:Y:S07]  /*4c60*/  LDSM.16.M88.4 R172, [R214+0xa100] ;  /* 0x00a10000d6ac783b */ /* 0x000fee0000000200 */
[-C--:B----4-:R-:W-:Y:S01]  /*4c70*/  HMMA.16816.F32 R4, R176, R184.reuse, R4 ;  /* 0x000000b8b004723c */ /* 0x090fe20000001804 */
[----:B------:R-:W2:Y:S07]  /*4c80*/  LDSM.16.M88.4 R196, [R139+0x5100] ;  /* 0x005100008bc4783b */ /* 0x000eae0000000200 */
[C---:B------:R-:W-:Y:S08]  /*4c90*/  HMMA.16816.F32 R8, R188.reuse, R184, R8 ;  /* 0x000000b8bc08723c */ /* 0x040ff00000001808 */
[-C--:B------:R-:W-:Y:S08]  /*4ca0*/  HMMA.16816.F32 R12, R188, R186.reuse, R12 ;  /* 0x000000babc0c723c */ /* 0x080ff0000000180c */
[C---:B------:R-:W-:Y:S01]  /*4cb0*/  HMMA.16816.F32 R16, R176.reuse, R186, R16 ;  /* 0x000000bab010723c */ /* 0x040fe20000001810 */
[----:B------:R-:W-:Y:S07]  /*4cc0*/  LDSM.16.M88.4 R184, [R215+0xa100] ;  /* 0x00a10000d7b8783b */ /* 0x000fee0000000200 */
[-C--:B-----5:R-:W-:Y:S08]  /*4cd0*/  HMMA.16816.F32 R20, R176, R192.reuse, R20 ;  /* 0x000000c0b014723c */ /* 0x0a0ff00000001814 */
[C---:B------:R-:W-:Y:S08]  /*4ce0*/  HMMA.16816.F32 R24, R188.reuse, R192, R24 ;  /* 0x000000c0bc18723c */ /* 0x040ff00000001818 */
[-C--:B------:R-:W-:Y:S08]  /*4cf0*/  HMMA.16816.F32 R28, R188, R194.reuse, R28 ;  /* 0x000000c2bc1c723c */ /* 0x080ff0000000181c */
[C---:B------:R-:W-:Y:S01]  /*4d00*/  HMMA.16816.F32 R32, R176.reuse, R194, R32 ;  /* 0x000000c2b020723c */ /* 0x040fe20000001820 */
[----:B------:R-:W-:Y:S07]  /*4d10*/  LDSM.16.M88.4 R192, [R215+0xb100] ;  /* 0x00b10000d7c0783b */ /* 0x000fee0000000200 */
[-C--:B-1----:R-:W-:Y:S08]  /*4d20*/  HMMA.16816.F32 R36, R176, R180.reuse, R36 ;  /* 0x000000b4b024723c */ /* 0x082ff00000001824 */
[C---:B------:R-:W-:Y:S08]  /*4d30*/  HMMA.16816.F32 R40, R188.reuse, R180, R40 ;  /* 0x000000b4bc28723c */ /* 0x040ff00000001828 */
[-C--:B------:R-:W-:Y:S08]  /*4d40*/  HMMA.16816.F32 R44, R188, R182.reuse, R44 ;  /* 0x000000b6bc2c723c */ /* 0x080ff0000000182c */
[C---:B------:R-:W-:Y:S01]  /*4d50*/  HMMA.16816.F32 R48, R176.reuse, R182, R48 ;  /* 0x000000b6b030723c */ /* 0x040fe20000001830 */
[----:B------:R-:W1:Y:S07]  /*4d60*/  LDSM.16.M88.4 R180, [R139+0x5900] ;  /* 0x005900008bb4783b */ /* 0x000e6e0000000200 */
[-C--:B------:R-:W-:Y:S08]  /*4d70*/  HMMA.16816.F32 R52, R176, R200.reuse, R52 ;  /* 0x000000c8b034723c */ /* 0x080ff00000001834 */
[C---:B------:R-:W-:Y:S08]  /*4d80*/  HMMA.16816.F32 R56, R188.reuse, R200, R56 ;  /* 0x000000c8bc38723c */ /* 0x040ff00000001838 */
[-C--:B------:R-:W-:Y:S01]  /*4d90*/  HMMA.16816.F32 R60, R188, R202.reuse, R60 ;  /* 0x000000cabc3c723c */ /* 0x080fe2000000183c */
[----:B------:R-:W-:Y:S07]  /*4da0*/  LDSM.16.M88.4 R188, [R220] ;  /* 0x00000000dcbc783b */ /* 0x000fee0000000200 */
[----:B------:R-:W-:Y:S01]  /*4db0*/  HMMA.16816.F32 R64, R176, R202, R64 ;  /* 0x000000cab040723c */ /* 0x000fe20000001840 */
[----:B------:R-:W4:Y:S07]  /*4dc0*/  LDSM.16.M88.4 R176, [R139+0x5d00] ;  /* 0x005d00008bb0783b */ /* 0x000f2e0000000200 */
[-C--:B--2---:R-:W-:Y:S01]  /*4dd0*/  HMMA.16816.F32 R4, R172, R196.reuse, R4 ;  /* 0x000000c4ac04723c */ /* 0x084fe20000001804 */
[----:B------:R-:W-:Y:S07]  /*4de0*/  LDSM.16.M88.4 R200, [R217] ;  /* 0x00000000d9c8783b */ /* 0x000fee0000000200 */
[C---:B------:R-:W-:Y:S08]  /*4df0*/  HMMA.16816.F32 R8, R204.reuse, R196, R8 ;  /* 0x000000c4cc08723c */ /* 0x040ff00000001808 */
[-C--:B------:R-:W-:Y:S08]  /*4e00*/  HMMA.16816.F32 R12, R204, R198.reuse, R12 ;  /* 0x000000c6cc0c723c */ /* 0x080ff0000000180c */
[C---:B------:R-:W-:Y:S01]  /*4e10*/  HMMA.16816.F32 R16, R172.reuse, R198, R16 ;  /* 0x000000c6ac10723c */ /* 0x040fe20000001810 */
[----:B------:R-:W2:Y:S07]  /*4e20*/  LDSM.16.M88.4 R196, [R219] ;  /* 0x00000000dbc4783b */ /* 0x000eae0000000200 */
[-C--:B------:R-:W-:Y:S08]  /*4e30*/  HMMA.16816.F32 R20, R172, R208.reuse, R20 ;  /* 0x000000d0ac14723c */ /* 0x080ff00000001814 */
[C---:B------:R-:W-:Y:S08]  /*4e40*/  HMMA.16816.F32 R24, R204.reuse, R208, R24 ;  /* 0x000000d0cc18723c */ /* 0x040ff00000001818 */
[-C--:B------:R-:W-:Y:S08]  /*4e50*/  HMMA.16816.F32 R28, R204, R210.reuse, R28 ;  /* 0x000000d2cc1c723c */ /* 0x080ff0000000181c */
[C---:B------:R-:W-:Y:S08]  /*4e60*/  HMMA.16816.F32 R32, R172.reuse, R210, R32 ;  /* 0x000000d2ac20723c */ /* 0x040ff00000001820 */
[-C--:B-1----:R-:W-:Y:S08]  /*4e70*/  HMMA.16816.F32 R36, R172, R180.reuse, R36 ;  /* 0x000000b4ac24723c */ /* 0x082ff00000001824 */
[C---:B------:R-:W-:Y:S08]  /*4e80*/  HMMA.16816.F32 R40, R204.reuse, R180, R40 ;  /* 0x000000b4cc28723c */ /* 0x040ff00000001828 */
[-C--:B------:R-:W-:Y:S08]  /*4e90*/  HMMA.16816.F32 R44, R204, R182.reuse, R44 ;  /* 0x000000b6cc2c723c */ /* 0x080ff0000000182c */
[C---:B------:R-:W-:Y:S01]  /*4ea0*/  HMMA.16816.F32 R48, R172.reuse, R182, R48 ;  /* 0x000000b6ac30723c */ /* 0x040fe20000001830 */
[----:B------:R-:W1:Y:S01]  /*4eb0*/  LDSM.16.M88.4 R180, [R218] ;  /* 0x00000000dab4783b */ /* 0x000e620000000200 */
[----:B------:R-:W-:Y:S06]  /*4ec0*/  DEPBAR.LE SB0, 0x0 ;  /* 0x000080000000791a */ /* 0x000fec0000000000 */
[-C--:B----4-:R-:W-:Y:S01]  /*4ed0*/  HMMA.16816.F32 R52, R172, R176.reuse, R52 ;  /* 0x000000b0ac34723c */ /* 0x090fe20000001834 */
[----:B------:R-:W-:Y:S07]  /*4ee0*/  BAR.SYNC.DEFER_BLOCKING 0x0 ;  /* 0x0000000000007b1d */ /* 0x000fee0000010000 */
[C---:B------:R-:W-:Y:S08]  /*4ef0*/  HMMA.16816.F32 R56, R204.reuse, R176, R56 ;  /* 0x000000b0cc38723c */ /* 0x040ff00000001838 */
[-C--:B------:R-:W-:Y:S08]  /*4f00*/  HMMA.16816.F32 R60, R204, R178.reuse, R60 ;  /* 0x000000b2cc3c723c */ /* 0x080ff0000000183c */
[----:B------:R-:W-:Y:S08]  /*4f10*/  HMMA.16816.F32 R64, R172, R178, R64 ;  /* 0x000000b2ac40723c */ /* 0x000ff00000001840 */
[-C--:B------:R-:W-:Y:S08]  /*4f20*/  HMMA.16816.F32 R4, R184, R188.reuse, R4 ;  /* 0x000000bcb804723c */ /* 0x080ff00000001804 */
[C---:B------:R-:W-:Y:S08]  /*4f30*/  HMMA.16816.F32 R8, R192.reuse, R188, R8 ;  /* 0x000000bcc008723c */ /* 0x040ff00000001808 */
[-C--:B------:R-:W-:Y:S08]  /*4f40*/  HMMA.16816.F32 R12, R192, R190.reuse, R12 ;  /* 0x000000bec00c723c */ /* 0x080ff0000000180c */
[C---:B------:R-:W-:Y:S04]  /*4f50*/  HMMA.16816.F32 R16, R184.reuse, R190, R16 ;  /* 0x000000beb810723c */ /* 0x040fe80000001810 */
[----:B------:R-:W-:Y:S02]  /*4f60*/  FMNMX.FTZ R2, R4, R0, !PT ;  /* 0x0000000004027209 */ /* 0x000fe40007810000 */
[----:B------:R-:W-:Y:S02]  /*4f70*/  FMNMX.FTZ R133, R6, R3, !PT ;  /* 0x0000000306857209 */ /* 0x000fe40007810000 */
[-C--:B--2---:R-:W-:Y:S04]  /*4f80*/  HMMA.16816.F32 R20, R184, R196.reuse, R20 ;  /* 0x000000c4b814723c */ /* 0x084fe80000001814 */
[----:B------:R-:W-:Y:S02]  /*4f90*/  FMNMX.FTZ R2, R5, R2, !PT ;  /* 0x0000000205027209 */ /* 0x000fe40007810000 */
[----:B------:R-:W-:Y:S02]  /*4fa0*/  FMNMX.FTZ R134, R8, R132, !PT ;  /* 0x0000008408867209 */ /* 0x000fe40007810000 */
[C---:B------:R-:W-:Y:S04]  /*4fb0*/  HMMA.16816.F32 R24, R192.reuse, R196, R24 ;  /* 0x000000c4c018723c */ /* 0x040fe80000001818 */
[----:B------:R-:W-:Y:S02]  /*4fc0*/  FMNMX.FTZ R133, R7, R133, !PT ;  /* 0x0000008507857209 */ /* 0x000fe40007810000 */
[----:B------:R-:W-:Y:S02]  /*4fd0*/  FMNMX.FTZ R134, R9, R134, !PT ;  /* 0x0000008609867209 */ /* 0x000fe40007810000 */
[-C--:B------:R-:W-:Y:S04]  /*4fe0*/  HMMA.16816.F32 R28, R192, R198.reuse, R28 ;  /* 0x000000c6c01c723c */ /* 0x080fe8000000181c */
[----:B------:R-:W-:Y:S02]  /*4ff0*/  FMNMX.FTZ R134, R12, R134, !PT ;  /* 0x000000860c867209 */ /* 0x000fe40007810000 */
[----:B------:R-:W-:Y:S02]  /*5000*/  FMNMX.FTZ R2, R16, R2, !PT ;  /* 0x0000000210027209 */ /* 0x000fe40007810000 */
[C---:B------:R-:W-:Y:S04]  /*5010*/  HMMA.16816.F32 R32, R184.reuse, R198, R32 ;  /* 0x000000c6b820723c */ /* 0x040fe80000001820 */
[----:B------:R-:W-:Y:S02]  /*5020*/  FMNMX.FTZ R135, R13, R134, !PT ;  /* 0x000000860d877209 */ /* 0x000fe40007810000 */
[----:B------:R-:W-:Y:S02]  /*5030*/  FMNMX.FTZ R2, R17, R2, !PT ;  /* 0x0000000211027209 */ /* 0x000fe40007810000 */
[-C--:B-1----:R-:W-:Y:S04]  /*5040*/  HMMA.16816.F32 R36, R184, R180.reuse, R36 ;  /* 0x000000b4b824723c */ /* 0x082fe80000001824 */
        /* <DEDUP_REMOVED lines=10> */
[----:B---3--:R-:W-:Y:S02]  /*50f0*/  FMNMX.FTZ R137, R33, R2, !PT ;  /* 0x0000000221897209 */ /* 0x008fe40007810000 */
[-C--:B------:R-:W-:Y:S04]  /*5100*/  HMMA.16816.F32 R52, R184, R200.reuse, R52 ;  /* 0x000000c8b834723c */ /* 0x080fe80000001834 */
        /* <DEDUP_REMOVED lines=8> */
[----:B------:R-:W-:Y:S04]  /*5190*/  HMMA.16816.F32 R64, R184, R202, R64 ;  /* 0x000000cab840723c */ /* 0x000fe80000001840 */
[----:B------:R-:W-:Y:S02]  /*51a0*/  FMNMX.FTZ R137, R49, R137, !PT ;  /* 0x0000008931897209 */ /* 0x000fe40007810000 */
[----:B------:R-:W-:Y:S02]  /*51b0*/  FMNMX.FTZ R2, R39, R2, !PT ;  /* 0x0000000227027209 */ /* 0x000fe40007810000 */
[----:B------:R-:W-:Y:S04]  /*51c0*/  FMNMX.FTZ R137, R52, R137, !PT ;  /* 0x0000008934897209 */ /* 0x000fe80007810000 */
[----:B------:R-:W-:Y:S02]  /*51d0*/  FMNMX.FTZ R2, R50, R2, !PT ;  /* 0x0000000232027209 */ /* 0x000fe40007810000 */
        /* <DEDUP_REMOVED lines=9> */
[----:B------:R-:W-:Y:S01]  /*5270*/  FMNMX.FTZ R134, R10, R138, !PT ;  /* 0x0000008a0a867209 */ /* 0x000fe20007810000 */
[----:B------:R-:W1:Y:S01]  /*5280*/  SHFL.BFLY PT, R136, R137, 0x2, 0x1f ;  /* 0x0c401f0089887f89 */ /* 0x000e6200000e0000 */
[----:B------:R-:W-:Y:S02]  /*5290*/  FMNMX.FTZ R2, R67, R2, !PT ;  /* 0x0000000243027209 */ /* 0x000fe40007810000 */
[----:B------:R-:W-:Y:S02]  /*52a0*/  FMNMX.FTZ R133, R28, R133, !PT ;  /* 0x000000851c857209 */ /* 0x000fe40007810000 */
[----:B------:R-:W-:Y:S02]  /*52b0*/  FMNMX.FTZ R134, R11, R134, !PT ;  /* 0x000000860b867209 */ /* 0x000fe40007810000 */
[----:B------:R-:W-:Y:S01]  /*52c0*/  FMNMX.FTZ R133, R29, R133, !PT ;  /* 0x000000851d857209 */ /* 0x000fe20007810000 */
[----:B------:R-:W2:Y:S01]  /*52d0*/  SHFL.BFLY PT, R135, R2, 0x2, 0x1f ;  /* 0x0c401f0002877f89 */ /* 0x000ea200000e0000 */
        /* <DEDUP_REMOVED lines=8> */
[----:B-1----:R-:W-:Y:S02]  /*5360*/  FMNMX.FTZ R137, R137, R136, !PT ;  /* 0x0000008889897209 */ /* 0x002fe40007810000 */
[----:B------:R-:W-:Y:S02]  /*5370*/  FMNMX.FTZ R133, R56, R133, !PT ;  /* 0x0000008538857209 */ /* 0x000fe40007810000 */
[----:B------:R-:W-:Y:S01]  /*5380*/  FMNMX.FTZ R134, R30, R134, !PT ;  /* 0x000000861e867209 */ /* 0x000fe20007810000 */
[----:B------:R-:W1:Y:S01]  /*5390*/  SHFL.BFLY PT, R172, R137, 0x1, 0x1f ;  /* 0x0c201f0089ac7f89 */ /* 0x000e6200000e0000 */
[----:B------:R-:W-:Y:S02]  /*53a0*/  FMNMX.FTZ R133, R57, R133, !PT ;  /* 0x0000008539857209 */ /* 0x000fe40007810000 */
[----:B--2---:R-:W-:Y:S02]  /*53b0*/  FMNMX.FTZ R2, R2, R135, !PT ;  /* 0x0000008702027209 */ /* 0x004fe40007810000 */
[----:B------:R-:W-:Y:S02]  /*53c0*/  FMNMX.FTZ R134, R31, R134, !PT ;  /* 0x000000861f867209 */ /* 0x000fe40007810000 */
[----:B------:R-:W-:Y:S01]  /*53d0*/  FMNMX.FTZ R133, R60, R133, !PT ;  /* 0x000000853c857209 */ /* 0x000fe20007810000 */
[----:B------:R-:W2:Y:S01]  /*53e0*/  SHFL.BFLY PT, R136, R2, 0x1, 0x1f ;  /* 0x0c201f0002887f89 */ /* 0x000ea200000e0000 */
[----:B------:R-:W-:Y:S02]  /*53f0*/  FMNMX.FTZ R134, R42, R134, !PT ;  /* 0x000000862a867209 */ /* 0x000fe40007810000 */
[----:B------:R-:W-:Y:S02]  /*5400*/  FMNMX.FTZ R133, R61, R133, !PT ;  /* 0x000000853d857209 */ /* 0x000fe40007810000 */
[----:B------:R-:W-:Y:S03]  /*5410*/  FMNMX.FTZ R134, R43, R134, !PT ;  /* 0x000000862b867209 */ /* 0x000fe60007810000 */
[----:B------:R-:W3:Y:S01]  /*5420*/  SHFL.BFLY PT, R173, R133, 0x2, 0x1f ;  /* 0x0c401f0085ad7f89 */ /* 0x000ee200000e0000 */
[----:B------:R-:W-:Y:S04]  /*5430*/  FMNMX.FTZ R134, R46, R134, !PT ;  /* 0x000000862e867209 */ /* 0x000fe80007810000 */
[----:B------:R-:W-:Y:S02]  /*5440*/  FMNMX.FTZ R134, R47, R134, !PT ;  /* 0x000000862f867209 */ /* 0x000fe40007810000 */
[----:B-1----:R-:W-:Y:S05]  /*5450*/  FMNMX.FTZ R137, R137, R172, !PT ;  /* 0x000000ac89897209 */ /* 0x002fea0007810000 */
[C---:B------:R-:W-:Y:S02]  /*5460*/  FADD.FTZ R0, -R137.reuse, R0 ;  /* 0x0000000089007221 */ /* 0x040fe40000010100 */
[----:B------:R-:W-:Y:S01]  /*5470*/  FMUL.FTZ R180, R137, c[0x0][0x2d0] ;  /* 0x0000b40089b47a20 */ /* 0x000fe20000410000 */
[----:B--2---:R-:W-:Y:S01]  /*5480*/  FMNMX.FTZ R136, R2, R136, !PT ;  /* 0x0000008802887209 */ /* 0x004fe20007810000 */
[----:B------:R-:W-:Y:S01]  /*5490*/  FMUL.FTZ R0, R0, c[0x0][0x2d0] ;  /* 0x0000b40000007a20 */ /* 0x000fe20000410000 */
[----:B------:R-:W-:Y:S01]  /*54a0*/  FMNMX.FTZ R2, R58, R134, !PT ;  /* 0x000000863a027209 */ /* 0x000fe20007810000 */
[--C-:B------:R-:W-:Y:S02]  /*54b0*/  FFMA.FTZ R4, R4, c[0x0][0x2d0], -R180.reuse ;  /* 0x0000b40004047a23 */ /* 0x100fe400000108b4 */
[----:B------:R1:W2:Y:S01]  /*54c0*/  MUFU.EX2 R134, R0 ;  /* 0x0000000000867308 */ /* 0x0002a20000000800 */
[----:B------:R-:W-:Y:S01]  /*54d0*/  FMUL.FTZ R181, R136, c[0x0][0x2d0] ;  /* 0x0000b40088b57a20 */ /* 0x000fe20000410000 */
[----:B---3--:R-:W-:Y:S01]  /*54e0*/  FMNMX.FTZ R133, R133, R173, !PT ;  /* 0x000000ad85857209 */ /* 0x008fe20007810000 */
[--C-:B------:R-:W-:Y:S02]  /*54f0*/  FFMA.FTZ R16, R16, c[0x0][0x2d0], -R180.reuse ;  /* 0x0000b40010107a23 */ /* 0x100fe400000108b4 */
[--C-:B------:R-:W-:Y:S02]  /*5500*/  FFMA.FTZ R7, R7, c[0x0][0x2d0], -R181.reuse ;  /* 0x0000b40007077a23 */ /* 0x100fe400000108b5 */
[----:B------:R-:W3:Y:S01]  /*5510*/  SHFL.BFLY PT, R135, R133, 0x1, 0x1f ;  /* 0x0c201f0085877f89 */ /* 0x000ee200000e0000 */
[--C-:B------:R-:W-:Y:S02]  /*5520*/  FFMA.FTZ R5, R5, c[0x0][0x2d0], -R180.reuse ;  /* 0x0000b40005057a23 */ /* 0x100fe400000108b4 */
[----:B------:R-:W-:Y:S01]  /*5530*/  MUFU.EX2 R246, R4 ;  /* 0x0000000400f67308 */ /* 0x000fe20000000800 */
[--C-:B------:R-:W-:Y:S02]  /*5540*/  FFMA.FTZ R17, R17, c[0x0][0x2d0], -R180.reuse ;  /* 0x0000b40011117a23 */ /* 0x100fe400000108b4 */
[--C-:B------:R-:W-:Y:S02]  /*5550*/  FFMA.FTZ R18, R18, c[0x0][0x2d0], -R181.reuse ;  /* 0x0000b40012127a23 */ /* 0x100fe400000108b5 */
[--C-:B------:R-:W-:Y:S02]  /*5560*/  FFMA.FTZ R6, R6, c[0x0][0x2d0], -R181.reuse ;  /* 0x0000b40006067a23 */ /* 0x100fe400000108b5 */
[--C-:B------:R-:W-:Y:S02]  /*5570*/  FFMA.FTZ R19, R19, c[0x0][0x2d0], -R181.reuse ;  /* 0x0000b40013137a23 */ /* 0x100fe400000108b5 */
[--C-:B------:R-:W-:Y:S01]  /*5580*/  FFMA.FTZ R36, R36, c[0x0][0x2d0], -R180.reuse ;  /* 0x0000b40024247a23 */ /* 0x100fe200000108b4 */
[----:B------:R-:W-:Y:S01]  /*5590*/  MUFU.EX2 R249, R16 ;  /* 0x0000001000f97308 */ /* 0x000fe20000000800 */
[--C-:B------:R-:W-:Y:S02]  /*55a0*/  FFMA.FTZ R37, R37, c[0x0][0x2d0], -R180.reuse ;  /* 0x0000b40025257a23 */ /* 0x100fe400000108b4 */
[----:B------:R-:W-:Y:S01]  /*55b0*/  FFMA.FTZ R38, R38, c[0x0][0x2d0], -R181 ;  /* 0x0000b40026267a23 */ /* 0x000fe200000108b5 */
[----:B-1----:R-:W-:Y:S01]  /*55c0*/  FMNMX.FTZ R0, R59, R2, !PT ;  /* 0x000000023b007209 */ /* 0x002fe20007810000 */
[----:B------:R-:W-:Y:S02]  /*55d0*/  FADD.FTZ R2, -R136, R3 ;  /* 0x0000000388027221 */ /* 0x000fe40000010100 */
[----:B--2---:R-:W-:Y:S01]  /*55e0*/  FMUL.FTZ R68, R134, R68 ;  /* 0x0000004486447220 */ /* 0x004fe20000410000 */
[----:B------:R-:W-:Y:S01]  /*55f0*/  FMNMX.FTZ R0, R62, R0, !PT ;  /* 0x000000003e007209 */ /* 0x000fe20007810000 */
[----:B------:R-:W-:Y:S01]  /*5600*/  FMUL.FTZ R2, R2, c[0x0][0x2d0] ;  /* 0x0000b40002027a20 */ /* 0x000fe20000410000 */
[----:B------:R-:W-:Y:S01]  /*5610*/  MUFU.EX2 R243, R7 ;  /* 0x0000000700f37308 */ /* 0x000fe20000000800 */
[----:B------:R-:W-:Y:S01]  /*5620*/  FMUL.FTZ R69, R134, R69 ;  /* 0x0000004586457220 */ /* 0x000fe20000410000 */
[----:B------:R-:W-:Y:S01]  /*5630*/  FMNMX.FTZ R0, R63, R0, !PT ;  /* 0x000000003f007209 */ /* 0x000fe20007810000 */
[--C-:B------:R-:W-:Y:S01]  /*5640*/  FFMA.FTZ R39, R39, c[0x0][0x2d0], -R181.reuse ;  /* 0x0000b40027277a23 */ /* 0x100fe200000108b5 */
[----:B---3--:R-:W-:Y:S01]  /*5650*/  FMNMX.FTZ R135, R133, R135, !PT ;  /* 0x0000008785877209 */ /* 0x008fe20007810000 */
[--C-:B------:R-:W-:Y:S02]  /*5660*/  FFMA.FTZ R48, R48, c[0x0][0x2d0], -R180.reuse ;  /* 0x0000b40030307a23 */ /* 0x100fe400000108b4 */
[----:B------:R-:W1:Y:S01]  /*5670*/  SHFL.BFLY PT, R3, R0, 0x2, 0x1f ;  /* 0x0c401f0000037f89 */ /* 0x000e6200000e0000 */
[----:B------:R-:W-:Y:S02]  /*5680*/  FFMA.FTZ R49, R49, c[0x0][0x2d0], -R180 ;  /* 0x0000b40031317a23 */ /* 0x000fe400000108b4 */
[----:B------:R2:W3:Y:S01]  /*5690*/  MUFU.EX2 R133, R2 ;  /* 0x0000000200857308 */ /* 0x0004e20000000800 */
[----:B------:R-:W-:Y:S02]  /*56a0*/  FMUL.FTZ R182, R135, c[0x0][0x2d0] ;  /* 0x0000b40087b67a20 */ /* 0x000fe40000410000 */
[--C-:B------:R-:W-:Y:S02]  /*56b0*/  FFMA.FTZ R50, R50, c[0x0][0x2d0], -R181.reuse ;  /* 0x0000b40032327a23 */ /* 0x100fe400000108b5 */
[--C-:B------:R-:W-:Y:S02]  /*56c0*/  FFMA.FTZ R8, R8, c[0x0][0x2d0], -R182.reuse ;  /* 0x0000b40008087a23 */ /* 0x100fe400000108b6 */
[--C-:B------:R-:W-:Y:S02]  /*56d0*/  FFMA.FTZ R9, R9, c[0x0][0x2d0], -R182.reuse ;  /* 0x0000b40009097a23 */ /* 0x100fe400000108b6 */
[--C-:B------:R-:W-:Y:S01]  /*56e0*/  FFMA.FTZ R12, R12, c[0x0][0x2d0], -R182.reuse ;  /* 0x0000b4000c0c7a23 */ /* 0x100fe200000108b6 */
[----:B------:R4:W-:Y:S01]  /*56f0*/  MUFU.EX2 R248, R17 ;  /* 0x0000001100f87308 */ /* 0x0009e20000000800 */
[--C-:B------:R-:W-:Y:S02]  /*5700*/  FFMA.FTZ R13, R13, c[0x0][0x2d0], -R182.reuse ;  /* 0x0000b4000d0d7a23 */ /* 0x100fe400000108b6 */
[----:B------:R-:W-:Y:S02]  /*5710*/  FFMA.FTZ R51, R51, c[0x0][0x2d0], -R181 ;  /* 0x0000b40033337a23 */ /* 0x000fe400000108b5 */
[--C-:B------:R-:W-:Y:S02]  /*5720*/  FFMA.FTZ R44, R44, c[0x0][0x2d0], -R182.reuse ;  /* 0x0000b4002c2c7a23 */ /* 0x100fe400000108b6 */
[----:B------:R-:W-:Y:S02]  /*5730*/  FFMA.FTZ R45, R45, c[0x0][0x2d0], -R182 ;  /* 0x0000b4002d2d7a23 */ /* 0x000fe400000108b6 */
[--C-:B------:R-:W-:Y:S01]  /*5740*/  FFMA.FTZ R52, R52, c[0x0][0x2d0], -R180.reuse ;  /* 0x0000b40034347a23 */ /* 0x100fe200000108b4 */
[----:B------:R-:W-:Y:S01]  /*5750*/  MUFU.EX2 R247, R5 ;  /* 0x0000000500f77308 */ /* 0x000fe20000000800 */
[----:B-1----:R-:W-:Y:S01]  /*5760*/  FMNMX.FTZ R0, R0, R3, !PT ;  /* 0x0000000300007209 */ /* 0x002fe20007810000 */
[----:B------:R-:W-:Y:S01]  /*5770*/  FFMA.FTZ R53, R53, c[0x0][0x2d0], -R180 ;  /* 0x0000b40035357a23 */ /* 0x000fe200000108b4 */
[----:B------:R-:W-:Y:S01]  /*5780*/  @P0 IADD3 R3, P1, R232, UR19, RZ ;  /* 0x00000013e8030c10 */ /* 0x000fe2000ff3e0ff */
[----:B------:R-:W-:Y:S01]  /*5790*/  @UP0 UIADD3.X UR19, UR9, UR18, UR8, UP5, UP4 ;  /* 0x0000001209130290 */ /* 0x000fe2000afe8408 */
[----:B--2---:R-:W-:Y:S02]  /*57a0*/  FADD.FTZ R2, -R135, R132 ;  /* 0x0000008487027221 */ /* 0x004fe40000010100 */
[----:B------:R-:W-:Y:S01]  /*57b0*/  @P0 IADD3.X R4, R233, UR18, RZ, P1, !PT ;  /* 0x00000012e9040c10 */ /* 0x000fe20008ffe4ff */
[----:B------:R-:W-:Y:S01]  /*57c0*/  @UP0 UIADD3.X UR18, UR10, UR18, URZ, UP3, !UPT ;  /* 0x000000120a120290 */ /* 0x000fe20009ffe43f */
[C---:B------:R-:W-:Y:S01]  /*57d0*/  @P0 LEA R16, P3, R3.reuse, c[0x0][0x1c8], 0x1 ;  /* 0x0000720003100a11 */ /* 0x040fe200078608ff */
[----:B------:R1:W-:Y:S01]  /*57e0*/  MUFU.EX2 R245, R18 ;  /* 0x0000001200f57308 */ /* 0x0003e20000000800 */
[----:B------:R-:W-:Y:S01]  /*57f0*/  @P0 IADD3 R7, P2, P1, R236, UR20, R229 ;  /* 0x00000014ec070c10 */ /* 0x000fe2000f95e0e5 */
[----:B------:R-:W-:Y:S01]  /*5800*/  @UP0 UIADD3.X UR20, UR9, UR18, UR8, UP2, UP1 ;  /* 0x0000001209140290 */ /* 0x000fe200097e2408 */
[----:B------:R-:W-:Y:S01]  /*5810*/  FMUL.FTZ R2, R2, c[0x0][0x2d0] ;  /* 0x0000b40002027a20 */ /* 0x000fe20000410000 */
[----:B----4-:R-:W-:Y:S01]  /*5820*/  @P0 LEA.HI.X R17, R3, c[0x0][0x1cc], R4, 0x1, P3 ;  /* 0x0000730003110a11 */ /* 0x010fe200018f0c04 */
[C---:B---3--:R-:W-:Y:S02]  /*5830*/  FMUL.FTZ R70, R133.reuse, R70 ;  /* 0x0000004685467220 */ /* 0x048fe40000410000 */
[----:B------:R-:W-:Y:S02]  /*5840*/  FMUL.FTZ R71, R133, R71 ;  /* 0x0000004785477220 */ /* 0x000fe40000410000 */
[----:B------:R2:W-:Y:S01]  /*5850*/  @P0 LDGSTS.E.BYPASS.LTC128B.128 [R228+0x3100], [R16.64], !P6 ;  /* 0x0310000010e40fae */ /* 0x0005e2000f101d50 */
[----:B------:R-:W-:Y:S01]  /*5860*/  MUFU.EX2 R242, R6 ;  /* 0x0000000600f27308 */ /* 0x000fe20000000800 */
[--C-:B------:R-:W-:Y:S02]  /*5870*/  FFMA.FTZ R54, R54, c[0x0][0x2d0], -R181.reuse ;  /* 0x0000b40036367a23 */ /* 0x100fe400000108b5 */
[----:B------:R-:W-:Y:S02]  /*5880*/  FFMA.FTZ R55, R55, c[0x0][0x2d0], -R181 ;  /* 0x0000b40037377a23 */ /* 0x000fe400000108b5 */
[--C-:B------:R-:W-:Y:S02]  /*5890*/  FFMA.FTZ R56, R56, c[0x0][0x2d0], -R182.reuse ;  /* 0x0000b40038387a23 */ /* 0x100fe400000108b6 */
[----:B------:R-:W-:Y:S02]  /*58a0*/  FFMA.FTZ R57, R57, c[0x0][0x2d0], -R182 ;  /* 0x0000b40039397a23 */ /* 0x000fe400000108b6 */
[--C-:B------:R-:W-:Y:S01]  /*58b0*/  FFMA.FTZ R32, R32, c[0x0][0x2d0], -R180.reuse ;  /* 0x0000b40020207a23 */ /* 0x100fe200000108b4 */
[----:B------:R3:W-:Y:S01]  /*58c0*/  MUFU.EX2 R244, R19 ;  /* 0x0000001300f47308 */ /* 0x0007e20000000800 */
[C---:B------:R-:W-:Y:S02]  /*58d0*/  FMUL.FTZ R84, R134.reuse, R84 ;  /* 0x0000005486547220 */ /* 0x040fe40000410000 */
[----:B------:R-:W-:Y:S01]  /*58e0*/  FMUL.FTZ R85, R134, R85 ;  /* 0x0000005586557220 */ /* 0x000fe20000410000 */
[----:B-1----:R-:W-:Y:S01]  /*58f0*/  @P0 IADD3.X R18, R234, UR19, R235, P2, P1 ;  /* 0x00000013ea120c10 */ /* 0x002fe200097e24eb */
[C---:B------:R-:W-:Y:S01]  /*5900*/  FMUL.FTZ R86, R133.reuse, R86 ;  /* 0x0000005685567220 */ /* 0x040fe20000410000 */
[----:B------:R-:W-:Y:S01]  /*5910*/  @P0 IADD3 R5, P3, P2, R236, UR22, R229 ;  /* 0x00000016ec050c10 */ /* 0x000fe2000fa7e0e5 */
[----:B------:R-:W-:Y:S01]  /*5920*/  FMUL.FTZ R87, R133, R87 ;  /* 0x0000005785577220 */ /* 0x000fe20000410000 */
[----:B------:R-:W-:Y:S01]  /*5930*/  @P0 IADD3 R3, P1, R232, UR21, RZ ;  /* 0x00000015e8030c10 */ /* 0x000fe2000ff3e0ff */
[--C-:B------:R-:W-:Y:S01]  /*5940*/  FFMA.FTZ R20, R20, c[0x0][0x2d0], -R180.reuse ;  /* 0x0000b40014147a23 */ /* 0x100fe200000108b4 */
[----:B------:R1:W-:Y:S01]  /*5950*/  MUFU.EX2 R241, R8 ;  /* 0x0000000800f17308 */ /* 0x0003e20000000800 */
[--C-:B------:R-:W-:Y:S02]  /*5960*/  FFMA.FTZ R21, R21, c[0x0][0x2d0], -R180.reuse ;  /* 0x0000b40015157a23 */ /* 0x100fe400000108b4 */
[----:B------:R-:W-:Y:S02]  /*5970*/  FFMA.FTZ R22, R22, c[0x0][0x2d0], -R181 ;  /* 0x0000b40016167a23 */ /* 0x000fe400000108b5 */
[----:B------:R-:W-:Y:S02]  /*5980*/  FFMA.FTZ R33, R33, c[0x0][0x2d0], -R180 ;  /* 0x0000b40021217a23 */ /* 0x000fe400000108b4 */
[C---:B--2---:R-:W-:Y:S02]  /*5990*/  FMUL.FTZ R16, R134.reuse, R152 ;  /* 0x0000009886107220 */ /* 0x044fe40000410000 */
[C---:B------:R-:W-:Y:S01]  /*59a0*/  FMUL.FTZ R17, R134.reuse, R153 ;  /* 0x0000009986117220 */ /* 0x040fe20000410000 */
[----:B------:R2:W-:Y:S01]  /*59b0*/  MUFU.EX2 R240, R9 ;  /* 0x0000000900f07308 */ /* 0x0005e20000000800 */
[C---:B------:R-:W-:Y:S02]  /*59c0*/  FMUL.FTZ R96, R134.reuse, R96 ;  /* 0x0000006086607220 */ /* 0x040fe40000410000 */
[----:B------:R-:W-:Y:S01]  /*59d0*/  FMUL.FTZ R97, R134, R97 ;  /* 0x0000006186617220 */ /* 0x000fe20000410000 */
[----:B---3--:R-:W-:Y:S01]  /*59e0*/  @P0 IADD3.X R19, R234, UR20, R235, P3, P2 ;  /* 0x00000014ea130c10 */ /* 0x008fe20009fe44eb */
[----:B------:R-:W-:Y:S01]  /*59f0*/  FMUL.FTZ R98, R133, R98 ;  /* 0x0000006285627220 */ /* 0x000fe20000410000 */
[----:B------:R-:W-:Y:S01]  /*5a00*/  @P0 LEA R6, P3, R7, c[0x0][0x1c8], 0x1 ;  /* 0x0000720007060a11 */ /* 0x000fe200078608ff */
[----:B------:R-:W-:Y:S02]  /*5a10*/  FMUL.FTZ R99, R133, R99 ;  /* 0x0000006385637220 */ /* 0x000fe40000410000 */
[C---:B------:R-:W-:Y:S01]  /*5a20*/  FMUL.FTZ R104, R134.reuse, R104 ;  /* 0x0000006886687220 */ /* 0x040fe20000410000 */
[----:B------:R-:W3:Y:S01]  /*5a30*/  MUFU.EX2 R132, R2 ;  /* 0x0000000200847308 */ /* 0x000ee20000000800 */
[----:B------:R-:W-:Y:S01]  /*5a40*/  @P0 LEA.HI.X R7, R7, c[0x0][0x1cc], R18, 0x1, P3 ;  /* 0x0000730007070a11 */ /* 0x000fe200018f0c12 */
[----:B------:R-:W-:Y:S01]  /*5a50*/  FMUL.FTZ R18, R133, R154 ;  /* 0x0000009a85127220 */ /* 0x000fe20000410000 */
[----:B-1----:R-:W-:Y:S01]  /*5a60*/  @P0 LEA R8, P2, R3, c[0x0][0x1c8], 0x1 ;  /* 0x0000720003080a11 */ /* 0x002fe200078408ff */
[C---:B------:R-:W-:Y:S02]  /*5a70*/  FMUL.FTZ R105, R134.reuse, R105 ;  /* 0x0000006986697220 */ /* 0x040fe40000410000 */
[----:B------:R1:W-:Y:S01]  /*5a80*/  @P0 LDGSTS.E.BYPASS.LTC128B.128 [R228+0x4100], [R6.64+0x40], !P5 ;  /* 0x0410004006e40fae */ /* 0x0003e2000e901d50 */
[C---:B------:R-:W-:Y:S02]  /*5a90*/  FMUL.FTZ R106, R133.reuse, R106 ;  /* 0x0000006a856a7220 */ /* 0x040fe40000410000 */
[----:B------:R-:W-:Y:S01]  /*5aa0*/  FMUL.FTZ R107, R133, R107 ;  /* 0x0000006b856b7220 */ /* 0x000fe20000410000 */
[----:B------:R4:W-:Y:S01]  /*5ab0*/  MUFU.EX2 R239, R12 ;  /* 0x0000000c00ef7308 */ /* 0x0009e20000000800 */
[C---:B------:R-:W-:Y:S02]  /*5ac0*/  FMUL.FTZ R108, R134.reuse, R108 ;  /* 0x0000006c866c7220 */ /* 0x040fe40000410000 */
[----:B------:R-:W-:Y:S01]  /*5ad0*/  FMUL.FTZ R109, R134, R109 ;  /* 0x0000006d866d7220 */ /* 0x000fe20000410000 */
[----:B--2---:R-:W-:Y:S01]  /*5ae0*/  @P0 IADD3.X R9, R233, UR18, RZ, P1, !PT ;  /* 0x00000012e9090c10 */ /* 0x004fe20008ffe4ff */
[----:B------:R1:W-:Y:S01]  /*5af0*/  @P0 LDGSTS.E.BYPASS.LTC128B.128 [R228+0x5100], [R6.64+0x80], !P4 ;  /* 0x0510008006e40fae */ /* 0x0003e2000e101d50 */
[----:B------:R-:W-:Y:S01]  /*5b00*/  @P0 LEA R4, P1, R5, c[0x0][0x1c8], 0x1 ;  /* 0x0000720005040a11 */ /* 0x000fe200078208ff */
[----:B------:R-:W-:Y:S01]  /*5b10*/  FMUL.FTZ R110, R133, R110 ;  /* 0x0000006e856e7220 */ /* 0x000fe20000410000 */
[----:B------:R-:W-:Y:S01]  /*5b20*/  @P0 LEA.HI.X R9, R3, c[0x0][0x1cc], R9, 0x1, P2 ;  /* 0x0000730003090a11 */ /* 0x000fe200010f0c09 */
[----:B------:R-:W-:Y:S01]  /*5b30*/  FMUL.FTZ R111, R133, R111 ;  /* 0x0000006f856f7220 */ /* 0x000fe20000410000 */
[----:B------:R-:W-:Y:S01]  /*5b40*/  @P0 LEA.HI.X R5, R5, c[0x0][0x1cc], R19, 0x1, P1 ;  /* 0x0000730005050a11 */ /* 0x000fe200008f0c13 */
[----:B------:R2:W-:Y:S01]  /*5b50*/  MUFU.EX2 R238, R13 ;  /* 0x0000000d00ee7308 */ /* 0x0005e20000000800 */
[C---:B------:R-:W-:Y:S01]  /*5b60*/  FMUL.FTZ R19, R133.reuse, R155 ;  /* 0x0000009b85137220 */ /* 0x040fe20000410000 */
[----:B------:R5:W-:Y:S01]  /*5b70*/  @P0 LDGSTS.E.BYPASS.LTC128B.128 [R228+0x3900], [R8.64], !P6 ;  /* 0x0390000008e40fae */ /* 0x000be2000f101d50 */
[C---:B---3--:R-:W-:Y:S02]  /*5b80*/  FMUL.FTZ R72, R132.reuse, R72 ;  /* 0x0000004884487220 */ /* 0x048fe40000410000 */
[C---:B------:R-:W-:Y:S02]  /*5b90*/  FMUL.FTZ R73, R132.reuse, R73 ;  /* 0x0000004984497220 */ /* 0x040fe40000410000 */
[C---:B------:R-:W-:Y:S02]  /*5ba0*/  FMUL.FTZ R76, R132.reuse, R76 ;  /* 0x0000004c844c7220 */ /* 0x040fe40000410000 */
[C---:B------:R-:W-:Y:S01]  /*5bb0*/  FMUL.FTZ R77, R132.reuse, R77 ;  /* 0x0000004d844d7220 */ /* 0x040fe20000410000 */
[----:B------:R-:W3:Y:S01]  /*5bc0*/  SHFL.BFLY PT, R2, R0, 0x1, 0x1f ;  /* 0x0c201f0000027f89 */ /* 0x000ee200000e0000 */
[----:B------:R-:W-:Y:S01]  /*5bd0*/  MUFU.EX2 R203, R36 ;  /* 0x0000002400cb7308 */ /* 0x000fe20000000800 */
[C---:B------:R-:W-:Y:S02]  /*5be0*/  FMUL.FTZ R88, R132.reuse, R88 ;  /* 0x0000005884587220 */ /* 0x040fe40000410000 */
[C---:B----4-:R-:W-:Y:S02]  /*5bf0*/  FMUL.FTZ R12, R132.reuse, R148 ;  /* 0x00000094840c7220 */ /* 0x050fe40000410000 */
[C---:B------:R-:W-:Y:S02]  /*5c00*/  FMUL.FTZ R89, R132.reuse, R89 ;  /* 0x0000005984597220 */ /* 0x040fe40000410000 */
[----:B------:R4:W-:Y:S01]  /*5c10*/  @P0 LDGSTS.E.BYPASS.LTC128B.128 [R228+0x4900], [R4.64+0x40], !P5 ;  /* 0x0490004004e40fae */ /* 0x0009e2000e901d50 */
[----:B------:R-:W-:Y:S02]  /*5c20*/  FMUL.FTZ R92, R132, R92 ;  /* 0x0000005c845c7220 */ /* 0x000fe40000410000 */
[C---:B-1----:R-:W-:Y:S01]  /*5c30*/  FMUL.FTZ R6, R133.reuse, R146 ;  /* 0x0000009285067220 */ /* 0x042fe20000410000 */
[----:B------:R-:W-:Y:S01]  /*5c40*/  F2FP.PACK_AB R146, R248, R249 ;  /* 0x000000f9f892723e */ /* 0x000fe200000000ff */
[----:B------:R-:W-:Y:S01]  /*5c50*/  FMUL.FTZ R7, R133, R147 ;  /* 0x0000009385077220 */ /* 0x000fe20000410000 */
[----:B------:R-:W-:Y:S01]  /*5c60*/  F2FP.PACK_AB R147, R244, R245 ;  /* 0x000000f5f493723e */ /* 0x000fe200000000ff */
[C---:B--2---:R-:W-:Y:S01]  /*5c70*/  FMUL.FTZ R13, R132.reuse, R149 ;  /* 0x00000095840d7220 */ /* 0x044fe20000410000 */
[----:B------:R4:W-:Y:S01]  /*5c80*/  @P0 LDGSTS.E.BYPASS.LTC128B.128 [R228+0x5900], [R4.64+0x80], !P4 ;  /* 0x0590008004e40fae */ /* 0x0009e2000e101d50 */
[----:B------:R-:W-:Y:S01]  /*5c90*/  MUFU.EX2 R202, R37 ;  /* 0x0000002500ca7308 */ /* 0x000fe20000000800 */
[C---:B------:R-:W-:Y:S02]  /*5ca0*/  FMUL.FTZ R93, R132.reuse, R93 ;  /* 0x0000005d845d7220 */ /* 0x040fe40000410000 */
[----:B-----5:R-:W-:Y:S01]  /*5cb0*/  FMUL.FTZ R8, R132, R140 ;  /* 0x0000008c84087220 */ /* 0x020fe20000410000 */
[----:B------:R-:W-:Y:S01]  /*5cc0*/  F2FP.PACK_AB R140, R240, R241 ;  /* 0x000000f1f08c723e */ /* 0x000fe200000000ff */
[----:B------:R-:W-:Y:S02]  /*5cd0*/  FMUL.FTZ R9, R132, R141 ;  /* 0x0000008d84097220 */ /* 0x000fe40000410000 */
[----:B------:R-:W1:Y:S01]  /*5ce0*/  LDSM.16.MT88.4 R172, [R212+0x100] ;  /* 0x00010000d4ac783b */ /* 0x000e620000004200 */
[----:B---3--:R-:W-:Y:S01]  /*5cf0*/  FMNMX.FTZ R2, R0, R2, !PT ;  /* 0x0000000200027209 */ /* 0x008fe20007810000 */
[C---:B------:R-:W-:Y:S01]  /*5d00*/  FMUL.FTZ R100, R132.reuse, R100 ;  /* 0x0000006484647220 */ /* 0x040fe20000410000 */
[----:B------:R-:W-:Y:S01]  /*5d10*/  MUFU.EX2 R199, R38 ;  /* 0x0000002600c77308 */ /* 0x000fe20000000800 */
[----:B------:R-:W-:Y:S02]  /*5d20*/  FMUL.FTZ R101, R132, R101 ;  /* 0x0000006584657220 */ /* 0x000fe40000410000 */
[C---:B------:R-:W-:Y:S02]  /*5d30*/  FADD.FTZ R0, -R2.reuse, R138 ;  /* 0x0000008a02007221 */ /* 0x040fe40000010100 */
[----:B------:R-:W-:Y:S01]  /*5d40*/  FMUL.FTZ R3, R2, c[0x0][0x2d0] ;  /* 0x0000b40002037a20 */ /* 0x000fe20000410000 */
[----:B------:R-:W2:Y:S01]  /*5d50*/  LDSM.16.MT88.4 R176, [R213+0x100] ;  /* 0x00010000d5b0783b */ /* 0x000ea20000004200 */
[----:B------:R-:W-:Y:S02]  /*5d60*/  FMUL.FTZ R0, R0, c[0x0][0x2d0] ;  /* 0x0000b40000007a20 */ /* 0x000fe40000410000 */
[--C-:B------:R-:W-:Y:S01]  /*5d70*/  FFMA.FTZ R14, R14, c[0x0][0x2d0], -R3.reuse ;  /* 0x0000b4000e0e7a23 */ /* 0x100fe20000010803 */
[----:B------:R3:W-:Y:S01]  /*5d80*/  MUFU.EX2 R197, R39 ;  /* 0x0000002700c57308 */ /* 0x0007e20000000800 */
[--C-:B------:R-:W-:Y:S02]  /*5d90*/  FFMA.FTZ R15, R15, c[0x0][0x2d0], -R3.reuse ;  /* 0x0000b4000f0f7a23 */ /* 0x100fe40000010803 */
[--C-:B------:R-:W-:Y:S01]  /*5da0*/  FFMA.FTZ R10, R10, c[0x0][0x2d0], -R3.reuse ;  /* 0x0000b4000a0a7a23 */ /* 0x100fe20000010803 */
[----:B------:R-:W-:Y:S01]  /*5db0*/  LDSM.16.MT88.4 R152, [R213+0x1100] ;  /* 0x00110000d598783b */ /* 0x000fe20000004200 */
[--C-:B------:R-:W-:Y:S02]  /*5dc0*/  FFMA.FTZ R11, R11, c[0x0][0x2d0], -R3.reuse ;  /* 0x0000b4000b0b7a23 */ /* 0x100fe40000010803 */
[C---:B----4-:R-:W-:Y:S01]  /*5dd0*/  FMUL.FTZ R4, R134.reuse, R144 ;  /* 0x0000009086047220 */ /* 0x050fe20000410000 */
[----:B------:R-:W-:Y:S01]  /*5de0*/  F2FP.PACK_AB R144, R247, R246 ;  /* 0x000000f6f790723e */ /* 0x000fe200000000ff */
[----:B------:R-:W-:Y:S01]  /*5df0*/  FMUL.FTZ R5, R134, R145 ;  /* 0x0000009186057220 */ /* 0x000fe20000410000 */
[----:B------:R-:W4:Y:S01]  /*5e00*/  MUFU.EX2 R0, R0 ;  /* 0x0000000000007308 */ /* 0x000f220000000800 */
[----:B------:R-:W-:Y:S01]  /*5e10*/  F2FP.PACK_AB R145, R243, R242 ;  /* 0x000000f2f391723e */ /* 0x000fe200000000ff */
[----:B------:R-:W0:Y:S01]  /*5e20*/  LDGDEPBAR ;  /* 0x00000000000079af */ /* 0x000e220000000000 */
[--C-:B------:R-:W-:Y:S02]  /*5e30*/  FFMA.FTZ R46, R46, c[0x0][0x2d0], -R3.reuse ;  /* 0x0000b4002e2e7a23 */ /* 0x100fe40000010803 */
[--C-:B------:R-:W-:Y:S02]  /*5e40*/  FFMA.FTZ R47, R47, c[0x0][0x2d0], -R3.reuse ;  /* 0x0000b4002f2f7a23 */ /* 0x100fe40000010803 */
[--C-:B------:R-:W-:Y:S02]  /*5e50*/  FFMA.FTZ R58, R58, c[0x0][0x2d0], -R3.reuse ;  /* 0x0000b4003a3a7a23 */ /* 0x100fe40000010803 */
[----:B------:R-:W-:Y:S01]  /*5e60*/  FFMA.FTZ R59, R59, c[0x0][0x2d0], -R3 ;  /* 0x0000b4003b3b7a23 */ /* 0x000fe20000010803 */
[----:B------:R5:W-:Y:S01]  /*5e70*/  MUFU.EX2 R185, R14 ;  /* 0x0000000e00b97308 */ /* 0x000be20000000800 */
[----:B------:R-:W-:Y:S02]  /*5e80*/  FFMA.FTZ R138, R35, c[0x0][0x2d0], -R181 ;  /* 0x0000b400238a7a23 */ /* 0x000fe400000108b5 */
[----:B------:R-:W-:Y:S01]  /*5e90*/  FFMA.FTZ R26, R26, c[0x0][0x2d0], -R3 ;  /* 0x0000b4001a1a7a23 */ /* 0x000fe20000010803 */
[----:B---3--:R-:W-:Y:S01]  /*5ea0*/  LDSM.16.MT88.4 R36, [R213+0x2500] ;  /* 0x00250000d524783b */ /* 0x008fe20000004200 */
[----:B------:R-:W-:Y:S01]  /*5eb0*/  FMUL.FTZ R112, R132, R112 ;  /* 0x0000007084707220 */ /* 0x000fe20000410000 */
[-C--:B-1----:R-:W-:Y:S04]  /*5ec0*/  HMMA.16816.F32 R4, R144, R172.reuse, R4 ;  /* 0x000000ac9004723c */ /* 0x082fe80000001804 */
[----:B------:R1:W-:Y:S01]  /*5ed0*/  MUFU.EX2 R186, R15 ;  /* 0x0000000f00ba7308 */ /* 0x0003e20000000800 */
[----:B------:R-:W-:Y:S02]  /*5ee0*/  FMUL.FTZ R80, R134, R80 ;  /* 0x0000005086507220 */ /* 0x000fe40000410000 */
[C---:B----4-:R-:W-:Y:S02]  /*5ef0*/  FMUL.FTZ R74, R0.reuse, R74 ;  /* 0x0000004a004a7220 */ /* 0x050fe40000410000 */
[C---:B------:R-:W-:Y:S03]  /*5f00*/  FMUL.FTZ R75, R0.reuse, R75 ;  /* 0x0000004b004b7220 */ /* 0x040fe60000410000 */
[C---:B------:R-:W-:Y:S02]  /*5f10*/  FMUL.FTZ R78, R0.reuse, R78 ;  /* 0x0000004e004e7220 */ /* 0x040fe40000410000 */
[----:B------:R3:W-:Y:S01]  /*5f20*/  MUFU.EX2 R184, R10 ;  /* 0x0000000a00b87308 */ /* 0x0007e20000000800 */
[----:B------:R-:W-:Y:S02]  /*5f30*/  FMUL.FTZ R79, R0, R79 ;  /* 0x0000004f004f7220 */ /* 0x000fe40000410000 */
[----:B------:R-:W-:Y:S02]  /*5f40*/  FMUL.FTZ R81, R134, R81 ;  /* 0x0000005186517220 */ /* 0x000fe40000410000 */
[C---:B-----5:R-:W-:Y:S02]  /*5f50*/  FMUL.FTZ R14, R0.reuse, R150 ;  /* 0x00000096000e7220 */ /* 0x060fe40000410000 */
[C---:B------:R-:W-:Y:S02]  /*5f60*/  FMUL.FTZ R82, R133.reuse, R82 ;  /* 0x0000005285527220 */ /* 0x040fe40000410000 */
[----:B------:R-:W-:Y:S01]  /*5f70*/  FMUL.FTZ R83, R133, R83 ;  /* 0x0000005385537220 */ /* 0x000fe20000410000 */
[----:B------:R-:W4:Y:S01]  /*5f80*/  MUFU.EX2 R183, R11 ;  /* 0x0000000b00b77308 */ /* 0x000f220000000800 */
[C---:B------:R-:W-:Y:S02]  /*5f90*/  FMUL.FTZ R90, R0.reuse, R90 ;  /* 0x0000005a005a7220 */ /* 0x040fe40000410000 */
[C---:B------:R-:W-:Y:S02]  /*5fa0*/  FMUL.FTZ R91, R0.reuse, R91 ;  /* 0x0000005b005b7220 */ /* 0x040fe40000410000 */
[C---:B-1----:R-:W-:Y:S02]  /*5fb0*/  FMUL.FTZ R15, R0.reuse, R151 ;  /* 0x00000097000f7220 */ /* 0x042fe40000410000 */
[----:B------:R-:W1:Y:S01]  /*5fc0*/  LDSM.16.MT88.4 R148, [R212+0x1100] ;  /* 0x00110000d494783b */ /* 0x000e620000004200 */
[C---:B------:R-:W-:Y:S02]  /*5fd0*/  FMUL.FTZ R94, R0.reuse, R94 ;  /* 0x0000005e005e7220 */ /* 0x040fe40000410000 */
[----:B------:R5:W-:Y:S01]  /*5fe0*/  MUFU.EX2 R235, R32 ;  /* 0x0000002000eb7308 */ /* 0x000be20000000800 */
[C---:B------:R-:W-:Y:S02]  /*5ff0*/  FMUL.FTZ R95, R0.reuse, R95 ;  /* 0x0000005f005f7220 */ /* 0x040fe40000410000 */
[C---:B------:R-:W-:Y:S02]  /*6000*/  FMUL.FTZ R102, R0.reuse, R102 ;  /* 0x0000006600667220 */ /* 0x040fe40000410000 */
[----:B---3--:R-:W-:Y:S01]  /*6010*/  FMUL.FTZ R10, R0, R142 ;  /* 0x0000008e000a7220 */ /* 0x008fe20000410000 */
[----:B------:R-:W-:Y:S01]  /*6020*/  F2FP.PACK_AB R142, R238, R239 ;  /* 0x000000efee8e723e */ /* 0x000fe200000000ff */
[C---:B------:R-:W-:Y:S02]  /*6030*/  FMUL.FTZ R103, R0.reuse, R103 ;  /* 0x0000006700677220 */ /* 0x040fe40000410000 */
[----:B------:R-:W-:Y:S01]  /*6040*/  FMUL.FTZ R35, R0, R163 ;  /* 0x000000a300237220 */ /* 0x000fe20000410000 */
[----:B------:R-:W-:Y:S01]  /*6050*/  MUFU.EX2 R201, R48 ;  /* 0x0000003000c97308 */ /* 0x000fe20000000800 */
[----:B------:R-:W-:Y:S02]  /*6060*/  FMUL.FTZ R113, R132, R113 ;  /* 0x0000007184717220 */ /* 0x000fe40000410000 */
[C---:B------:R-:W-:Y:S01]  /*6070*/  FMUL.FTZ R114, R0.reuse, R114 ;  /* 0x0000007200727220 */ /* 0x040fe20000410000 */
[----:B----4-:R-:W-:Y:S01]  /*6080*/  F2FP.PACK_AB R141, R183, R184 ;  /* 0x000000b8b78d723e */ /* 0x010fe200000000ff */
[----:B------:R-:W-:Y:S01]  /*6090*/  FMUL.FTZ R11, R0, R143 ;  /* 0x0000008f000b7220 */ /* 0x000fe20000410000 */
[----:B------:R-:W-:Y:S01]  /*60a0*/  F2FP.PACK_AB R143, R186, R185 ;  /* 0x000000b9ba8f723e */ /* 0x000fe200000000ff */
[----:B------:R-:W-:Y:S02]  /*60b0*/  FMUL.FTZ R115, R0, R115 ;  /* 0x0000007300737220 */ /* 0x000fe40000410000 */
[C---:B------:R-:W-:Y:S01]  /*60c0*/  FMUL.FTZ R116, R132.reuse, R116 ;  /* 0x0000007484747220 */ /* 0x040fe20000410000 */
[----:B------:R-:W-:Y:S01]  /*60d0*/  MUFU.EX2 R200, R49 ;  /* 0x0000003100c87308 */ /* 0x000fe20000000800 */
[----:B------:R-:W-:Y:S02]  /*60e0*/  FMUL.FTZ R117, R132, R117 ;  /* 0x0000007584757220 */ /* 0x000fe40000410000 */
[C---:B------:R-:W-:Y:S04]  /*60f0*/  HMMA.16816.F32 R8, R140.reuse, R172, R8 ;  /* 0x000000ac8c08723c */ /* 0x040fe80000001808 */
[--C-:B-----5:R-:W-:Y:S02]  /*6100*/  FFMA.FTZ R32, R23, c[0x0][0x2d0], -R181.reuse ;  /* 0x0000b40017207a23 */ /* 0x120fe400000108b5 */
[C---:B------:R-:W-:Y:S01]  /*6110*/  FMUL.FTZ R23, R133.reuse, R159 ;  /* 0x0000009f85177220 */ /* 0x040fe20000410000 */
[----:B------:R-:W-:Y:S01]  /*6120*/  MUFU.EX2 R196, R50 ;  /* 0x0000003200c47308 */ /* 0x000fe20000000800 */
[-C--:B------:R-:W-:Y:S04]  /*6130*/  HMMA.16816.F32 R12, R140, R174.reuse, R12 ;  /* 0x000000ae8c0c723c */ /* 0x080fe8000000180c */
[C---:B------:R-:W-:Y:S02]  /*6140*/  FMUL.FTZ R118, R0.reuse, R118 ;  /* 0x0000007600767220 */ /* 0x040fe40000410000 */
[----:B------:R-:W-:Y:S02]  /*6150*/  FMUL.FTZ R119, R0, R119 ;  /* 0x0000007700777220 */ /* 0x000fe40000410000 */
[C---:B------:R-:W-:Y:S01]  /*6160*/  HMMA.16816.F32 R16, R144.reuse, R174, R16 ;  /* 0x000000ae9010723c */ /* 0x040fe20000001810 */
[----:B------:R3:W-:Y:S03]  /*6170*/  MUFU.EX2 R198, R51 ;  /* 0x0000003300c67308 */ /* 0x0007e60000000800 */
[C---:B------:R-:W-:Y:S02]  /*6180*/  FMUL.FTZ R120, R134.reuse, R120 ;  /* 0x0000007886787220 */ /* 0x040fe40000410000 */
[----:B------:R-:W-:Y:S02]  /*6190*/  FMUL.FTZ R121, R134, R121 ;  /* 0x0000007986797220 */ /* 0x000fe40000410000 */
[-C--:B--2---:R-:W-:Y:S03]  /*61a0*/  HMMA.16816.F32 R68, R144, R176.reuse, R68 ;  /* 0x000000b09044723c */ /* 0x084fe60000001844 */
[----:B------:R-:W-:Y:S01]  /*61b0*/  MUFU.EX2 R192, R44 ;  /* 0x0000002c00c07308 */ /* 0x000fe20000000800 */
[C---:B------:R-:W-:Y:S02]  /*61c0*/  FMUL.FTZ R122, R133.reuse, R122 ;  /* 0x0000007a857a7220 */ /* 0x040fe40000410000 */
[----:B------:R-:W-:Y:S02]  /*61d0*/  FMUL.FTZ R123, R133, R123 ;  /* 0x0000007b857b7220 */ /* 0x000fe40000410000 */
[C---:B------:R-:W-:Y:S04]  /*61e0*/  HMMA.16816.F32 R72, R140.reuse, R176, R72 ;  /* 0x000000b08c48723c */ /* 0x040fe80000001848 */
[C---:B------:R-:W-:Y:S01]  /*61f0*/  FMUL.FTZ R124, R132.reuse, R124 ;  /* 0x0000007c847c7220 */ /* 0x040fe20000410000 */
[----:B------:R-:W-:Y:S01]  /*6200*/  MUFU.EX2 R193, R45 ;  /* 0x0000002d00c17308 */ /* 0x000fe20000000800 */
[----:B------:R-:W-:Y:S02]  /*6210*/  FMUL.FTZ R125, R132, R125 ;  /* 0x0000007d847d7220 */ /* 0x000fe40000410000 */
[-C--:B------:R-:W-:Y:S01]  /*6220*/  HMMA.16816.F32 R76, R140, R178.reuse, R76 ;  /* 0x000000b28c4c723c */ /* 0x080fe2000000184c */
[----:B---3--:R-:W-:Y:S03]  /*6230*/  LDSM.16.MT88.4 R48, [R212+0x900] ;  /* 0x00090000d430783b */ /* 0x008fe60000004200 */
[C---:B------:R-:W-:Y:S02]  /*6240*/  FMUL.FTZ R126, R0.reuse, R126 ;  /* 0x0000007e007e7220 */ /* 0x040fe40000410000 */
[----:B------:R-:W-:Y:S01]  /*6250*/  FMUL.FTZ R127, R0, R127 ;  /* 0x0000007f007f7220 */ /* 0x000fe20000410000 */
[----:B------:R-:W-:Y:S01]  /*6260*/  MUFU.EX2 R172, R46 ;  /* 0x0000002e00ac7308 */ /* 0x000fe20000000800 */
[C---:B------:R-:W-:Y:S04]  /*6270*/  HMMA.16816.F32 R80, R144.reuse, R178, R80 ;  /* 0x000000b29050723c */ /* 0x040fe80000001850 */
[C---:B------:R-:W-:Y:S02]  /*6280*/  FMUL.FTZ R128, R132.reuse, R128 ;  /* 0x0000008084807220 */ /* 0x040fe40000410000 */
[----:B------:R-:W-:Y:S02]  /*6290*/  FMUL.FTZ R129, R132, R129 ;  /* 0x0000008184817220 */ /* 0x000fe40000410000 */
[-C--:B-1----:R-:W-:Y:S01]  /*62a0*/  HMMA.16816.F32 R84, R144, R148.reuse, R84 ;  /* 0x000000949054723c */ /* 0x082fe20000001854 */
[----:B------:R1:W-:Y:S03]  /*62b0*/  MUFU.EX2 R237, R20 ;  /* 0x0000001400ed7308 */ /* 0x0003e60000000800 */
[C---:B------:R-:W-:Y:S02]  /*62c0*/  FMUL.FTZ R130, R0.reuse, R130 ;  /* 0x0000008200827220 */ /* 0x040fe40000410000 */
[----:B------:R-:W-:Y:S02]  /*62d0*/  FMUL.FTZ R131, R0, R131 ;  /* 0x0000008300837220 */ /* 0x000fe40000410000 */
[C---:B------:R-:W-:Y:S03]  /*62e0*/  HMMA.16816.F32 R88, R140.reuse, R148, R88 ;  /* 0x000000948c58723c */ /* 0x040fe60000001858 */
[----:B------:R2:W3:Y:S01]  /*62f0*/  MUFU.EX2 R236, R21 ;  /* 0x0000001500ec7308 */ /* 0x0004e20000000800 */
[----:B------:R-:W-:Y:S02]  /*6300*/  FFMA.FTZ R34, R34, c[0x0][0x2d0], -R181 ;  /* 0x0000b40022227a23 */ /* 0x000fe400000108b5 */
[--C-:B------:R-:W-:Y:S02]  /*6310*/  FFMA.FTZ R40, R40, c[0x0][0x2d0], -R182.reuse ;  /* 0x0000b40028287a23 */ /* 0x100fe400000108b6 */
[-C--:B------:R-:W-:Y:S04]  /*6320*/  HMMA.16816.F32 R92, R140, R150.reuse, R92 ;  /* 0x000000968c5c723c */ /* 0x080fe8000000185c */
[--C-:B------:R-:W-:Y:S01]  /*6330*/  FFMA.FTZ R41, R41, c[0x0][0x2d0], -R182.reuse ;  /* 0x0000b40029297a23 */ /* 0x100fe200000108b6 */
[----:B------:R4:W-:Y:S01]  /*6340*/  MUFU.EX2 R211, R22 ;  /* 0x0000001600d37308 */ /* 0x0009e20000000800 */
[--C-:B------:R-:W-:Y:S02]  /*6350*/  FFMA.FTZ R42, R42, c[0x0][0x2d0], -R3.reuse ;  /* 0x0000b4002a2a7a23 */ /* 0x100fe40000010803 */
[C---:B------:R-:W-:Y:S01]  /*6360*/  HMMA.16816.F32 R96, R144.reuse, R150, R96 ;  /* 0x000000969060723c */ /* 0x040fe20000001860 */
[----:B------:R-:W5:Y:S03]  /*6370*/  LDSM.16.MT88.4 R148, [R212+0x2100] ;  /* 0x00210000d494783b */ /* 0x000f660000004200 */
[----:B-1----:R-:W-:Y:S02]  /*6380*/  FMUL.FTZ R20, R134, R156 ;  /* 0x0000009c86147220 */ /* 0x002fe40000410000 */
[--C-:B------:R-:W-:Y:S01]  /*6390*/  FFMA.FTZ R28, R28, c[0x0][0x2d0], -R182.reuse ;  /* 0x0000b4001c1c7a23 */ /* 0x100fe200000108b6 */
[----:B------:R1:W1:Y:S01]  /*63a0*/  MUFU.EX2 R234, R33 ;  /* 0x0000002100ea7308 */ /* 0x0002620000000800 */
[--C-:B------:R-:W-:Y:S04]  /*63b0*/  FFMA.FTZ R24, R24, c[0x0][0x2d0], -R182.reuse ;  /* 0x0000b40018187a23 */ /* 0x100fe800000108b6 */
[----:B--2---:R-:W-:Y:S02]  /*63c0*/  FMUL.FTZ R21, R134, R157 ;  /* 0x0000009d86157220 */ /* 0x004fe40000410000 */
[----:B------:R-:W-:Y:S02]  /*63d0*/  FFMA.FTZ R25, R25, c[0x0][0x2d0], -R182 ;  /* 0x0000b40019197a23 */ /* 0x000fe400000108b6 */
[----:B------:R-:W-:Y:S01]  /*63e0*/  FFMA.FTZ R43, R43, c[0x0][0x2d0], -R3 ;  /* 0x0000b4002b2b7a23 */ /* 0x000fe20000010803 */
[----:B------:R2:W2:Y:S01]  /*63f0*/  MUFU.EX2 R210, R32 ;  /* 0x0000002000d27308 */ /* 0x0004a20000000800 */
[--C-:B------:R-:W-:Y:S02]  /*6400*/  FFMA.FTZ R64, R64, c[0x0][0x2d0], -R180.reuse ;  /* 0x0000b40040407a23 */ /* 0x100fe400000108b4 */
[----:B------:R-:W-:Y:S02]  /*6410*/  FFMA.FTZ R65, R65, c[0x0][0x2d0], -R180 ;  /* 0x0000b40041417a23 */ /* 0x000fe400000108b4 */
[----:B----4-:R-:W-:Y:S02]  /*6420*/  FMUL.FTZ R22, R133, R158 ;  /* 0x0000009e85167220 */ /* 0x010fe40000410000 */
[----:B------:R-:W-:Y:S01]  /*6430*/  LDSM.16.MT88.4 R156, [R213+0x500] ;  /* 0x00050000d59c783b */ /* 0x000fe20000004200 */
[----:B------:R-:W-:Y:S02]  /*6440*/  FFMA.FTZ R67, R67, c[0x0][0x2d0], -R181 ;  /* 0x0000b40043437a23 */ /* 0x000fe400000108b5 */
[----:B------:R4:W-:Y:S01]  /*6450*/  MUFU.EX2 R209, R34 ;  /* 0x0000002200d17308 */ /* 0x0009e20000000800 */
[--C-:B------:R-:W-:Y:S01]  /*6460*/  FFMA.FTZ R61, R61, c[0x0][0x2d0], -R182.reuse ;  /* 0x0000b4003d3d7a23 */ /* 0x100fe200000108b6 */
[-C--:B------:R-:W-:Y:S03]  /*6470*/  HMMA.16816.F32 R20, R144, R152.reuse, R20 ;  /* 0x000000989014723c */ /* 0x080fe60000001814 */
[----:B-1----:R-:W-:Y:S02]  /*6480*/  FMUL.FTZ R33, R132, R161 ;  /* 0x000000a184217220 */ /* 0x002fe40000410000 */
[--C-:B------:R-:W-:Y:S02]  /*6490*/  FFMA.FTZ R29, R29, c[0x0][0x2d0], -R182.reuse ;  /* 0x0000b4001d1d7a23 */ /* 0x100fe400000108b6 */
[--C-:B------:R-:W-:Y:S01]  /*64a0*/  FFMA.FTZ R30, R30, c[0x0][0x2d0], -R3.reuse ;  /* 0x0000b4001e1e7a23 */ /* 0x100fe20000010803 */
[C---:B------:R-:W-:Y:S01]  /*64b0*/  HMMA.16816.F32 R100, R140.reuse, R152, R100 ;  /* 0x000000988c64723c */ /* 0x040fe20000001864 */
[----:B------:R1:W-:Y:S03]  /*64c0*/  MUFU.EX2 R205, R28 ;  /* 0x0000001c00cd7308 */ /* 0x0003e60000000800 */
[----:B--2---:R-:W-:Y:S02]  /*64d0*/  FMUL.FTZ R32, R132, R160 ;  /* 0x000000a084207220 */ /* 0x004fe40000410000 */
[----:B------:R-:W-:Y:S02]  /*64e0*/  FFMA.FTZ R31, R31, c[0x0][0x2d0], -R3 ;  /* 0x0000b4001f1f7a23 */ /* 0x000fe40000010803 */
[----:B------:R-:W-:Y:S03]  /*64f0*/  FFMA.FTZ R60, R60, c[0x0][0x2d0], -R182 ;  /* 0x0000b4003c3c7a23 */ /* 0x000fe600000108b6 */
[----:B------:R2:W-:Y:S01]  /*6500*/  MUFU.EX2 R207, R24 ;  /* 0x0000001800cf7308 */ /* 0x0005e20000000800 */
[----:B------:R-:W-:Y:S02]  /*6510*/  FFMA.FTZ R66, R66, c[0x0][0x2d0], -R181 ;  /* 0x0000b40042427a23 */ /* 0x000fe400000108b5 */
[----:B----4-:R-:W-:Y:S02]  /*6520*/  FMUL.FTZ R34, R0, R162 ;  /* 0x000000a200227220 */ /* 0x010fe40000410000 */
[----:B------:R-:W-:Y:S02]  /*6530*/  FFMA.FTZ R62, R62, c[0x0][0x2d0], -R3 ;  /* 0x0000b4003e3e7a23 */ /* 0x000fe40000010803 */
[----:B------:R-:W-:Y:S03]  /*6540*/  FFMA.FTZ R132, R132, R252, R241 ;  /* 0x000000fc84847223 */ /* 0x000fe600000100f1 */
[-C--:B------:R-:W-:Y:S01]  /*6550*/  HMMA.16816.F32 R32, R140, R154.reuse, R32 ;  /* 0x0000009a8c20723c */ /* 0x080fe20000001820 */
[----:B------:R-:W-:Y:S02]  /*6560*/  MUFU.EX2 R190, R52 ;  /* 0x0000003400be7308 */ /* 0x000fe40000000800 */
[--C-:B-1----:R-:W-:Y:S02]  /*6570*/  FFMA.FTZ R28, R27, c[0x0][0x2d0], -R3.reuse ;  /* 0x0000b4001b1c7a23 */ /* 0x102fe40000010803 */
[----:B------:R-:W-:Y:S03]  /*6580*/  FMUL.FTZ R27, R133, R167 ;  /* 0x000000a7851b7220 */ /* 0x000fe60000410000 */
[C---:B------:R-:W-:Y:S01]  /*6590*/  HMMA.16816.F32 R104, R144.reuse, R154, R104 ;  /* 0x0000009a9068723c */ /* 0x040fe20000001868 */
[----:B------:R-:W1:Y:S02]  /*65a0*/  LDSM.16.MT88.4 R152, [R213+0x2100] ;  /* 0x00210000d598783b */ /* 0x000e640000004200 */
[----:B------:R4:W-:Y:S01]  /*65b0*/  MUFU.EX2 R206, R25 ;  /* 0x0000001900ce7308 */ /* 0x0009e20000000800 */
[----:B------:R-:W-:Y:S02]  /*65c0*/  FFMA.FTZ R3, R63, c[0x0][0x2d0], -R3 ;  /* 0x0000b4003f037a23 */ /* 0x000fe40000010803 */
[C---:B--2---:R-:W-:Y:S02]  /*65d0*/  FMUL.FTZ R24, R134.reuse, R164 ;  /* 0x000000a486187220 */ /* 0x044fe40000410000 */
[-C--:B-----5:R-:W-:Y:S05]  /*65e0*/  HMMA.16816.F32 R108, R144, R148.reuse, R108 ;  /* 0x00000094906c723c */ /* 0x0a0fea000000186c */
[----:B------:R2:W-:Y:S03]  /*65f0*/  MUFU.EX2 R176, R26 ;  /* 0x0000001a00b07308 */ /* 0x0005e60000000800 */
[C---:B------:R-:W-:Y:S07]  /*6600*/  HMMA.16816.F32 R112, R140.reuse, R148, R112 ;  /* 0x000000948c70723c */ /* 0x040fee0000001870 */
[----:B------:R-:W5:Y:S01]  /*6610*/  MUFU.EX2 R191, R53 ;  /* 0x0000003500bf7308 */ /* 0x000f620000000800 */
[-C--:B------:R-:W-:Y:S04]  /*6620*/  HMMA.16816.F32 R116, R140, R150.reuse, R116 ;  /* 0x000000968c74723c */ /* 0x080fe80000001874 */
[C---:B----4-:R-:W-:Y:S04]  /*6630*/  FMUL.FTZ R25, R134.reuse, R165 ;  /* 0x000000a586197220 */ /* 0x050fe80000410000 */
[C---:B------:R-:W-:Y:S01]  /*6640*/  HMMA.16816.F32 R120, R144.reuse, R150, R120 ;  /* 0x000000969078723c */ /* 0x040fe20000001878 */
[----:B------:R-:W4:Y:S01]  /*6650*/  LDSM.16.MT88.4 R148, [R212+0x500] ;  /* 0x00050000d494783b */ /* 0x000f220000004200 */
[----:B------:R3:W-:Y:S02]  /*6660*/  MUFU.EX2 R204, R29 ;  /* 0x0000001d00cc7308 */ /* 0x0007e40000000800 */
[----:B--2---:R-:W-:Y:S05]  /*6670*/  FMUL.FTZ R26, R133, R166 ;  /* 0x000000a6851a7220 */ /* 0x004fea0000410000 */
[----:B------:R-:W2:Y:S02]  /*6680*/  LDL.LU R166, [R1] ;  /* 0x0000000001a67983 */ /* 0x000ea40000300800 */
[-C--:B-1----:R-:W-:Y:S01]  /*6690*/  HMMA.16816.F32 R24, R144, R152.reuse, R24 ;  /* 0x000000989018723c */ /* 0x082fe20000001818 */
[----:B------:R1:W-:Y:S07]  /*66a0*/  MUFU.EX2 R165, R28 ;  /* 0x0000001c00a57308 */ /* 0x0003ee0000000800 */
[C---:B------:R-:W-:Y:S03]  /*66b0*/  HMMA.16816.F32 R124, R140.reuse, R152, R124 ;  /* 0x000000988c7c723c */ /* 0x040fe6000000187c */
[----:B------:R4:W-:Y:S01]  /*66c0*/  MUFU.EX2 R164, R30 ;  /* 0x0000001e00a47308 */ /* 0x0009e20000000800 */
[----:B---3--:R-:W-:Y:S04]  /*66d0*/  FMUL.FTZ R29, R134, R169 ;  /* 0x000000a9861d7220 */ /* 0x008fe80000410000 */
[-C--:B------:R-:W-:Y:S05]  /*66e0*/  HMMA.16816.F32 R128, R140, R154.reuse, R128 ;  /* 0x0000009a8c80723c */ /* 0x080fea0000001880 */
[----:B------:R3:W-:Y:S02]  /*66f0*/  MUFU.EX2 R175, R31 ;  /* 0x0000001f00af7308 */ /* 0x0007e40000000800 */
[----:B------:R-:W-:Y:S01]  /*6700*/  F2FP.PACK_AB R140, R236, R237 ;  /* 0x000000edec8c723e */ /* 0x000fe200000000ff */
[----:B-1----:R-:W-:Y:S01]  /*6710*/  FMUL.FTZ R28, R134, R168 ;  /* 0x000000a8861c7220 */ /* 0x002fe20000410000 */
[----:B------:R-:W-:Y:S03]  /*6720*/  F2FP.PACK_AB R142, R234, R235 ;  /* 0x000000ebea8e723e */ /* 0x000fe600000000ff */
[----:B------:R-:W-:Y:S01]  /*6730*/  FFMA.FTZ R134, R134, R250, R246 ;  /* 0x000000fa86867223 */ /* 0x000fe200000100f6 */
[----:B------:R-:W-:Y:S02]  /*6740*/  F2FP.PACK_AB R141, R210, R211 ;  /* 0x000000d3d28d723e */ /* 0x000fe400000000ff */
[----:B------:R-:W1:Y:S01]  /*6750*/  MUFU.EX2 R208, R138 ;  /* 0x0000008a00d07308 */ /* 0x000e620000000800 */
[----:B-----5:R-:W-:Y:S01]  /*6760*/  F2FP.PACK_AB R168, R191, R190 ;  /* 0x000000bebfa8723e */ /* 0x020fe200000000ff */
[C---:B----4-:R-:W-:Y:S08]  /*6770*/  FMUL.FTZ R30, R133.reuse, R170 ;  /* 0x000000aa851e7220 */ /* 0x050ff00000410000 */
[----:B------:R4:W-:Y:S01]  /*6780*/  MUFU.EX2 R138, R47 ;  /* 0x0000002f008a7308 */ /* 0x0009e20000000800 */
[C---:B---3--:R-:W-:Y:S02]  /*6790*/  FMUL.FTZ R31, R133.reuse, R171 ;  /* 0x000000ab851f7220 */ /* 0x048fe40000410000 */
[----:B------:R-:W-:Y:S07]  /*67a0*/  FFMA.FTZ R133, R133, R251, R242 ;  /* 0x000000fb85857223 */ /* 0x000fee00000100f2 */
[----:B------:R-:W-:Y:S01]  /*67b0*/  MUFU.EX2 R187, R54 ;  /* 0x0000003600bb7308 */ /* 0x000fe20000000800 */
[----:B------:R-:W-:Y:S01]  /*67c0*/  HMMA.16816.F32 R28, R144, R154, R28 ;  /* 0x0000009a901c723c */ /* 0x000fe2000000181c */
[----:B------:R-:W3:Y:S03]  /*67d0*/  LDSM.16.MT88.4 R152, [R212+0x1500] ;  /* 0x00150000d498783b */ /* 0x000ee60000004200 */
[----:B-1----:R-:W-:Y:S03]  /*67e0*/  F2FP.PACK_AB R143, R208, R209 ;  /* 0x000000d1d08f723e */ /* 0x002fe600000000ff */
[----:B------:R-:W-:Y:S02]  /*67f0*/  F2FP.PACK_AB R144, R206, R207 ;  /* 0x000000cfce90723e */ /* 0x000fe400000000ff */
[----:B------:R1:W5:Y:S02]  /*6800*/  MUFU.EX2 R180, R55 ;  /* 0x0000003700b47308 */ /* 0x0003640000000800 */
[-C--:B------:R-:W-:Y:S01]  /*6810*/  HMMA.16816.F32 R4, R140, R148.reuse, R4 ;  /* 0x000000948c04723c */ /* 0x080fe20000001804 */
[----:B----4-:R-:W-:Y:S04]  /*6820*/  LDSM.16.MT88.4 R44, [R213+0x900] ;  /* 0x00090000d52c783b */ /* 0x010fe80000004200 */
[----:B------:R-:W-:Y:S02]  /*6830*/  F2FP.PACK_AB R146, R204, R205 ;  /* 0x000000cdcc92723e */ /* 0x000fe400000000ff */
[----:B------:R-:W-:Y:S01]  /*6840*/  F2FP.PACK_AB R145, R165, R176 ;  /* 0x000000b0a591723e */ /* 0x000fe200000000ff */
[----:B------:R-:W-:Y:S01]  /*6850*/  MUFU.EX2 R177, R56 ;  /* 0x0000003800b17308 */ /* 0x000fe20000000800 */
[----:B------:R-:W-:Y:S07]  /*6860*/  F2FP.PACK_AB R147, R175, R164 ;  /* 0x000000a4af93723e */ /* 0x000fee00000000ff */
[C---:B------:R-:W-:Y:S02]  /*6870*/  HMMA.16816.F32 R8, R144.reuse, R148, R8 ;  /* 0x000000949008723c */ /* 0x040fe40000001808 */
[----:B------:R-:W-:Y:S01]  /*6880*/  MUFU.EX2 R194, R40 ;  /* 0x0000002800c27308 */ /* 0x000fe20000000800 */
[----:B-1----:R-:W-:Y:S01]  /*6890*/  LDSM.16.MT88.4 R52, [R213+0x2900] ;  /* 0x00290000d534783b */ /* 0x002fe20000004200 */
[----:B-----5:R-:W-:Y:S04]  /*68a0*/  F2FP.PACK_AB R169, R180, R187 ;  /* 0x000000bbb4a9723e */ /* 0x020fe800000000ff */
[-C--:B------:R-:W-:Y:S04]  /*68b0*/  HMMA.16816.F32 R12, R144, R150.reuse, R12 ;  /* 0x00000096900c723c */ /* 0x080fe8000000180c */
[----:B------:R-:W1:Y:S04]  /*68c0*/  MUFU.EX2 R195, R41 ;  /* 0x0000002900c37308 */ /* 0x000e680000000800 */
[C---:B------:R-:W-:Y:S01]  /*68d0*/  HMMA.16816.F32 R16, R140.reuse, R150, R16 ;  /* 0x000000968c10723c */ /* 0x040fe20000001810 */
[----:B------:R-:W4:Y:S05]  /*68e0*/  LDSM.16.MT88.4 R148, [R213+0x1500] ;  /* 0x00150000d594783b */ /* 0x000f2a0000004200 */
[----:B------:R5:W-:Y:S02]  /*68f0*/  MUFU.EX2 R173, R42 ;  /* 0x0000002a00ad7308 */ /* 0x000be40000000800 */
[-C--:B------:R-:W-:Y:S08]  /*6900*/  HMMA.16816.F32 R68, R140, R156.reuse, R68 ;  /* 0x0000009c8c44723c */ /* 0x080ff00000001844 */
[C---:B------:R-:W-:Y:S01]  /*6910*/  HMMA.16816.F32 R72, R144.reuse, R156, R72 ;  /* 0x0000009c9048723c */ /* 0x040fe20000001848 */
[----:B------:R-:W4:Y:S03]  /*6920*/  MUFU.EX2 R174, R43 ;  /* 0x0000002b00ae7308 */ /* 0x000f260000000800 */
[----:B-1----:R-:W-:Y:S04]  /*6930*/  F2FP.PACK_AB R40, R195, R194 ;  /* 0x000000c2c328723e */ /* 0x002fe800000000ff */
[-C--:B------:R-:W-:Y:S03]  /*6940*/  HMMA.16816.F32 R76, R144, R158.reuse, R76 ;  /* 0x0000009e904c723c */ /* 0x080fe6000000184c */
[----:B------:R-:W-:Y:S01]  /*6950*/  MUFU.EX2 R189, R64 ;  /* 0x0000004000bd7308 */ /* 0x000fe20000000800 */
[----:B-----5:R-:W-:Y:S04]  /*6960*/  F2FP.PACK_AB R42, R193, R192 ;  /* 0x000000c0c12a723e */ /* 0x020fe800000000ff */
[C---:B------:R-:W-:Y:S01]  /*6970*/  HMMA.16816.F32 R80, R140.reuse, R158, R80 ;  /* 0x0000009e8c50723c */ /* 0x040fe20000001850 */
[----:B------:R-:W1:Y:S04]  /*6980*/  LDSM.16.MT88.4 R156, [R212+0x2500] ;  /* 0x00250000d49c783b */ /* 0x000e680000004200 */
[----:B------:R-:W-:Y:S03]  /*6990*/  MUFU.EX2 R64, R58 ;  /* 0x0000003a00407308 */ /* 0x000fe60000000800 */
[-C--:B---3--:R-:W-:Y:S04]  /*69a0*/  HMMA.16816.F32 R84, R140, R152.reuse, R84 ;  /* 0x000000988c54723c */ /* 0x088fe80000001854 */
[----:B----4-:R-:W-:Y:S02]  /*69b0*/  F2FP.PACK_AB R41, R174, R173 ;  /* 0x000000adae29723e */ /* 0x010fe400000000ff */
[----:B------:R-:W-:Y:S01]  /*69c0*/  F2FP.PACK_AB R43, R138, R172 ;  /* 0x000000ac8a2b723e */ /* 0x000fe200000000ff */
[----:B------:R-:W-:Y:S01]  /*69d0*/  MUFU.EX2 R178, R67 ;  /* 0x0000004300b27308 */ /* 0x000fe20000000800 */
[C---:B------:R-:W-:Y:S08]  /*69e0*/  HMMA.16816.F32 R88, R144.reuse, R152, R88 ;  /* 0x000000989058723c */ /* 0x040ff00000001858 */
[-C--:B------:R-:W-:Y:S01]  /*69f0*/  HMMA.16816.F32 R92, R144, R154.reuse, R92 ;  /* 0x0000009a905c723c */ /* 0x080fe2000000185c */
[----:B------:R-:W-:Y:S07]  /*6a00*/  MUFU.EX2 R67, R57 ;  /* 0x0000003900437308 */ /* 0x000fee0000000800 */
[C---:B------:R-:W-:Y:S01]  /*6a10*/  HMMA.16816.F32 R96, R140.reuse, R154, R96 ;  /* 0x0000009a8c60723c */ /* 0x040fe20000001860 */
[----:B------:R-:W-:Y:S02]  /*6a20*/  LDSM.16.MT88.4 R152, [R212+0xd00] ;  /* 0x000d0000d498783b */ /* 0x000fe40000004200 */
[----:B------:R-:W3:Y:S05]  /*6a30*/  MUFU.EX2 R188, R65 ;  /* 0x0000004100bc7308 */ /* 0x000eea0000000800 */
[-C--:B------:R-:W-:Y:S05]  /*6a40*/  HMMA.16816.F32 R20, R140, R148.reuse, R20 ;  /* 0x000000948c14723c */ /* 0x080fea0000001814 */
[----:B------:R-:W-:Y:S03]  /*6a50*/  MUFU.EX2 R65, R61 ;  /* 0x0000003d00417308 */ /* 0x000fe60000000800 */
[C---:B------:R-:W-:Y:S07]  /*6a60*/  HMMA.16816.F32 R100, R144.reuse, R148, R100 ;  /* 0x000000949064723c */ /* 0x040fee0000001864 */
[----:B------:R4:W-:Y:S01]  /*6a70*/  MUFU.EX2 R61, R59 ;  /* 0x0000003b003d7308 */ /* 0x0009e20000000800 */
[-C--:B------:R-:W-:Y:S04]  /*6a80*/  HMMA.16816.F32 R32, R144, R150.reuse, R32 ;  /* 0x000000969020723c */ /* 0x080fe80000001820 */
[----:B---3--:R-:W-:Y:S04]  /*6a90*/  F2FP.PACK_AB R170, R188, R189 ;  /* 0x000000bdbcaa723e */ /* 0x008fe800000000ff */
[C---:B------:R-:W-:Y:S01]  /*6aa0*/  HMMA.16816.F32 R104, R140.reuse, R150, R104 ;  /* 0x000000968c68723c */ /* 0x040fe20000001868 */
[----:B------:R-:W3:Y:S07]  /*6ab0*/  MUFU.EX2 R179, R66 ;  /* 0x0000004200b37308 */ /* 0x000eee0000000800 */
[-C--:B-1----:R-:W-:Y:S03]  /*6ac0*/  HMMA.16816.F32 R108, R140, R156.reuse, R108 ;  /* 0x0000009c8c6c723c */ /* 0x082fe6000000186c */
[----:B------:R-:W1:Y:S01]  /*6ad0*/  MUFU.EX2 R66, R60 ;  /* 0x0000003c00427308 */ /* 0x000e620000000800 */
[----:B----4-:R-:W-:Y:S04]  /*6ae0*/  LDSM.16.MT88.4 R56, [R213+0x1d00] ;  /* 0x001d0000d538783b */ /* 0x010fe80000004200 */
[C---:B------:R-:W-:Y:S05]  /*6af0*/  HMMA.16816.F32 R112, R144.reuse, R156, R112 ;  /* 0x0000009c9070723c */ /* 0x040fea0000001870 */
[----:B------:R4:W-:Y:S03]  /*6b00*/  MUFU.EX2 R60, R3 ;  /* 0x00000003003c7308 */ /* 0x0009e60000000800 */
[-C--:B------:R-:W-:Y:S04]  /*6b10*/  HMMA.16816.F32 R116, R144, R158.reuse, R116 ;  /* 0x0000009e9074723c */ /* 0x080fe80000001874 */
[----:B---3--:R-:W-:Y:S03]  /*6b20*/  F2FP.PACK_AB R171, R178, R179 ;  /* 0x000000b3b2ab723e */ /* 0x008fe600000000ff */
[----:B------:R-:W3:Y:S01]  /*6b30*/  MUFU.EX2 R62, R62 ;  /* 0x0000003e003e7308 */ /* 0x000ee20000000800 */
[C---:B------:R-:W-:Y:S08]  /*6b40*/  HMMA.16816.F32 R120, R140.reuse, R158, R120 ;  /* 0x0000009e8c78723c */ /* 0x040ff00000001878 */
[-C--:B------:R-:W-:Y:S08]  /*6b50*/  HMMA.16816.F32 R24, R140, R36.reuse, R24 ;  /* 0x000000248c18723c */ /* 0x080ff00000001818 */
[C---:B------:R-:W-:Y:S07]  /*6b60*/  HMMA.16816.F32 R124, R144.reuse, R36, R124 ;  /* 0x00000024907c723c */ /* 0x040fee000000187c */
[----:B------:R-:W-:Y:S01]  /*6b70*/  F2FP.PACK_AB R36, R202, R203 ;  /* 0x000000cbca24723e */ /* 0x000fe200000000ff */
[-C--:B------:R-:W-:Y:S04]  /*6b80*/  HMMA.16816.F32 R128, R144, R38.reuse, R128 ;  /* 0x000000269080723c */ /* 0x080fe80000001880 */
[----:B------:R-:W-:Y:S04]  /*6b90*/  F2FP.PACK_AB R37, R197, R199 ;  /* 0x000000c7c525723e */ /* 0x000fe800000000ff */
[----:B------:R-:W-:Y:S01]  /*6ba0*/  HMMA.16816.F32 R28, R140, R38, R28 ;  /* 0x000000268c1c723c */ /* 0x000fe2000000181c */
[----:B------:R-:W5:Y:S06]  /*6bb0*/  LDSM.16.MT88.4 R140, [R212+0x1900] ;  /* 0x00190000d48c783b */ /* 0x000f6c0000004200 */
[----:B------:R-:W-:Y:S02]  /*6bc0*/  F2FP.PACK_AB R38, R200, R201 ;  /* 0x000000c9c826723e */ /* 0x000fe400000000ff */
[----:B------:R-:W-:Y:S07]  /*6bd0*/  F2FP.PACK_AB R39, R198, R196 ;  /* 0x000000c4c627723e */ /* 0x000fee00000000ff */
[-C--:B------:R-:W-:Y:S08]  /*6be0*/  HMMA.16816.F32 R4, R36, R48.reuse, R4 ;  /* 0x000000302404723c */ /* 0x080ff00000001804 */
[C---:B------:R-:W-:Y:S08]  /*6bf0*/  HMMA.16816.F32 R8, R40.reuse, R48, R8 ;  /* 0x000000302808723c */ /* 0x040ff00000001808 */
[-C--:B------:R-:W-:Y:S08]  /*6c00*/  HMMA.16816.F32 R12, R40, R50.reuse, R12 ;  /* 0x00000032280c723c */ /* 0x080ff0000000180c */
[C---:B------:R-:W-:Y:S01]  /*6c10*/  HMMA.16816.F32 R16, R36.reuse, R50, R16 ;  /* 0x000000322410723c */ /* 0x040fe20000001810 */
[----:B------:R-:W1:Y:S03]  /*6c20*/  LDSM.16.MT88.4 R48, [R213+0x1900] ;  /* 0x00190000d530783b */ /* 0x000e660000004200 */
[----:B--2---:R-:W-:Y:S04]  /*6c30*/  FFMA.FTZ R0, R0, R166, R184 ;  /* 0x000000a600007223 */ /* 0x004fe800000100b8 */
[-C--:B------:R-:W-:Y:S04]  /*6c40*/  HMMA.16816.F32 R68, R36, R44.reuse, R68 ;  /* 0x0000002c2444723c */ /* 0x080fe80000001844 */
[----:B------:R-:W-:Y:S04]  /*6c50*/  FADD.FTZ R0, R183, R0 ;  /* 0x00000000b7007221 */ /* 0x000fe80000010000 */
[C---:B------:R-:W-:Y:S04]  /*6c60*/  HMMA.16816.F32 R72, R40.reuse, R44, R72 ;  /* 0x0000002c2848723c */ /* 0x040fe80000001848 */
[----:B----4-:R-:W-:Y:S04]  /*6c70*/  FADD.FTZ R3, R185, R0 ;  /* 0x00000000b9037221 */ /* 0x010fe80000010000 */
[-C--:B------:R-:W-:Y:S08]  /*6c80*/  HMMA.16816.F32 R76, R40, R46.reuse, R76 ;  /* 0x0000002e284c723c */ /* 0x080ff0000000184c */
[C---:B------:R-:W-:Y:S01]  /*6c90*/  HMMA.16816.F32 R80, R36.reuse, R46, R80 ;  /* 0x0000002e2450723c */ /* 0x040fe20000001850 */
[----:B------:R-:W2:Y:S07]  /*6ca0*/  LDSM.16.MT88.4 R44, [R212+0x2900] ;  /* 0x00290000d42c783b */ /* 0x000eae0000004200 */
[-C--:B-----5:R-:W-:Y:S08]  /*6cb0*/  HMMA.16816.F32 R84, R36, R140.reuse, R84 ;  /* 0x0000008c2454723c */ /* 0x0a0ff00000001854 */
[C---:B------:R-:W-:Y:S08]  /*6cc0*/  HMMA.16816.F32 R88, R40.reuse, R140, R88 ;  /* 0x0000008c2858723c */ /* 0x040ff00000001858 */
[-C--:B------:R-:W-:Y:S08]  /*6cd0*/  HMMA.16816.F32 R92, R40, R142.reuse, R92 ;  /* 0x0000008e285c723c */ /* 0x080ff0000000185c */
[C---:B------:R-:W-:Y:S08]  /*6ce0*/  HMMA.16816.F32 R96, R36.reuse, R142, R96 ;  /* 0x0000008e2460723c */ /* 0x040ff00000001860 */
[-C--:B-1----:R-:W-:Y:S08]  /*6cf0*/  HMMA.16816.F32 R20, R36, R48.reuse, R20 ;  /* 0x000000302414723c */ /* 0x082ff00000001814 */
[C---:B------:R-:W-:Y:S08]  /*6d00*/  HMMA.16816.F32 R100, R40.reuse, R48, R100 ;  /* 0x000000302864723c */ /* 0x040ff00000001864 */
[-C--:B------:R-:W-:Y:S08]  /*6d10*/  HMMA.16816.F32 R32, R40, R50.reuse, R32 ;  /* 0x000000322820723c */ /* 0x080ff00000001820 */
[C---:B------:R-:W-:Y:S01]  /*6d20*/  HMMA.16816.F32 R104, R36.reuse, R50, R104 ;  /* 0x000000322468723c */ /* 0x040fe20000001868 */
[----:B------:R-:W-:Y:S07]  /*6d30*/  LDSM.16.MT88.4 R48, [R212+0x1d00] ;  /* 0x001d0000d430783b */ /* 0x000fee0000004200 */
[-C--:B--2---:R-:W-:Y:S08]  /*6d40*/  HMMA.16816.F32 R108, R36, R44.reuse, R108 ;  /* 0x0000002c246c723c */ /* 0x084ff0000000186c */
[C---:B------:R-:W-:Y:S08]  /*6d50*/  HMMA.16816.F32 R112, R40.reuse, R44, R112 ;  /* 0x0000002c2870723c */ /* 0x040ff00000001870 */
[-C--:B------:R-:W-:Y:S08]  /*6d60*/  HMMA.16816.F32 R116, R40, R46.reuse, R116 ;  /* 0x0000002e2874723c */ /* 0x080ff00000001874 */
[C---:B------:R-:W-:Y:S01]  /*6d70*/  HMMA.16816.F32 R120, R36.reuse, R46, R120 ;  /* 0x0000002e2478723c */ /* 0x040fe20000001878 */
[----:B------:R-:W1:Y:S07]  /*6d80*/  LDSM.16.MT88.4 R44, [R213+0xd00] ;  /* 0x000d0000d52c783b */ /* 0x000e6e0000004200 */
[-C--:B------:R-:W-:Y:S08]  /*6d90*/  HMMA.16816.F32 R24, R36, R52.reuse, R24 ;  /* 0x000000342418723c */ /* 0x080ff00000001818 */
[C---:B------:R-:W-:Y:S08]  /*6da0*/  HMMA.16816.F32 R124, R40.reuse, R52, R124 ;  /* 0x00000034287c723c */ /* 0x040ff0000000187c */
[-C--:B------:R-:W-:Y:S01]  /*6db0*/  HMMA.16816.F32 R128, R40, R54.reuse, R128 ;  /* 0x000000362880723c */ /* 0x080fe20000001880 */
[----:B------:R-:W2:Y:S07]  /*6dc0*/  LDSM.16.MT88.4 R40, [R212+0x2d00] ;  /* 0x002d0000d428783b */ /* 0x000eae0000004200 */
[----:B------:R-:W-:Y:S07]  /*6dd0*/  HMMA.16816.F32 R28, R36, R54, R28 ;  /* 0x00000036241c723c */ /* 0x000fee000000181c */
[----:B------:R-:W-:Y:S01]  /*6de0*/  F2FP.PACK_AB R36, R67, R177 ;  /* 0x000000b14324723e */ /* 0x000fe200000000ff */
[-C--:B------:R-:W-:Y:S01]  /*6df0*/  HMMA.16816.F32 R144, R168, R152.reuse, R4 ;  /* 0x00000098a890723c */ /* 0x080fe20000001804 */
[----:B------:R-:W4:Y:S04]  /*6e00*/  LDSM.16.MT88.4 R4, [R213+0x2d00] ;  /* 0x002d0000d504783b */ /* 0x000f280000004200 */
[----:B------:R-:W-:Y:S02]  /*6e10*/  F2FP.PACK_AB R38, R65, R66 ;  /* 0x000000424126723e */ /* 0x000fe400000000ff */
[----:B------:R-:W-:Y:S02]  /*6e20*/  F2FP.PACK_AB R37, R61, R64 ;  /* 0x000000403d25723e */ /* 0x000fe400000000ff */
[----:B---3--:R-:W-:Y:S07]  /*6e30*/  F2FP.PACK_AB R39, R60, R62 ;  /* 0x0000003e3c27723e */ /* 0x008fee00000000ff */
[C---:B------:R-:W-:Y:S07]  /*6e40*/  HMMA.16816.F32 R140, R36.reuse, R152, R8 ;  /* 0x00000098248c723c */ /* 0x040fee0000001808 */
[----:B------:R-:W-:Y:S01]  /*6e50*/  FADD.FTZ R10, R186, R3 ;  /* 0x00000003ba0a7221 */ /* 0x000fe20000010000 */
[-C--:B------:R-:W-:Y:S04]  /*6e60*/  HMMA.16816.F32 R148, R36, R154.reuse, R12 ;  /* 0x0000009a2494723c */ /* 0x080fe8000000180c */
[----:B------:R-:W-:Y:S02]  /*6e70*/  FADD.FTZ R9, R247, R134 ;  /* 0x00000086f7097221 */ /* 0x000fe40000010000 */
[----:B------:R-:W-:Y:S01]  /*6e80*/  FADD.FTZ R8, R240, R132 ;  /* 0x00000084f0087221 */ /* 0x000fe20000010000 */
[----:B------:R-:W-:Y:S01]  /*6e90*/  MOV R132, R135 ;  /* 0x0000008700847202 */ /* 0x000fe20000000f00 */
[C---:B------:R-:W-:Y:S04]  /*6ea0*/  HMMA.16816.F32 R152, R168.reuse, R154, R16 ;  /* 0x0000009aa898723c */ /* 0x040fe80000001810 */
[----:B------:R-:W-:Y:S02]  /*6eb0*/  FADD.FTZ R9, R249, R9 ;  /* 0x00000009f9097221 */ /* 0x000fe40000010000 */
[----:B------:R-:W-:Y:S02]  /*6ec0*/  FADD.FTZ R8, R239, R8 ;  /* 0x00000008ef087221 */ /* 0x000fe40000010000 */
[-C--:B-1----:R-:W-:Y:S04]  /*6ed0*/  HMMA.16816.F32 R68, R168, R44.reuse, R68 ;  /* 0x0000002ca844723c */ /* 0x082fe80000001844 */
[----:B------:R-:W-:Y:S02]  /*6ee0*/  FADD.FTZ R0, R248, R9 ;  /* 0x00000009f8007221 */ /* 0x000fe40000010000 */
[----:B------:R-:W-:Y:S02]  /*6ef0*/  FADD.FTZ R11, R238, R8 ;  /* 0x00000008ee0b7221 */ /* 0x000fe40000010000 */
[C---:B------:R-:W-:Y:S04]  /*6f00*/  HMMA.16816.F32 R72, R36.reuse, R44, R72 ;  /* 0x0000002c2448723c */ /* 0x040fe80000001848 */
[----:B------:R-:W-:Y:S02]  /*6f10*/  FADD.FTZ R9, R237, R0 ;  /* 0x00000000ed097221 */ /* 0x000fe40000010000 */
[----:B------:R-:W-:Y:S02]  /*6f20*/  FADD.FTZ R0, R176, R10 ;  /* 0x0000000ab0007221 */ /* 0x000fe40000010000 */
[-C--:B------:R-:W-:Y:S04]  /*6f30*/  HMMA.16816.F32 R76, R36, R46.reuse, R76 ;  /* 0x0000002e244c723c */ /* 0x080fe8000000184c */
[----:B------:R-:W-:Y:S02]  /*6f40*/  FADD.FTZ R3, R207, R11 ;  /* 0x0000000bcf037221 */ /* 0x000fe40000010000 */
[----:B------:R-:W-:Y:S02]  /*6f50*/  FADD.FTZ R12, R243, R133 ;  /* 0x00000085f30c7221 */ /* 0x000fe40000010000 */
[C---:B------:R-:W-:Y:S04]  /*6f60*/  HMMA.16816.F32 R80, R168.reuse, R46, R80 ;  /* 0x0000002ea850723c */ /* 0x040fe80000001850 */
[----:B------:R-:W-:Y:S02]  /*6f70*/  FADD.FTZ R10, R206, R3 ;  /* 0x00000003ce0a7221 */ /* 0x000fe40000010000 */
[----:B------:R-:W-:Y:S02]  /*6f80*/  FADD.FTZ R12, R245, R12 ;  /* 0x0000000cf50c7221 */ /* 0x000fe40000010000 */
[-C--:B------:R-:W-:Y:S04]  /*6f90*/  HMMA.16816.F32 R84, R168, R48.reuse, R84 ;  /* 0x00000030a854723c */ /* 0x080fe80000001854 */
[----:B------:R-:W-:Y:S04]  /*6fa0*/  FADD.FTZ R12, R244, R12 ;  /* 0x0000000cf40c7221 */ /* 0x000fe80000010000 */
        /* <DEDUP_REMOVED lines=21> */
[-C--:B--2---:R-:W-:Y:S04]  /*7100*/  HMMA.16816.F32 R108, R168, R40.reuse, R108 ;  /* 0x00000028a86c723c */ /* 0x084fe8000000186c */
[----:B------:R-:W-:Y:S02]  /*7110*/  FADD.FTZ R10, R173, R8 ;  /* 0x00000008ad0a7221 */ /* 0x000fe40000010000 */
[----:B------:R-:W-:Y:S02]  /*7120*/  FADD.FTZ R11, R194, R9 ;  /* 0x00000009c20b7221 */ /* 0x000fe40000010000 */
[C---:B------:R-:W-:Y:S04]  /*7130*/  HMMA.16816.F32 R112, R36.reuse, R40, R112 ;  /* 0x000000282470723c */ /* 0x040fe80000001870 */
[----:B------:R-:W-:Y:S02]  /*7140*/  FADD.FTZ R9, R202, R3 ;  /* 0x00000003ca097221 */ /* 0x000fe40000010000 */
[----:B------:R-:W-:Y:S02]  /*7150*/  FADD.FTZ R8, R197, R0 ;  /* 0x00000000c5087221 */ /* 0x000fe40000010000 */
[----:B------:R-:W-:Y:S01]  /*7160*/  FADD.FTZ R3, R174, R10 ;  /* 0x0000000aae037221 */ /* 0x000fe20000010000 */
[-C--:B------:R-:W-:Y:S03]  /*7170*/  HMMA.16816.F32 R116, R36, R42.reuse, R116 ;  /* 0x0000002a2474723c */ /* 0x080fe60000001874 */
[----:B------:R-:W-:Y:S02]  /*7180*/  FADD.FTZ R0, R201, R9 ;  /* 0x00000009c9007221 */ /* 0x000fe40000010000 */
[----:B------:R-:W-:Y:S02]  /*7190*/  FADD.FTZ R10, R196, R8 ;  /* 0x00000008c40a7221 */ /* 0x000fe40000010000 */
[----:B------:R-:W-:Y:S01]  /*71a0*/  FADD.FTZ R9, R200, R0 ;  /* 0x00000000c8097221 */ /* 0x000fe20000010000 */
[C---:B------:R-:W-:Y:S04]  /*71b0*/  HMMA.16816.F32 R120, R168.reuse, R42, R120 ;  /* 0x0000002aa878723c */ /* 0x040fe80000001878 */
[----:B------:R-:W-:Y:S04]  /*71c0*/  FADD.FTZ R9, R190, R9 ;  /* 0x00000009be097221 */ /* 0x000fe80000010000 */
[-C--:B----4-:R-:W-:Y:S08]  /*71d0*/  HMMA.16816.F32 R164, R168, R4.reuse, R24 ;  /* 0x00000004a8a4723c */ /* 0x090ff00000001818 */
[C---:B------:R-:W-:Y:S07]  /*71e0*/  HMMA.16816.F32 R124, R36.reuse, R4, R124 ;  /* 0x00000004247c723c */ /* 0x040fee000000187c */
[----:B------:R-:W-:Y:S01]  /*71f0*/  FADD.FTZ R4, R195, R11 ;  /* 0x0000000bc3047221 */ /* 0x000fe20000010000 */
[-C--:B------:R-:W-:Y:S04]  /*7200*/  HMMA.16816.F32 R128, R36, R6.reuse, R128 ;  /* 0x000000062480723c */ /* 0x080fe80000001880 */
[----:B------:R-:W-:Y:S02]  /*7210*/  FADD.FTZ R5, R172, R3 ;  /* 0x00000003ac057221 */ /* 0x000fe40000010000 */
[----:B------:R-:W-:Y:S02]  /*7220*/  FADD.FTZ R8, R192, R4 ;  /* 0x00000004c0087221 */ /* 0x000fe40000010000 */
[----:B------:R-:W-:Y:S01]  /*7230*/  FADD.FTZ R4, R198, R10 ;  /* 0x0000000ac6047221 */ /* 0x000fe20000010000 */
[----:B------:R-:W-:Y:S04]  /*7240*/  HMMA.16816.F32 R168, R168, R6, R28 ;  /* 0x00000006a8a8723c */ /* 0x000fe8000000181c */
[----:B------:R-:W-:Y:S01]  /*7250*/  FADD.FTZ R0, R138, R5 ;  /* 0x000000058a007221 */ /* 0x000fe20000010000 */
[----:B------:R-:W-:Y:S01]  /*7260*/  MOV R138, R2 ;  /* 0x00000002008a7202 */ /* 0x000fe20000000f00 */
[----:B------:R-:W-:Y:S02]  /*7270*/  FADD.FTZ R3, R193, R8 ;  /* 0x00000008c1037221 */ /* 0x000fe40000010000 */
[----:B------:R-:W-:Y:S04]  /*7280*/  FADD.FTZ R8, R187, R4 ;  /* 0x00000004bb087221 */ /* 0x000fe80000010000 */
[----:B------:R-:W-:Y:S02]  /*7290*/  FADD.FTZ R4, R64, R0 ;  /* 0x0000000040047221 */ /* 0x000fe40000010000 */
[----:B------:R-:W-:Y:S02]  /*72a0*/  FADD.FTZ R0, R180, R8 ;  /* 0x00000008b4007221 */ /* 0x000fe40000010000 */
[----:B------:R-:W-:Y:S02]  /*72b0*/  FADD.FTZ R7, R61, R4 ;  /* 0x000000043d077221 */ /* 0x000fe40000010000 */
[----:B------:R-:W-:Y:S02]  /*72c0*/  FADD.FTZ R4, R179, R0 ;  /* 0x00000000b3047221 */ /* 0x000fe40000010000 */
[----:B------:R-:W-:Y:S02]  /*72d0*/  FADD.FTZ R0, R62, R7 ;  /* 0x000000073e007221 */ /* 0x000fe40000010000 */
[----:B------:R-:W-:Y:S02]  /*72e0*/  FADD.FTZ R5, R177, R3 ;  /* 0x00000003b1057221 */ /* 0x000fe40000010000 */
[----:B------:R-:W-:Y:S02]  /*72f0*/  FADD.FTZ R0, R60, R0 ;  /* 0x000000003c007221 */ /* 0x000fe40000010000 */
[----:B------:R-:W-:Y:S02]  /*7300*/  FADD.FTZ R3, R191, R9 ;  /* 0x00000009bf037221 */ /* 0x000fe40000010000 */
[----:B------:R-:W-:Y:S01]  /*7310*/  FADD.FTZ R5, R67, R5 ;  /* 0x0000000543057221 */ /* 0x000fe20000010000 */
[----:B------:R1:W-:Y:S01]  /*7320*/  STL [R1], R0 ;  /* 0x0000000001007387 */ /* 0x0003e20000100800 */
[----:B------:R-:W-:Y:S02]  /*7330*/  FADD.FTZ R6, R189, R3 ;  /* 0x00000003bd067221 */ /* 0x000fe40000010000 */
[----:B------:R-:W-:Y:S02]  /*7340*/  FADD.FTZ R3, R66, R5 ;  /* 0x0000000542037221 */ /* 0x000fe40000010000 */
[----:B------:R-:W-:Y:S02]  /*7350*/  FADD.FTZ R250, R188, R6 ;  /* 0x00000006bcfa7221 */ /* 0x000fe40000010000 */
[----:B------:R-:W-:Y:S02]  /*7360*/  FADD.FTZ R251, R178, R4 ;  /* 0x00000004b2fb7221 */ /* 0x000fe40000010000 */
[----:B------:R-:W-:Y:S01]  /*7370*/  FADD.FTZ R252, R65, R3 ;  /* 0x0000000341fc7221 */ /* 0x000fe20000010000 */
[----:B------:R-:W-:Y:S02]  /*7380*/  MOV R3, R136 ;  /* 0x0000008800037202 */ /* 0x000fe40000000f00 */
[----:B-1----:R-:W-:Y:S01]  /*7390*/  MOV R0, R137 ;  /* 0x0000008900007202 */ /* 0x002fe20000000f00 */
[----:B------:R-:W-:-:S05]  /*73a0*/  @P0 BRA `(.L_x_2) ;  /* 0xffffd06000000947 */ /* 0x000fca000383ffff */
.L_x_1:
[----:B-1----:R-:W2:Y:S04]  /*73b0*/  LDL.LU R4, [R1] ;  /* 0x0000000001047983 */ /* 0x002ea80000300800 */
[----:B------:R-:W3:Y:S01]  /*73c0*/  LDL.LU R22, [R1+0x28] ;  /* 0x0000280001167983 */ /* 0x000ee20000300800 */
[----:B------:R-:W-:-:S03]  /*73d0*/  MOV R66, c[0x0][0x4e8] ;  /* 0x00013a0000427a02 */ /* 0x000fc60000000f00 */
[----:B------:R-:W4:Y:S01]  /*73e0*/  LDL.LU R67, [R1+0x2c] ;  /* 0x00002c0001437983 */ /* 0x000f220000300800 */
[----:B------:R-:W-:-:S03]  /*73f0*/  ISETP.NE.AND P0, PT, R66, 0x1, PT ;  /* 0x000000014200780c */ /* 0x000fc60003f05270 */
[----:B------:R-:W1:Y:S04]  /*7400*/  SHFL.BFLY PT, R9, R251, 0x2, 0x1f ;  /* 0x0c401f00fb097f89 */ /* 0x000e6800000e0000 */
[----:B------:R-:W5:Y:S04]  /*7410*/  SHFL.BFLY PT, R11, R250, 0x2, 0x1f ;  /* 0x0c401f00fa0b7f89 */ /* 0x000f6800000e0000 */
[----:B------:R-:W5:Y:S04]  /*7420*/  SHFL.BFLY PT, R7, R252, 0x2, 0x1f ;  /* 0x0c401f00fc077f89 */ /* 0x000f6800000e0000 */
[----:B------:R-:W5:Y:S04]  /*7430*/  S2R R10, SR_CTAID.Y ;  /* 0x00000000000a7919 */ /* 0x000f680000002600 */
[----:B------:R-:W5:Y:S01]  /*7440*/  S2R R8, SR_TID.X ;  /* 0x0000000000087919 */ /* 0x000f620000002100 */
[----:B-1----:R-:W-:-:S02]  /*7450*/  FADD.FTZ R9, R9, R251 ;  /* 0x000000fb09097221 */ /* 0x002fc40000010000 */
[----:B-----5:R-:W-:-:S03]  /*7460*/  FADD.FTZ R11, R11, R250 ;  /* 0x000000fa0b0b7221 */ /* 0x020fc60000010000 */
[----:B------:R-:W1:Y:S01]  /*7470*/  SHFL.BFLY PT, R3, R9, 0x1, 0x1f ;  /* 0x0c201f0009037f89 */ /* 0x000e6200000e0000 */
[----:B------:R-:W-:-:S03]  /*7480*/  FADD.FTZ R7, R7, R252 ;  /* 0x000000fc07077221 */ /* 0x000fc60000010000 */
[----:B------:R-:W5:Y:S01]  /*7490*/  SHFL.BFLY PT, R0, R11, 0x1, 0x1f ;  /* 0x0c201f000b007f89 */ /* 0x000f6200000e0000 */
[----:B------:R-:W-:-:S04]  /*74a0*/  IMAD.WIDE.U32 R18, R10, c[0x0][0x490], RZ ;  /* 0x000124000a127a25 */ /* 0x000fc800078e00ff */
[----:B------:R-:W-:Y:S01]  /*74b0*/  IMAD.WIDE.U32 R20, R10, c[0x0][0x3e8], RZ ;  /* 0x0000fa000a147a25 */ /* 0x000fe200078e00ff */
[----:B------:R-:W-:-:S04]  /*74c0*/  SHF.R.S32.HI R65, RZ, 0x1f, R8 ;  /* 0x0000001fff417819 */ /* 0x000fc80000011408 */
[CC--:B------:R-:W-:Y:S02]  /*74d0*/  LEA.HI R31, R65.reuse, R8.reuse, RZ, 0x2 ;  /* 0x00000008411f7211 */ /* 0x0c0fe400078f10ff */
[-C--:B------:R-:W-:Y:S02]  /*74e0*/  LEA.HI R65, R65, R8.reuse, RZ, 0x5 ;  /* 0x0000000841417211 */ /* 0x080fe400078f28ff */
[----:B------:R-:W-:Y:S02]  /*74f0*/  MOV R62, 0xff800000 ;  /* 0xff800000003e7802 */ /* 0x000fe40000000f00 */
[----:B------:R-:W-:Y:S01]  /*7500*/  LOP3.LUT R15, R31, 0xfffffffc, RZ, 0xc0, !PT ;  /* 0xfffffffc1f0f7812 */ /* 0x000fe200078ec0ff */
[----:B-1----:R-:W-:Y:S01]  /*7510*/  FADD.FTZ R9, R9, R3 ;  /* 0x0000000309097221 */ /* 0x002fe20000010000 */
[----:B------:R-:W-:Y:S02]  /*7520*/  SHF.R.S32.HI R3, RZ, 0x1f, R10 ;  /* 0x0000001fff037819 */ /* 0x000fe4000001140a */
[----:B------:R-:W-:Y:S01]  /*7530*/  IADD3 R15, -R15, R8, RZ ;  /* 0x000000080f0f7210 */ /* 0x000fe20007ffe1ff */
[----:B-----5:R-:W-:Y:S01]  /*7540*/  FADD.FTZ R11, R11, R0 ;  /* 0x000000000b0b7221 */ /* 0x020fe20000010000 */
[----:B------:R-:W-:Y:S01]  /*7550*/  FSETP.NE.FTZ.AND P4, PT, R9, RZ, PT ;  /* 0x000000ff0900720b */ /* 0x000fe20003f95000 */
[C---:B------:R-:W-:Y:S01]  /*7560*/  IMAD R16, R3.reuse, c[0x0][0x490], RZ ;  /* 0x0001240003107a24 */ /* 0x040fe200078e02ff */
[----:B------:R-:W-:Y:S01]  /*7570*/  MOV R0, RZ ;  /* 0x000000ff00007202 */ /* 0x000fe20000000f00 */
[----:B------:R-:W-:Y:S01]  /*7580*/  IMAD R12, R3, c[0x0][0x3e8], RZ ;  /* 0x0000fa00030c7a24 */ /* 0x000fe200078e02ff */
[----:B------:R-:W-:Y:S01]  /*7590*/  FSETP.NE.FTZ.AND P5, PT, R11, RZ, PT ;  /* 0x000000ff0b00720b */ /* 0x000fe20003fb5000 */
[----:B------:R-:W-:-:S02]  /*75a0*/  IMAD R16, R10, c[0x0][0x494], R16 ;  /* 0x000125000a107a24 */ /* 0x000fc400078e0210 */
[----:B------:R-:W-:-:S03]  /*75b0*/  IMAD R12, R10, c[0x0][0x3ec], R12 ;  /* 0x0000fb000a0c7a24 */ /* 0x000fc600078e020c */
[----:B------:R-:W-:Y:S02]  /*75c0*/  IADD3 R17, R19, R16, RZ ;  /* 0x0000001013117210 */ /* 0x000fe40007ffe0ff */
[----:B------:R-:W-:Y:S02]  /*75d0*/  IADD3 R13, R21, R12, RZ ;  /* 0x0000000c150d7210 */ /* 0x000fe40007ffe0ff */
[----:B------:R-:W-:Y:S02]  /*75e0*/  MOV R12, R20 ;  /* 0x00000014000c7202 */ /* 0x000fe40000000f00 */
[----:B------:R-:W-:Y:S01]  /*75f0*/  MOV R16, R18 ;  /* 0x0000001200107202 */ /* 0x000fe20000000f00 */
[----:B------:R-:W1:Y:S02]  /*7600*/  @P5 MUFU.RCP R0, R11 ;  /* 0x0000000b00005308 */ /* 0x000e640000001000 */
[C---:B-1----:R-:W-:Y:S02]  /*7610*/  FMUL.FTZ R145, R0.reuse, R145 ;  /* 0x0000009100917220 */ /* 0x042fe40000410000 */
[----:B------:R-:W-:-:S02]  /*7620*/  FMUL.FTZ R144, R0, R144 ;  /* 0x0000009000907220 */ /* 0x000fc40000410000 */
[C---:B------:R-:W-:Y:S02]  /*7630*/  FMUL.FTZ R153, R0.reuse, R153 ;  /* 0x0000009900997220 */ /* 0x040fe40000410000 */
[C---:B------:R-:W-:Y:S02]  /*7640*/  FMUL.FTZ R47, R0.reuse, R152 ;  /* 0x00000098002f7220 */ /* 0x040fe40000410000 */
[C---:B------:R-:W-:Y:S02]  /*7650*/  FMUL.FTZ R69, R0.reuse, R69 ;  /* 0x0000004500457220 */ /* 0x040fe40000410000 */
[C---:B------:R-:W-:Y:S02]  /*7660*/  FMUL.FTZ R53, R0.reuse, R68 ;  /* 0x0000004400357220 */ /* 0x040fe40000410000 */
[C---:B------:R-:W-:Y:S02]  /*7670*/  FMUL.FTZ R81, R0.reuse, R81 ;  /* 0x0000005100517220 */ /* 0x040fe40000410000 */
        /* <DEDUP_REMOVED lines=16> */
[----:B------:R-:W-:Y:S01]  /*7780*/  FMUL.FTZ R168, R0, R168 ;  /* 0x000000a800a87220 */ /* 0x000fe20000410000 */
[----:B------:R-:W-:Y:S02]  /*7790*/  MOV R0, RZ ;  /* 0x000000ff00007202 */ /* 0x000fe40000000f00 */
[----:B------:R-:W-:Y:S01]  /*77a0*/  F2FP.PACK_AB R53, R69, R53 ;  /* 0x000000354535723e */ /* 0x000fe200000000ff */
[----:B--2---:R-:W1:Y:S01]  /*77b0*/  SHFL.BFLY PT, R6, R4, 0x2, 0x1f ;  /* 0x0c401f0004067f89 */ /* 0x004e6200000e0000 */
[----:B---3--:R-:W-:Y:S01]  /*77c0*/  @P0 IMAD.HI.U32 R3, R22, c[0x0][0x4ec], RZ ;  /* 0x00013b0016030a27 */ /* 0x008fe200078e00ff */
[----:B------:R-:W-:-:S04]  /*77d0*/  MOV R14, R22 ;  /* 0x00000016000e7202 */ /* 0x000fc80000000f00 */
[----:B------:R-:W-:-:S05]  /*77e0*/  @P0 SHF.R.U32.HI R14, RZ, c[0x0][0x4f0], R3 ;  /* 0x00013c00ff0e0a19 */ /* 0x000fca0000011603 */
[----:B------:R-:W-:-:S04]  /*77f0*/  IMAD.MOV R3, RZ, RZ, -R14 ;  /* 0x000000ffff037224 */ /* 0x000fc800078e0a0e */
[----:B------:R-:W-:Y:S02]  /*7800*/  IMAD R63, R3, c[0x0][0x4e8], R22 ;  /* 0x00013a00033f7a24 */ /* 0x000fe400078e0216 */
[----:B-1----:R-:W-:Y:S02]  /*7810*/  FADD.FTZ R6, R6, R4 ;  /* 0x0000000406067221 */ /* 0x002fe40000010000 */
[----:B------:R-:W1:Y:S04]  /*7820*/  SHFL.BFLY PT, R4, R7, 0x1, 0x1f ;  /* 0x0c201f0007047f89 */ /* 0x000e6800000e0000 */
[----:B------:R-:W2:Y:S01]  /*7830*/  SHFL.BFLY PT, R5, R6, 0x1, 0x1f ;  /* 0x0c201f0006057f89 */ /* 0x000ea200000e0000 */
[----:B-1----:R-:W-:Y:S01]  /*7840*/  FADD.FTZ R7, R7, R4 ;  /* 0x0000000407077221 */ /* 0x002fe20000010000 */
[----:B------:R-:W-:Y:S01]  /*7850*/  MOV R4, RZ ;  /* 0x000000ff00047202 */ /* 0x000fe20000000f00 */
[----:B--2---:R-:W-:-:S03]  /*7860*/  FADD.FTZ R6, R6, R5 ;  /* 0x0000000506067221 */ /* 0x004fc60000010000 */
[----:B------:R-:W-:Y:S02]  /*7870*/  FSETP.NE.FTZ.AND P2, PT, R7, RZ, PT ;  /* 0x000000ff0700720b */ /* 0x000fe40003f55000 */
[----:B------:R-:W1:Y:S01]  /*7880*/  @P4 MUFU.RCP R4, R9 ;  /* 0x0000000900044308 */ /* 0x000e620000001000 */
[----:B------:R-:W-:Y:S02]  /*7890*/  MOV R3, RZ ;  /* 0x000000ff00037202 */ /* 0x000fe40000000f00 */
[----:B------:R-:W-:Y:S02]  /*78a0*/  FSETP.NE.FTZ.AND P1, PT, R6, RZ, PT ;  /* 0x000000ff0600720b */ /* 0x000fe40003f35000 */
[----:B------:R-:W-:-:S04]  /*78b0*/  LOP3.LUT R5, R65, 0xffffffe0, RZ, 0xc0, !PT ;  /* 0xffffffe041057812 */ /* 0x000fc800078ec0ff */
[----:B------:R-:W-:Y:S01]  /*78c0*/  IADD3 R5, -R5, R8, RZ ;  /* 0x0000000805057210 */ /* 0x000fe20007ffe1ff */
[C---:B-1----:R-:W-:Y:S02]  /*78d0*/  FMUL.FTZ R147, R4.reuse, R147 ;  /* 0x0000009304937220 */ /* 0x042fe40000410000 */
        /* <DEDUP_REMOVED lines=22> */
[----:B------:R-:W-:Y:S01]  /*7a40*/  FMUL.FTZ R30, R4, R170 ;  /* 0x000000aa041e7220 */ /* 0x000fe20000410000 */
[----:B------:R-:W1:Y:S01]  /*7a50*/  @P2 MUFU.RCP R3, R7 ;  /* 0x0000000700032308 */ /* 0x000e620000001000 */
[----:B------:R-:W2:Y:S01]  /*7a60*/  S2R R4, SR_CTAID.Z ;  /* 0x0000000000047919 */ /* 0x000ea20000002700 */
[----:B------:R-:W-:-:S06]  /*7a70*/  LOP3.LUT P3, RZ, R5, 0x3, RZ, 0xc0, !PT ;  /* 0x0000000305ff7812 */ /* 0x000fcc000786c0ff */
[----:B------:R-:W3:Y:S08]  /*7a80*/  @P1 MUFU.RCP R0, R6 ;  /* 0x0000000600001308 */ /* 0x000ef00000001000 */
[----:B------:R-:W5:Y:S01]  /*7a90*/  @P2 MUFU.LG2 R7, R7 ;  /* 0x0000000700072308 */ /* 0x000f620000000c00 */
        /* <DEDUP_REMOVED lines=24> */
[----:B--2---:R-:W-:Y:S01]  /*7c20*/  SHF.R.S32.HI R3, RZ, 0x1f, R4 ;  /* 0x0000001fff037819 */ /* 0x004fe20000011404 */
[C---:B---3--:R-:W-:Y:S02]  /*7c30*/  FMUL.FTZ R143, R0.reuse, R143 ;  /* 0x0000008f008f7220 */ /* 0x048fe40000410000 */
[----:B------:R-:W-:-:S02]  /*7c40*/  FMUL.FTZ R142, R0, R142 ;  /* 0x0000008e008e7220 */ /* 0x000fc40000410000 */
[C---:B------:R-:W-:Y:S02]  /*7c50*/  IMAD R64, R3.reuse, c[0x0][0x498], RZ ;  /* 0x0001260003407a24 */ /* 0x040fe400078e02ff */
[----:B------:R-:W-:Y:S01]  /*7c60*/  IMAD R60, R3, c[0x0][0x3f0], RZ ;  /* 0x0000fc00033c7a24 */ /* 0x000fe200078e02ff */
[----:B------:R-:W-:Y:S01]  /*7c70*/  @P4 MOV R3, 0x3f317218 ;  /* 0x3f31721800034802 */ /* 0x000fe20000000f00 */
        /* <DEDUP_REMOVED lines=22> */
[----:B------:R-:W-:Y:S01]  /*7de0*/  @P2 MOV R0, 0x3f317218 ;  /* 0x3f31721800002802 */ /* 0x000fe20000000f00 */
[----:B------:R-:W-:-:S02]  /*7df0*/  @P4 FMUL.FTZ R5, R3, c[0x0][0x2d0] ;  /* 0x0000b40003054a20 */ /* 0x000fc40000410000 */
[----:B-----5:R-:W-:Y:S02]  /*7e00*/  @P2 FMUL.FTZ R7, R7, 0.69314718246459960938 ;  /* 0x3f31721807072820 */ /* 0x020fe40000410000 */
[----:B------:R-:W-:-:S04]  /*7e10*/  @P2 FMUL.FTZ R3, R0, c[0x0][0x2d0] ;  /* 0x0000b40000032a20 */ /* 0x000fc80000410000 */
[----:B------:R-:W-:Y:S01]  /*7e20*/  @P2 FFMA.FTZ R62, R3, R135, R7 ;  /* 0x00000087033e2223 */ /* 0x000fe20000010007 */
[----:B----4-:R-:W-:Y:S02]  /*7e30*/  SHF.R.S32.HI R7, RZ, 0x2, R67 ;  /* 0x00000002ff077819 */ /* 0x010fe40000011443 */
[----:B------:R-:W2:Y:S04]  /*7e40*/  LDL.LU R67, [R1+0x24] ;  /* 0x0000240001437983 */ /* 0x000ea80000300800 */
[----:B------:R-:W3:Y:S01]  /*7e50*/  LDL R69, [R1+0x20] ;  /* 0x0000200001457983 */ /* 0x000ee20000100800 */
[----:B------:R-:W1:Y:S01]  /*7e60*/  @P1 MUFU.LG2 R6, R6 ;  /* 0x0000000600061308 */ /* 0x000e620000000c00 */
[C---:B------:R-:W-:Y:S02]  /*7e70*/  IMAD R64, R4.reuse, c[0x0][0x49c], R64 ;  /* 0x0001270004407a24 */ /* 0x040fe400078e0240 */
[----:B------:R-:W-:-:S02]  /*7e80*/  IMAD R60, R4, c[0x0][0x3f4], R60 ;  /* 0x0000fd00043c7a24 */ /* 0x000fc400078e023c */
[----:B------:R-:W-:-:S04]  /*7e90*/  IMAD.WIDE.U32 R56, R4, c[0x0][0x498], R16 ;  /* 0x0001260004387a25 */ /* 0x000fc800078e0010 */
[----:B------:R-:W-:Y:S01]  /*7ea0*/  IMAD.WIDE.U32 R12, R4, c[0x0][0x3f0], R12 ;  /* 0x0000fc00040c7a25 */ /* 0x000fe200078e000c */
[----:B------:R-:W-:-:S03]  /*7eb0*/  @P5 MOV R4, 0x3f317218 ;  /* 0x3f31721800045802 */ /* 0x000fc60000000f00 */
[----:B------:R-:W-:Y:S02]  /*7ec0*/  @P1 IMAD.MOV.U32 R8, RZ, RZ, 0x3f317218 ;  /* 0x3f317218ff081424 */ /* 0x000fe400078e00ff */
[----:B------:R-:W-:Y:S02]  /*7ed0*/  @P5 FMUL.FTZ R10, R4, c[0x0][0x2d0] ;  /* 0x0000b400040a5a20 */ /* 0x000fe40000410000 */
[----:B-1----:R-:W-:Y:S02]  /*7ee0*/  @P1 FMUL.FTZ R4, R6, 0.69314718246459960938 ;  /* 0x3f31721806041820 */ /* 0x002fe40000410000 */
[----:B------:R-:W-:Y:S01]  /*7ef0*/  @P1 FMUL.FTZ R0, R8, c[0x0][0x2d0] ;  /* 0x0000b40008001a20 */ /* 0x000fe20000410000 */
[----:B------:R-:W-:-:S03]  /*7f00*/  MOV R61, 0xff800000 ;  /* 0xff800000003d7802 */ /* 0x000fc60000000f00 */
[----:B------:R-:W-:Y:S01]  /*7f10*/  @P1 FFMA.FTZ R61, R0, R2, R4 ;  /* 0x00000002003d1223 */ /* 0x000fe20000010004 */
[----:B------:R-:W-:Y:S01]  /*7f20*/  SHF.R.S32.HI R2, RZ, 0x2, R31 ;  /* 0x00000002ff027819 */ /* 0x000fe2000001141f */
[----:B------:R-:W1:Y:S03]  /*7f30*/  @P4 MUFU.LG2 R9, R9 ;  /* 0x0000000900094308 */ /* 0x000e660000000c00 */
[----:B------:R-:W-:Y:S02]  /*7f40*/  SHF.R.S32.HI R3, RZ, 0x1f, R2 ;  /* 0x0000001fff037819 */ /* 0x000fe40000011402 */
[----:B------:R-:W-:Y:S02]  /*7f50*/  SHF.R.S32.HI R0, RZ, 0x5, R65 ;  /* 0x00000005ff007819 */ /* 0x000fe40000011441 */
[----:B------:R-:W-:Y:S02]  /*7f60*/  LEA.HI R3, R3, R2, RZ, 0x3 ;  /* 0x0000000203037211 */ /* 0x000fe400078f18ff */
[----:B------:R-:W-:-:S02]  /*7f70*/  SHF.R.S32.HI R4, RZ, 0x1f, R0 ;  /* 0x0000001fff047819 */ /* 0x000fc40000011400 */
[----:B------:R-:W-:Y:S01]  /*7f80*/  LOP3.LUT R3, R3, 0xfffffff8, RZ, 0xc0, !PT ;  /* 0xfffffff803037812 */ /* 0x000fe200078ec0ff */
[----:B------:R-:W4:Y:S01]  /*7f90*/  @P5 MUFU.LG2 R11, R11 ;  /* 0x0000000b000b5308 */ /* 0x000f220000000c00 */
[----:B------:R-:W5:Y:S02]  /*7fa0*/  S2R R65, SR_CTAID.X ;  /* 0x0000000000417919 */ /* 0x000f640000002500 */
[----:B------:R-:W-:Y:S02]  /*7fb0*/  IADD3 R8, R2, -R3, RZ ;  /* 0x8000000302087210 */ /* 0x000fe40007ffe0ff */
[----:B------:R-:W-:Y:S02]  /*7fc0*/  LEA.HI R3, R4, R0, RZ, 0x2 ;  /* 0x0000000004037211 */ /* 0x000fe400078f10ff */
[----:B------:R-:W-:Y:S01]  /*7fd0*/  LEA.HI R2, R15, R15, RZ, 0x1 ;  /* 0x0000000f0f027211 */ /* 0x000fe200078f08ff */
[----:B-1----:R-:W-:Y:S01]  /*7fe0*/  @P4 FMUL.FTZ R9, R9, 0.69314718246459960938 ;  /* 0x3f31721809094820 */ /* 0x002fe20000410000 */
[----:B------:R-:W-:-:S02]  /*7ff0*/  LOP3.LUT R4, R3, 0xffffffc, RZ, 0xc0, !PT ;  /* 0x0ffffffc03047812 */ /* 0x000fc400078ec0ff */
[C---:B------:R-:W-:Y:S02]  /*8000*/  LOP3.LUT R3, R2.reuse, 0x1ffffffe, RZ, 0xc0, !PT ;  /* 0x1ffffffe02037812 */ /* 0x040fe400078ec0ff */
[----:B------:R-:W-:Y:S02]  /*8010*/  SHF.L.U32 R2, R2, 0x5, RZ ;  /* 0x0000000502027819 */ /* 0x000fe400000006ff */
[----:B------:R-:W-:Y:S01]  /*8020*/  MOV R58, 0xff800000 ;  /* 0xff800000003a7802 */ /* 0x000fe20000000f00 */
[----:B------:R-:W-:Y:S01]  /*8030*/  @P4 FFMA.FTZ R58, R5, R136, R9 ;  /* 0x00000088053a4223 */ /* 0x000fe20000010009 */
[----:B------:R-:W-:Y:S02]  /*8040*/  IADD3 R4, R0, -R4, RZ ;  /* 0x8000000400047210 */ /* 0x000fe40007ffe0ff */
[----:B------:R-:W-:Y:S02]  /*8050*/  SHF.R.S32.HI R5, RZ, 0x1f, R14 ;  /* 0x0000001fff057819 */ /* 0x000fe4000001140e */
[----:B------:R-:W-:-:S02]  /*8060*/  IADD3 R6, R15, -R3, RZ ;  /* 0x800000030f067210 */ /* 0x000fc40007ffe0ff */
[----:B------:R-:W-:Y:S01]  /*8070*/  LOP3.LUT R2, R2, 0xffffffc0, RZ, 0xc0, !PT ;  /* 0xffffffc002027812 */ /* 0x000fe200078ec0ff */
[----:B------:R-:W-:Y:S01]  /*8080*/  IMAD R7, R4, 0x10, R7 ;  /* 0x0000001004077824 */ /* 0x000fe200078e0207 */
[----:B------:R-:W-:Y:S01]  /*8090*/  LEA R9, R0, R15, 0x8 ;  /* 0x0000000f00097211 */ /* 0x000fe200078e40ff */
[----:B----4-:R-:W-:Y:S01]  /*80a0*/  @P5 FMUL.FTZ R11, R11, 0.69314718246459960938 ;  /* 0x3f3172180b0b5820 */ /* 0x010fe20000410000 */
[----:B------:R-:W-:Y:S01]  /*80b0*/  LEA R6, R6, R2, 0x3 ;  /* 0x0000000206067211 */ /* 0x000fe200078e18ff */
[----:B------:R-:W-:Y:S01]  /*80c0*/  IMAD R4, R5, c[0x0][0x3e0], RZ ;  /* 0x0000f80005047a24 */ /* 0x000fe200078e02ff */
[----:B------:R-:W-:Y:S02]  /*80d0*/  IADD3 R3, R13, R60, RZ ;  /* 0x0000003c0d037210 */ /* 0x000fe40007ffe0ff */
[----:B------:R-:W-:Y:S02]  /*80e0*/  MOV R2, R12 ;  /* 0x0000000c00027202 */ /* 0x000fe40000000f00 */
[----:B------:R-:W-:Y:S01]  /*80f0*/  LEA.HI R0, R8, R8, RZ, 0x1 ;  /* 0x0000000808007211 */ /* 0x000fe200078f08ff */
[----:B------:R-:W-:-:S02]  /*8100*/  IMAD.MOV.U32 R59, RZ, RZ, -0x800000 ;  /* 0xff800000ff3b7424 */ /* 0x000fc400078e00ff */
[----:B------:R-:W-:Y:S02]  /*8110*/  @P5 FFMA.FTZ R59, R10, R137, R11 ;  /* 0x000000890a3b5223 */ /* 0x000fe4000001000b */
[----:B------:R-:W-:Y:S01]  /*8120*/  IMAD R12, R14, c[0x0][0x3e4], R4 ;  /* 0x0000f9000e0c7a24 */ /* 0x000fe200078e0204 */
[----:B------:R-:W-:Y:S01]  /*8130*/  LOP3.LUT R4, R0, 0x3fffffe, RZ, 0xc0, !PT ;  /* 0x03fffffe00047812 */ /* 0x000fe200078ec0ff */
[----:B------:R-:W-:Y:S01]  /*8140*/  IMAD.WIDE.U32 R10, R14, c[0x0][0x3e0], R2 ;  /* 0x0000f8000e0a7a25 */ /* 0x000fe200078e0002 */
[----:B------:R-:W-:Y:S02]  /*8150*/  IADD3 R2, R7, R6, RZ ;  /* 0x0000000607027210 */ /* 0x000fe40007ffe0ff */
[----:B------:R-:W-:Y:S02]  /*8160*/  IADD3 R4, R8, -R4, RZ ;  /* 0x8000000408047210 */ /* 0x000fe40007ffe0ff */
[----:B-----5:R-:W-:Y:S02]  /*8170*/  LEA R8, R65, R2, 0x7 ;  /* 0x0000000241087211 */ /* 0x020fe400078e38ff */
[----:B------:R-:W-:-:S02]  /*8180*/  SHF.R.S32.HI R5, RZ, 0x1, R0 ;  /* 0x00000001ff057819 */ /* 0x000fc40000011400 */
[----:B------:R-:W-:Y:S01]  /*8190*/  LEA R0, R65, R7, 0x7 ;  /* 0x0000000741007211 */ /* 0x000fe200078e38ff */
[----:B------:R-:W-:Y:S01]  /*81a0*/  @P0 IMAD.HI.U32 R7, R8, c[0x0][0x4ec], RZ ;  /* 0x00013b0008070a27 */ /* 0x000fe200078e00ff */
[C---:B------:R-:W-:Y:S02]  /*81b0*/  SHF.L.U32 R2, R5.reuse, 0x6, RZ ;  /* 0x0000000605027819 */ /* 0x040fe400000006ff */
[----:B------:R-:W-:Y:S01]  /*81c0*/  LOP3.LUT R3, R5, 0x1, RZ, 0xc0, !PT ;  /* 0x0000000105037812 */ /* 0x000fe200078ec0ff */
[----:B------:R-:W-:Y:S01]  /*81d0*/  IMAD R65, R66, c[0x0][0x388], RZ ;  /* 0x0000e20042417a24 */ /* 0x000fe200078e02ff */
[----:B------:R-:W-:Y:S01]  /*81e0*/  IADD3 R6, R0, 0x8, RZ ;  /* 0x0000000800067810 */ /* 0x000fe20007ffe0ff */
[----:B------:R-:W-:Y:S01]  /*81f0*/  IMAD R9, R4, 0x10, R9 ;  /* 0x0000001004097824 */ /* 0x000fe200078e0209 */
[----:B------:R-:W-:Y:S02]  /*8200*/  MOV R4, R8 ;  /* 0x0000000800047202 */ /* 0x000fe40000000f00 */
[----:B------:R-:W-:-:S02]  /*8210*/  @P0 SHF.R.U32.HI R4, RZ, c[0x0][0x4f0], R7 ;  /* 0x00013c00ff040a19 */ /* 0x000fc40000011607 */
[----:B------:R-:W-:Y:S02]  /*8220*/  LOP3.LUT R2, R2, 0xc0, RZ, 0xc0, !PT ;  /* 0x000000c002027812 */ /* 0x000fe400078ec0ff */
[----:B------:R-:W-:Y:S02]  /*8230*/  ISETP.NE.U32.AND P2, PT, R3, 0x1, PT ;  /* 0x000000010300780c */ /* 0x000fe40003f45070 */
[-C--:B------:R-:W-:Y:S02]  /*8240*/  ISETP.GE.OR P5, PT, R6, R65.reuse, P3 ;  /* 0x000000410600720c */ /* 0x080fe40001fa6670 */
[C---:B------:R-:W-:Y:S02]  /*8250*/  IADD3 R3, R0.reuse, 0x40, RZ ;  /* 0x0000004000037810 */ /* 0x040fe40007ffe0ff */
[C---:B------:R-:W-:Y:S02]  /*8260*/  ISETP.GE.OR P6, PT, R0.reuse, R65, P3 ;  /* 0x000000410000720c */ /* 0x040fe40001fc6670 */
[----:B------:R-:W-:-:S02]  /*8270*/  IADD3 R6, R0, 0x48, RZ ;  /* 0x0000004800067810 */ /* 0x000fc40007ffe0ff */
[----:B------:R-:W-:Y:S02]  /*8280*/  LOP3.LUT P1, RZ, R5, 0x2, RZ, 0xc0, !PT ;  /* 0x0000000205ff7812 */ /* 0x000fe4000782c0ff */
[----:B------:R-:W-:Y:S02]  /*8290*/  IADD3 R0, -R4, RZ, RZ ;  /* 0x000000ff04007210 */ /* 0x000fe40007ffe1ff */
[----:B------:R-:W-:Y:S02]  /*82a0*/  LEA.HI R5, R2, R2, RZ, 0x1d ;  /* 0x0000000202057211 */ /* 0x000fe400078fe8ff */
[-C--:B------:R-:W-:Y:S02]  /*82b0*/  ISETP.GE.OR P4, PT, R3, R65.reuse, P3 ;  /* 0x000000410300720c */ /* 0x080fe40001f86670 */
[----:B------:R-:W-:Y:S02]  /*82c0*/  IADD3 R3, R11, R12, RZ ;  /* 0x0000000c0b037210 */ /* 0x000fe40007ffe0ff */
[----:B------:R-:W-:Y:S01]  /*82d0*/  ISETP.GE.OR P3, PT, R6, R65, P3 ;  /* 0x000000410600720c */ /* 0x000fe20001f66670 */
[----:B------:R-:W-:Y:S01]  /*82e0*/  IMAD R6, R0, c[0x0][0x4e8], R8 ;  /* 0x00013a0000067a24 */ /* 0x000fe200078e0208 */
[----:B------:R-:W-:-:S02]  /*82f0*/  MOV R2, R10 ;  /* 0x0000000a00027202 */ /* 0x000fc40000000f00 */
[----:B------:R-:W-:Y:S02]  /*8300*/  SHF.R.S32.HI R7, RZ, 0x1f, R63 ;  /* 0x0000001fff077819 */ /* 0x000fe4000001143f */
[----:B------:R-:W-:Y:S01]  /*8310*/  LEA R9, R9, R5, 0x1 ;  /* 0x0000000509097211 */ /* 0x000fe200078e08ff */
[----:B------:R-:W-:Y:S01]  /*8320*/  IMAD.WIDE.U32 R14, R63, c[0x0][0x3d8], R2 ;  /* 0x0000f6003f0e7a25 */ /* 0x000fe200078e0002 */
[----:B------:R-:W-:Y:S02]  /*8330*/  SHF.R.S32.HI R5, RZ, 0x1f, R4 ;  /* 0x0000001fff057819 */ /* 0x000fe40000011404 */
[----:B------:R-:W-:Y:S01]  /*8340*/  IADD3 R4, P0, R4, R56, RZ ;  /* 0x0000003804047210 */ /* 0x000fe20007f1e0ff */
[----:B------:R-:W-:Y:S01]  /*8350*/  IMAD R7, R7, c[0x0][0x3d8], RZ ;  /* 0x0000f60007077a24 */ /* 0x000fe200078e02ff */
[----:B------:R-:W-:Y:S01]  /*8360*/  SHF.R.S32.HI R3, RZ, 0x1f, R6 ;  /* 0x0000001fff037819 */ /* 0x000fe20000011406 */
[----:B------:R-:W-:Y:S01]  /*8370*/  IMAD.SHL.U32 R0, R9, 0x2, RZ ;  /* 0x0000000209007824 */ /* 0x000fe200078e00ff */
[----:B------:R-:W-:Y:S01]  /*8380*/  IADD3.X R5, R5, R57, R64, P0, !PT ;  /* 0x0000003905057210 */ /* 0x000fe200007fe440 */
[----:B------:R-:W-:-:S02]  /*8390*/  IMAD R60, R63, c[0x0][0x3dc], R7 ;  /* 0x0000f7003f3c7a24 */ /* 0x000fc400078e0207 */
[----:B------:R-:W-:Y:S01]  /*83a0*/  IMAD R3, R3, c[0x0][0x488], RZ ;  /* 0x0001220003037a24 */ /* 0x000fe200078e02ff */
[----:B------:R-:W-:Y:S01]  /*83b0*/  IADD3 R7, R0, 0x80, RZ ;  /* 0x0000008000077810 */ /* 0x000fe20007ffe0ff */
[----:B------:R-:W-:Y:S01]  /*83c0*/  IMAD.WIDE.U32 R4, R6, c[0x0][0x488], R4 ;  /* 0x0001220006047a25 */ /* 0x000fe200078e0004 */
[----:B------:R-:W-:Y:S02]  /*83d0*/  IADD3 R2, R0, 0x70, RZ ;  /* 0x0000007000027810 */ /* 0x000fe40007ffe0ff */
[----:B------:R-:W-:Y:S01]  /*83e0*/  @P2 IADD3 R2, R7, 0x10, RZ ;  /* 0x0000001007022810 */ /* 0x000fe20007ffe0ff */
[----:B------:R-:W-:Y:S01]  /*83f0*/  IMAD R3, R6, c[0x0][0x48c], R3 ;  /* 0x0001230006037a24 */ /* 0x000fe200078e0203 */
[----:B------:R-:W-:Y:S02]  /*8400*/  MOV R7, 0x20 ;  /* 0x0000002000077802 */ /* 0x000fe40000000f00 */
[----:B------:R-:W-:Y:S01]  /*8410*/  F2FP.PACK_AB R17, R145, R144 ;  /* 0x000000909111723e */ /* 0x000fe200000000ff */
[----:B------:R-:W-:Y:S01]  /*8420*/  BAR.SYNC.DEFER_BLOCKING 0x1, 0x80 ;  /* 0x0042000000007b1d */ /* 0x000fe20000010000 */
[----:B------:R-:W-:-:S02]  /*8430*/  F2FP.PACK_AB R16, R147, R146 ;  /* 0x000000929310723e */ /* 0x000fc400000000ff */
[----:B------:R-:W-:Y:S02]  /*8440*/  SEL R7, R7, 0xffffffe0, !P1 ;  /* 0xffffffe007077807 */ /* 0x000fe40004800000 */
[----:B------:R-:W-:Y:S02]  /*8450*/  LEA R6, P0, R4, c[0x0][0x450], 0x2 ;  /* 0x0001140004067a11 */ /* 0x000fe400078010ff */
[----:B------:R-:W-:Y:S02]  /*8460*/  IADD3 R5, R5, R3, RZ ;  /* 0x0000000305057210 */ /* 0x000fe40007ffe0ff */
[----:B------:R-:W-:Y:S02]  /*8470*/  F2FP.PACK_AB R47, R153, R47 ;  /* 0x0000002f992f723e */ /* 0x000fe400000000ff */
[----:B------:R-:W-:Y:S02]  /*8480*/  F2FP.PACK_AB R46, R155, R46 ;  /* 0x0000002e9b2e723e */ /* 0x000fe400000000ff */
[----:B------:R-:W-:-:S02]  /*8490*/  F2FP.PACK_AB R54, R141, R54 ;  /* 0x000000368d36723e */ /* 0x000fc400000000ff */
[----:B------:R-:W-:Y:S02]  /*84a0*/  F2FP.PACK_AB R142, R143, R142 ;  /* 0x0000008e8f8e723e */ /* 0x000fe400000000ff */
[----:B------:R-:W-:Y:S02]  /*84b0*/  F2FP.PACK_AB R55, R149, R55 ;  /* 0x000000379537723e */ /* 0x000fe400000000ff */
[----:B------:R-:W-:Y:S02]  /*84c0*/  F2FP.PACK_AB R150, R151, R150 ;  /* 0x000000969796723e */ /* 0x000fe400000000ff */
[----:B------:R-:W-:Y:S02]  /*84d0*/  F2FP.PACK_AB R52, R71, R52 ;  /* 0x000000344734723e */ /* 0x000fe400000000ff */
[----:B------:R-:W-:Y:S01]  /*84e0*/  IADD3 R3, R0, R7, RZ ;  /* 0x0000000700037210 */ /* 0x000fe20007ffe0ff */
[----:B------:R-:W-:Y:S01]  /*84f0*/  STS [R0+0x80], R17 ;  /* 0x0000801100007388 */ /* 0x000fe20000000800 */
[----:B------:R-:W-:-:S02]  /*8500*/  LEA.HI.X R5, R4, c[0x0][0x454], R5, 0x2, P0 ;  /* 0x0001150004057a11 */ /* 0x000fc400000f1405 */
[----:B------:R-:W-:Y:S01]  /*8510*/  F2FP.PACK_AB R50, R81, R50 ;  /* 0x000000325132723e */ /* 0x000fe200000000ff */
[----:B------:R-:W-:Y:S01]  /*8520*/  STS [R0+0x280], R16 ;  /* 0x0002801000007388 */ /* 0x000fe20000000800 */
[----:B------:R-:W-:Y:S02]  /*8530*/  F2FP.PACK_AB R49, R83, R49 ;  /* 0x000000315331723e */ /* 0x000fe400000000ff */
[----:B------:R-:W-:Y:S01]  /*8540*/  IADD3 R4, R7, R2, RZ ;  /* 0x0000000207047210 */ /* 0x000fe20007ffe0ff */
[----:B------:R-:W-:Y:S01]  /*8550*/  STS [R2], R47 ;  /* 0x0000002f02007388 */ /* 0x000fe20000000800 */
[----:B------:R-:W-:Y:S02]  /*8560*/  F2FP.PACK_AB R51, R73, R51 ;  /* 0x000000334933723e */ /* 0x000fe400000000ff */
[----:B------:R-:W-:Y:S01]  /*8570*/  F2FP.PACK_AB R74, R75, R74 ;  /* 0x0000004a4b4a723e */ /* 0x000fe200000000ff */
[----:B------:R-:W-:Y:S01]  /*8580*/  STS [R2+0x200], R46 ;  /* 0x0002002e02007388 */ /* 0x000fe20000000800 */
[----:B------:R-:W-:-:S02]  /*8590*/  F2FP.PACK_AB R48, R77, R48 ;  /* 0x000000304d30723e */ /* 0x000fc400000000ff */
[----:B------:R-:W-:Y:S01]  /*85a0*/  F2FP.PACK_AB R78, R79, R78 ;  /* 0x0000004e4f4e723e */ /* 0x000fe200000000ff */
[----:B------:R-:W-:Y:S01]  /*85b0*/  STS [R0+0x1080], R54 ;  /* 0x0010803600007388 */ /* 0x000fe20000000800 */
[----:B------:R-:W-:Y:S02]  /*85c0*/  F2FP.PACK_AB R45, R85, R45 ;  /* 0x0000002d552d723e */ /* 0x000fe400000000ff */
[----:B------:R-:W-:Y:S01]  /*85d0*/  F2FP.PACK_AB R44, R87, R44 ;  /* 0x0000002c572c723e */ /* 0x000fe200000000ff */
[----:B------:R-:W-:Y:S01]  /*85e0*/  STS [R0+0x1280], R142 ;  /* 0x0012808e00007388 */ /* 0x000fe20000000800 */
[----:B------:R-:W-:Y:S02]  /*85f0*/  F2FP.PACK_AB R27, R97, R27 ;  /* 0x0000001b611b723e */ /* 0x000fe400000000ff */
[----:B------:R-:W-:Y:S01]  /*8600*/  F2FP.PACK_AB R26, R99, R26 ;  /* 0x0000001a631a723e */ /* 0x000fe200000000ff */
[----:B------:R-:W-:Y:S01]  /*8610*/  STS [R2+0x1000], R55 ;  /* 0x0010003702007388 */ /* 0x000fe20000000800 */
[----:B------:R-:W-:-:S03]  /*8620*/  F2FP.PACK_AB R43, R89, R43 ;  /* 0x0000002b592b723e */ /* 0x000fc600000000ff */
[----:B------:R-:W-:Y:S01]  /*8630*/  STS [R2+0x1200], R150 ;  /* 0x0012009602007388 */ /* 0x000fe20000000800 */
[----:B------:R-:W-:-:S03]  /*8640*/  F2FP.PACK_AB R90, R91, R90 ;  /* 0x0000005a5b5a723e */ /* 0x000fc600000000ff */
[----:B------:R-:W-:Y:S01]  /*8650*/  STS [R3+0x80], R53 ;  /* 0x0000803503007388 */ /* 0x000fe20000000800 */
[----:B------:R-:W-:-:S03]  /*8660*/  F2FP.PACK_AB R25, R93, R25 ;  /* 0x000000195d19723e */ /* 0x000fc600000000ff */
[----:B------:R-:W-:Y:S01]  /*8670*/  STS [R3+0x280], R52 ;  /* 0x0002803403007388 */ /* 0x000fe20000000800 */
[----:B------:R-:W-:-:S03]  /*8680*/  F2FP.PACK_AB R94, R95, R94 ;  /* 0x0000005e5f5e723e */ /* 0x000fc600000000ff */
[----:B------:R-:W-:Y:S01]  /*8690*/  STS [R4], R50 ;  /* 0x0000003204007388 */ /* 0x000fe20000000800 */
[----:B------:R-:W-:-:S03]  /*86a0*/  F2FP.PACK_AB R23, R157, R23 ;  /* 0x000000179d17723e */ /* 0x000fc600000000ff */
        /* <DEDUP_REMOVED lines=46> */
[----:B------:R-:W-:Y:S04]  /*8990*/  STS [R2+0x4000], R39 ;  /* 0x0040002702007388 */ /* 0x000fe80000000800 */
[----:B------:R-:W-:Y:S04]  /*89a0*/  STS [R2+0x4200], R38 ;  /* 0x0042002602007388 */ /* 0x000fe80000000800 */
[----:B------:R-:W-:Y:S04]  /*89b0*/  STS [R0+0x5080], R41 ;  /* 0x0050802900007388 */ /* 0x000fe80000000800 */
[----:B------:R2:W-:Y:S04]  /*89c0*/  STS [R0+0x5280], R40 ;  /* 0x0052802800007388 */ /* 0x0005e80000000800 */
[----:B------:R-:W-:Y:S04]  /*89d0*/  STS [R2+0x5000], R37 ;  /* 0x0050002502007388 */ /* 0x000fe80000000800 */
        /* <DEDUP_REMOVED lines=9> */
[----:B------:R-:W-:Y:S04]  /*8a70*/  SHFL.IDX PT, R10, R6, RZ, 0x1c1f ;  /* 0x001c1fff060a7589 */ /* 0x000fe800000e0000 */
[----:B------:R-:W1:Y:S04]  /*8a80*/  SHFL.IDX PT, R11, R5, RZ, 0x1c1f ;  /* 0x001c1fff050b7589 */ /* 0x000e6800000e0000 */
[----:B------:R-:W-:Y:S06]  /*8a90*/  BAR.SYNC.DEFER_BLOCKING 0x1, 0x80 ;  /* 0x0042000000007b1d */ /* 0x000fec0000010000 */
[----:B------:R-:W-:Y:S04]  /*8aa0*/  SHFL.IDX PT, R8, R6, 0x1, 0x1c1f ;  /* 0x003c1f0006087f89 */ /* 0x000fe800000e0000 */
[----:B------:R-:W4:Y:S04]  /*8ab0*/  SHFL.IDX PT, R9, R5, 0x1, 0x1c1f ;  /* 0x003c1f0005097f89 */ /* 0x000f2800000e0000 */
[----:B------:R-:W-:Y:S04]  /*8ac0*/  SHFL.IDX PT, R12, R6, 0x2, 0x1c1f ;  /* 0x005c1f00060c7f89 */ /* 0x000fe800000e0000 */
[----:B------:R-:W5:Y:S04]  /*8ad0*/  SHFL.IDX PT, R13, R5, 0x2, 0x1c1f ;  /* 0x005c1f00050d7f89 */ /* 0x000f6800000e0000 */
[----:B------:R-:W-:Y:S04]  /*8ae0*/  SHFL.IDX PT, R6, R6, 0x3, 0x1c1f ;  /* 0x007c1f0006067f89 */ /* 0x000fe800000e0000 */
[----:B------:R-:W3:Y:S01]  /*8af0*/  SHFL.IDX PT, R7, R5, 0x3, 0x1c1f ;  /* 0x007c1f0005077f89 */ /* 0x000ee200000e0000 */
[----:B--2---:R-:W-:-:S03]  /*8b00*/  SHF.L.U32 R0, R67, 0x1, RZ ;  /* 0x0000000143007819 */ /* 0x004fc600000006ff */
[----:B-1----:R1:W-:Y:S04]  /*8b10*/  @!P6 ST.E [R10.64], R59 ;  /* 0x0000003b0a00e985 */ /* 0x0023e8000c101910 */
[----:B----4-:R1:W-:Y:S04]  /*8b20*/  @!P5 ST.E [R8.64], R58 ;  /* 0x0000003a0800d985 */ /* 0x0103e8000c101910 */
[----:B-----5:R1:W-:Y:S04]  /*8b30*/  @!P4 ST.E [R12.64], R62 ;  /* 0x0000003e0c00c985 */ /* 0x0203e8000c101910 */
[----:B---3--:R1:W-:Y:S04]  /*8b40*/  @!P3 ST.E [R6.64], R61 ;  /* 0x0000003d0600b985 */ /* 0x0083e8000c101910 */
[----:B------:R1:W2:Y:S04]  /*8b50*/  LDS.128 R32, [R0+0x880] ;  /* 0x0008800000207984 */ /* 0x0002a80000000c00 */
[----:B------:R1:W3:Y:S04]  /*8b60*/  LDS.128 R44, [R0+0x1080] ;  /* 0x00108000002c7984 */ /* 0x0002e80000000c00 */
[----:B------:R1:W4:Y:S04]  /*8b70*/  LDS.128 R52, [R0+0x1880] ;  /* 0x0018800000347984 */ /* 0x0003280000000c00 */
[----:B------:R1:W1:Y:S04]  /*8b80*/  LDS.128 R28, [R0+0x2880] ;  /* 0x00288000001c7984 */ /* 0x0002680000000c00 */
[----:B------:R1:W1:Y:S04]  /*8b90*/  LDS.128 R40, [R0+0x3080] ;  /* 0x0030800000287984 */ /* 0x0002680000000c00 */
[----:B------:R1:W1:Y:S04]  /*8ba0*/  LDS.128 R48, [R0+0x3880] ;  /* 0x0038800000307984 */ /* 0x0002680000000c00 */
[----:B------:R1:W1:Y:S04]  /*8bb0*/  LDS.128 R24, [R0+0x4880] ;  /* 0x0048800000187984 */ /* 0x0002680000000c00 */
[----:B------:R1:W1:Y:S04]  /*8bc0*/  LDS.128 R36, [R0+0x5080] ;  /* 0x0050800000247984 */ /* 0x0002680000000c00 */
[----:B------:R1:W1:Y:S01]  /*8bd0*/  LDS.128 R56, [R0+0x5880] ;  /* 0x0058800000387984 */ /* 0x0002620000000c00 */
[----:B------:R-:W-:-:S02]  /*8be0*/  IADD3 R2, R15, R60, RZ ;  /* 0x0000003c0f027210 */ /* 0x000fc40007ffe0ff */
[----:B------:R-:W-:-:S04]  /*8bf0*/  LEA R21, P0, R14, c[0x0][0x380], 0x1 ;  /* 0x0000e0000e157a11 */ /* 0x000fc800078008ff */
[----:B------:R-:W-:Y:S02]  /*8c00*/  LEA.HI.X R20, R14, c[0x0][0x384], R2, 0x1, P0 ;  /* 0x0000e1000e147a11 */ /* 0x000fe400000f0c02 */
[----:B------:R-:W-:Y:S01]  /*8c10*/  ISETP.GE.AND P0, PT, R69, R65, PT ;  /* 0x000000414500720c */ /* 0x000fe20003f06270 */
[----:B------:R1:W1:Y:S01]  /*8c20*/  SHFL.IDX PT, R2, R21, RZ, 0x1c1f ;  /* 0x001c1fff15027589 */ /* 0x00026200000e0000 */
[----:B------:R-:W-:Y:S03]  /*8c30*/  BSSY B0, `(.L_x_3) ;  /* 0x0000017000007945 */ /* 0x000fe60003800000 */
[----:B------:R1:W1:Y:S01]  /*8c40*/  SHFL.IDX PT, R3, R20, RZ, 0x1c1f ;  /* 0x001c1fff14037589 */ /* 0x00026200000e0000 */
[C---:B------:R-:W-:Y:S02]  /*8c50*/  IADD3 R67, R229.reuse, 0x40, RZ ;  /* 0x00000040e5437810 */ /* 0x040fe40007ffe0ff */
[----:B------:R-:W-:-:S05]  /*8c60*/  IADD3 R68, R229, 0x20, RZ ;  /* 0x00000020e5447810 */ /* 0x000fca0007ffe0ff */
[----:B------:R-:W-:Y:S05]  /*8c70*/  @P0 BRA `(.L_x_4) ;  /* 0x0000012000000947 */ /* 0x000fea0003800000 */
[----:B--234-:R-:W2:Y:S01]  /*8c80*/  LDS.128 R16, [R0+0x80] ;  /* 0x0000800000107984 */ /* 0x01cea20000000c00 */
[----:B------:R-:W-:Y:S02]  /*8c90*/  ISETP.GE.AND P1, PT, R68, c[0x0][0x3c8], PT ;  /* 0x0000f20044007a0c */ /* 0x000fe40003f26270 */
[----:B------:R-:W-:Y:S01]  /*8ca0*/  ISETP.GE.AND P0, PT, R67, c[0x0][0x3c8], PT ;  /* 0x0000f20043007a0c */ /* 0x000fe20003f06270 */
[----:B-1----:R-:W1:Y:S01]  /*8cb0*/  LDS.128 R12, [R0+0x2080] ;  /* 0x00208000000c7984 */ /* 0x002e620000000c00 */
[----:B------:R-:W-:-:S03]  /*8cc0*/  ISETP.GE.AND P2, PT, R229, c[0x0][0x3c8], PT ;  /* 0x0000f200e5007a0c */ /* 0x000fc60003f46270 */
[----:B------:R3:W4:Y:S06]  /*8cd0*/  LDS.128 R8, [R0+0x4080] ;  /* 0x0040800000087984 */ /* 0x00072c0000000c00 */
[----:B------:R-:W-:-:S04]  /*8ce0*/  @!P1 SHF.R.S32.HI R4, RZ, 0x1f, R68 ;  /* 0x0000001fff049819 */ /* 0x000fc80000011444 */
[----:B------:R-:W-:Y:S01]  /*8cf0*/  @!P1 LEA.HI R4, R4, R68, RZ, 0x3 ;  /* 0x0000004404049211 */ /* 0x000fe200078f18ff */
[----:B------:R-:W-:-:S03]  /*8d00*/  @!P2 IMAD.WIDE R6, R229, 0x2, R2 ;  /* 0x00000002e506a825 */ /* 0x000fc600078e0202 */
[----:B------:R-:W-:-:S05]  /*8d10*/  @!P1 LOP3.LUT R4, R4, 0xfffffff8, RZ, 0xc0, !PT ;  /* 0xfffffff804049812 */ /* 0x000fca00078ec0ff */
[----:B------:R-:W-:Y:S01]  /*8d20*/  @!P1 IMAD.WIDE R4, R4, 0x2, R2 ;  /* 0x0000000204049825 */ /* 0x000fe200078e0202 */
[----:B---3--:R-:W-:-:S04]  /*8d30*/  @!P0 SHF.R.S32.HI R0, RZ, 0x1f, R67 ;  /* 0x0000001fff008819 */ /* 0x008fc80000011443 */
[----:B------:R-:W-:-:S04]  /*8d40*/  @!P0 LEA.HI R0, R0, R67, RZ, 0x3 ;  /* 0x0000004300008211 */ /* 0x000fc800078f18ff */
[----:B------:R-:W-:Y:S01]  /*8d50*/  @!P0 LOP3.LUT R0, R0, 0xfffffff8, RZ, 0xc0, !PT ;  /* 0xfffffff800008812 */ /* 0x000fe200078ec0ff */
[----:B--2---:R2:W-:Y:S04]  /*8d60*/  @!P2 ST.E.128 [R6.64], R16 ;  /* 0x000000100600a985 */ /* 0x0045e8000c101d10 */
[----:B------:R-:W-:Y:S01]  /*8d70*/  @!P0 IMAD.WIDE R2, R0, 0x2, R2 ;  /* 0x0000000200028825 */ /* 0x000fe200078e0202 */
[----:B-1----:R2:W-:Y:S04]  /*8d80*/  @!P1 ST.E.128 [R4.64], R12 ;  /* 0x0000000c04009985 */ /* 0x0025e8000c101d10 */
[----:B----4-:R2:W-:Y:S02]  /*8d90*/  @!P0 ST.E.128 [R2.64], R8 ;  /* 0x0000000802008985 */ /* 0x0105e4000c101d10 */
.L_x_4:
[----:B--234-:R-:W-:Y:S05]  /*8da0*/  BSYNC B0 ;  /* 0x0000000000007941 */ /* 0x01cfea0003800000 */
.L_x_3:
[----:B-1----:R-:W-:Y:S01]  /*8db0*/  IADD3 R0, R69, 0x20, RZ ;  /* 0x0000002045007810 */ /* 0x002fe20007ffe0ff */
[----:B------:R1:W2:Y:S01]  /*8dc0*/  SHFL.IDX PT, R3, R20, 0x1, 0x1c1f ;  /* 0x003c1f0014037f89 */ /* 0x0002a200000e0000 */
[----:B------:R-:W-:Y:S02]  /*8dd0*/  BSSY B0, `(.L_x_5) ;  /* 0x0000013000007945 */ /* 0x000fe40003800000 */
[----:B------:R-:W-:Y:S01]  /*8de0*/  ISETP.GE.AND P0, PT, R0, R65, PT ;  /* 0x000000410000720c */ /* 0x000fe20003f06270 */
[----:B------:R1:W3:-:S12]  /*8df0*/  SHFL.IDX PT, R2, R21, 0x1, 0x1c1f ;  /* 0x003c1f0015027f89 */ /* 0x0002d800000e0000 */
[----:B------:R-:W-:Y:S05]  /*8e00*/  @P0 BRA `(.L_x_6) ;  /* 0x000000f000000947 */ /* 0x000fea0003800000 */
[----:B------:R-:W-:Y:S02]  /*8e10*/  ISETP.GE.AND P1, PT, R68, c[0x0][0x3c8], PT ;  /* 0x0000f20044007a0c */ /* 0x000fe40003f26270 */
[----:B------:R-:W-:Y:S02]  /*8e20*/  ISETP.GE.AND P0, PT, R67, c[0x0][0x3c8], PT ;  /* 0x0000f20043007a0c */ /* 0x000fe40003f06270 */
[----:B------:R-:W-:-:S09]  /*8e30*/  ISETP.GE.AND P2, PT, R229, c[0x0][0x3c8], PT ;  /* 0x0000f200e5007a0c */ /* 0x000fd20003f46270 */
[----:B------:R-:W-:Y:S02]  /*8e40*/  @!P1 SHF.R.S32.HI R4, RZ, 0x1f, R68 ;  /* 0x0000001fff049819 */ /* 0x000fe40000011444 */
[----:B------:R-:W-:Y:S02]  /*8e50*/  @!P0 SHF.R.S32.HI R0, RZ, 0x1f, R67 ;  /* 0x0000001fff008819 */ /* 0x000fe40000011443 */
[----:B------:R-:W-:Y:S01]  /*8e60*/  @!P1 LEA.HI R4, R4, R68, RZ, 0x3 ;  /* 0x0000004404049211 */ /* 0x000fe200078f18ff */
[--C-:B--23--:R-:W-:Y:S01]  /*8e70*/  @!P2 IMAD.WIDE R6, R229, 0x2, R2.reuse ;  /* 0x00000002e506a825 */ /* 0x10cfe200078e0202 */
[----:B------:R-:W-:Y:S02]  /*8e80*/  @!P0 LEA.HI R0, R0, R67, RZ, 0x3 ;  /* 0x0000004300008211 */ /* 0x000fe400078f18ff */
[----:B------:R-:W-:Y:S02]  /*8e90*/  @!P1 LOP3.LUT R4, R4, 0xfffffff8, RZ, 0xc0, !PT ;  /* 0xfffffff804049812 */ /* 0x000fe400078ec0ff */
[----:B------:R-:W-:Y:S01]  /*8ea0*/  @!P0 LOP3.LUT R0, R0, 0xfffffff8, RZ, 0xc0, !PT ;  /* 0xfffffff800008812 */ /* 0x000fe200078ec0ff */
[----:B------:R2:W-:Y:S02]  /*8eb0*/  @!P2 ST.E.128 [R6.64], R32 ;  /* 0x000000200600a985 */ /* 0x0005e4000c101d10 */
[----:B------:R-:W-:-:S04]  /*8ec0*/  @!P1 IMAD.WIDE R4, R4, 0x2, R2 ;  /* 0x0000000204049825 */ /* 0x000fc800078e0202 */
[----:B------:R-:W-:Y:S01]  /*8ed0*/  @!P0 IMAD.WIDE R2, R0, 0x2, R2 ;  /* 0x0000000200028825 */ /* 0x000fe200078e0202 */
[----:B------:R2:W-:Y:S04]  /*8ee0*/  @!P1 ST.E.128 [R4.64], R28 ;  /* 0x0000001c04009985 */ /* 0x0005e8000c101d10 */
[----:B------:R2:W-:Y:S02]  /*8ef0*/  @!P0 ST.E.128 [R2.64], R24 ;  /* 0x0000001802008985 */ /* 0x0005e4000c101d10 */
.L_x_6:
[----:B------:R-:W-:Y:S05]  /*8f00*/  BSYNC B0 ;  /* 0x0000000000007941 */ /* 0x000fea0003800000 */
.L_x_5:
[----:B------:R-:W-:Y:S01]  /*8f10*/  IADD3 R0, R69, 0x40, RZ ;  /* 0x0000004045007810 */ /* 0x000fe20007ffe0ff */
[----:B--2---:R2:W4:Y:S01]  /*8f20*/  SHFL.IDX PT, R3, R20, 0x2, 0x1c1f ;  /* 0x005c1f0014037f89 */ /* 0x00452200000e0000 */
[----:B------:R-:W-:Y:S02]  /*8f30*/  BSSY B0, `(.L_x_7) ;  /* 0x0000013000007945 */ /* 0x000fe40003800000 */
[----:B------:R-:W-:Y:S01]  /*8f40*/  ISETP.GE.AND P0, PT, R0, R65, PT ;  /* 0x000000410000720c */ /* 0x000fe20003f06270 */
[----:B---3--:R2:W3:-:S12]  /*8f50*/  SHFL.IDX PT, R2, R21, 0x2, 0x1c1f ;  /* 0x005c1f0015027f89 */ /* 0x0084d800000e0000 */
[----:B------:R-:W-:Y:S05]  /*8f60*/  @P0 BRA `(.L_x_8) ;  /* 0x000000f000000947 */ /* 0x000fea0003800000 */
[----:B------:R-:W-:Y:S02]  /*8f70*/  ISETP.GE.AND P1, PT, R68, c[0x0][0x3c8], PT ;  /* 0x0000f20044007a0c */ /* 0x000fe40003f26270 */
[----:B------:R-:W-:Y:S02]  /*8f80*/  ISETP.GE.AND P0, PT, R67, c[0x0][0x3c8], PT ;  /* 0x0000f20043007a0c */ /* 0x000fe40003f06270 */
[----:B------:R-:W-:-:S09]  /*8f90*/  ISETP.GE.AND P2, PT, R229, c[0x0][0x3c8], PT ;  /* 0x0000f200e5007a0c */ /* 0x000fd20003f46270 */
[----:B------:R-:W-:Y:S02]  /*8fa0*/  @!P1 SHF.R.S32.HI R4, RZ, 0x1f, R68 ;  /* 0x0000001fff049819 */ /* 0x000fe40000011444 */
[----:B------:R-:W-:Y:S02]  /*8fb0*/  @!P0 SHF.R.S32.HI R0, RZ, 0x1f, R67 ;  /* 0x0000001fff008819 */ /* 0x000fe40000011443 */
[----:B------:R-:W-:Y:S01]  /*8fc0*/  @!P1 LEA.HI R4, R4, R68, RZ, 0x3 ;  /* 0x0000004404049211 */ /* 0x000fe200078f18ff */
[--C-:B---34-:R-:W-:Y:S01]  /*8fd0*/  @!P2 IMAD.WIDE R6, R229, 0x2, R2.reuse ;  /* 0x00000002e506a825 */ /* 0x118fe200078e0202 */
        /* <DEDUP_REMOVED lines=8> */
.L_x_8:
[----:B------:R-:W-:Y:S05]  /*9060*/  BSYNC B0 ;  /* 0x0000000000007941 */ /* 0x000fea0003800000 */
.L_x_7:
[----:B------:R-:W-:Y:S01]  /*9070*/  IADD3 R0, R69, 0x60, RZ ;  /* 0x0000006045007810 */ /* 0x000fe20007ffe0ff */
[----:B---34-:R3:W4:Y:S03]  /*9080*/  SHFL.IDX PT, R3, R20, 0x3, 0x1c1f ;  /* 0x007c1f0014037f89 */ /* 0x01872600000e0000 */
[----:B------:R-:W-:Y:S01]  /*9090*/  ISETP.GE.AND P0, PT, R0, R65, PT ;  /* 0x000000410000720c */ /* 0x000fe20003f06270 */
[----:B------:R3:W1:-:S12]  /*90a0*/  SHFL.IDX PT, R2, R21, 0x3, 0x1c1f ;  /* 0x007c1f0015027f89 */ /* 0x00065800000e0000 */
[----:B------:R-:W-:Y:S05]  /*90b0*/  @P0 EXIT ;  /* 0x000000000000094d */ /* 0x000fea0003800000 */
[----:B------:R-:W-:Y:S02]  /*90c0*/  ISETP.GE.AND P0, PT, R68, c[0x0][0x3c8], PT ;  /* 0x0000f20044007a0c */ /* 0x000fe40003f06270 */
[----:B------:R-:W-:-:S11]  /*90d0*/  ISETP.GE.AND P1, PT, R229, c[0x0][0x3c8], PT ;  /* 0x0000f200e5007a0c */ /* 0x000fd60003f26270 */
[----:B------:R-:W-:Y:S02]  /*90e0*/  @!P0 SHF.R.S32.HI R0, RZ, 0x1f, R68 ;  /* 0x0000001fff008819 */ /* 0x000fe40000011444 */
[----:B-1--4-:R-:W-:Y:S02]  /*90f0*/  @!P1 IMAD.WIDE R6, R229, 0x2, R2 ;  /* 0x00000002e5069825 */ /* 0x012fe400078e0202 */
[----:B------:R-:W-:-:S03]  /*9100*/  @!P0 LEA.HI R0, R0, R68, RZ, 0x3 ;  /* 0x0000004400008211 */ /* 0x000fc600078f18ff */
[----:B------:R1:W-:Y:S01]  /*9110*/  @!P1 ST.E.128 [R6.64], R52 ;  /* 0x0000003406009985 */ /* 0x0003e2000c101d10 */
[----:B------:R-:W-:-:S05]  /*9120*/  @!P0 LOP3.LUT R0, R0, 0xfffffff8, RZ, 0xc0, !PT ;  /* 0xfffffff800008812 */ /* 0x000fca00078ec0ff */
[----:B------:R-:W-:-:S05]  /*9130*/  @!P0 IMAD.WIDE R4, R0, 0x2, R2 ;  /* 0x0000000200048825 */ /* 0x000fca00078e0202 */
[----:B------:R1:W-:Y:S01]  /*9140*/  @!P0 ST.E.128 [R4.64], R48 ;  /* 0x0000003004008985 */ /* 0x0003e2000c101d10 */
[----:B------:R-:W-:-:S13]  /*9150*/  ISETP.GE.AND P0, PT, R67, c[0x0][0x3c8], PT ;  /* 0x0000f20043007a0c */ /* 0x000fda0003f06270 */
[----:B------:R-:W-:Y:S05]  /*9160*/  @P0 EXIT ;  /* 0x000000000000094d */ /* 0x000fea0003800000 */
[----:B------:R-:W-:-:S04]  /*9170*/  SHF.R.S32.HI R0, RZ, 0x1f, R67 ;  /* 0x0000001fff007819 */ /* 0x000fc80000011443 */
[----:B------:R-:W-:-:S04]  /*9180*/  LEA.HI R0, R0, R67, RZ, 0x3 ;  /* 0x0000004300007211 */ /* 0x000fc800078f18ff */
[----:B------:R-:W-:-:S05]  /*9190*/  LOP3.LUT R0, R0, 0xfffffff8, RZ, 0xc0, !PT ;  /* 0xfffffff800007812 */ /* 0x000fca00078ec0ff */
[----:B------:R-:W-:-:S05]  /*91a0*/  IMAD.WIDE R2, R0, 0x2, R2 ;  /* 0x0000000200027825 */ /* 0x000fca00078e0202 */
[----:B------:R-:W-:Y:S01]  /*91b0*/  ST.E.128 [R2.64], R56 ;  /* 0x0000003802007985 */ /* 0x000fe2000c101d10 */
[----:B------:R-:W-:Y:S05]  /*91c0*/  EXIT ;  /* 0x000000000000794d */ /* 0x000fea0003800000 */
.L_x_9:
[----:B------:R-:W-:-:S00]  /*91d0*/  BRA `(.L_x_9) ;  /* 0xfffffff000007947 */ /* 0x000fc0000383ffff */
[----:B------:R-:W-:-:S00]  /*91e0*/  NOP ;  /* 0x0000000000007918 */ /* 0x000fc00000000000 */
        /* <DEDUP_REMOVED lines=9> */
.L_x_754:


//--------------------- .text._ZN7cutlass13device_kernelIN5flash19enable_sm80_to_sm89INS1_16FlashAttnFwdSm80INS1_25CollectiveMainloopFwdSm80ILi4ELi1ELb0EN4cute5tupleIJNS5_1CILi128EEENS7_ILi64EEENS7_ILi96EEEEEELi96ENS_6half_tEfNS_4arch4Sm80ELb0ELb0ELb0ELb1ELb0ELb0ELb1ELb0EEENS1_21CollectiveEpilogueFwdINS6_IJS8_SA_S9_EEENS6_IJNS7_ILi1EEESI_SI_EEESC_SE_Li128ELb1ELb1ELb0ELb0EEENS1_19SingleTileSchedulerILb1ELb0ELb1ELi128EEEEEEEEEvNT_6ParamsE --------------------------
	.section	.text._ZN7cutlass13device_kernelIN5flash19enable_sm80_to_sm89INS1_16FlashAttnFwdSm80INS1_25CollectiveMainloopFwdSm80ILi4ELi1ELb0EN4cute5tupleIJNS5_1CILi128EEENS7_ILi64EEENS7_ILi96EEEEEELi96ENS_6half_tEfNS_4arch4Sm80ELb0ELb0ELb0ELb1ELb0ELb0ELb1ELb0EEENS1_21CollectiveEpilogueFwdINS6_IJS8_SA_S9_EEENS6_IJNS7_ILi1EEESI_SI_EEESC_SE_Li128ELb1ELb1ELb0ELb0EEENS1_19SingleTileSchedulerILb1ELb0ELb1ELi128EEEEEEEEEvNT_6ParamsE,"ax",@progbits
	.sectioninfo	@"SHI_REGISTERS=255"
	.align	128
.text._ZN7cutlass13device_kernelIN5flash19enable_sm80_to_sm89INS1_16FlashAttnFwdSm80INS1_25CollectiveMainloopFwdSm80ILi4ELi1ELb0EN4cute5tupleIJNS5_1CILi128EEENS7_ILi64EEENS7_ILi96EEEEEELi96ENS_6half_tEfNS_4arch4Sm80ELb0ELb0ELb0ELb1ELb0ELb0ELb1ELb0EEENS1_21CollectiveEpilogueFwdINS6_IJS8_SA_S9_EEENS6_IJNS7_ILi1EEESI_SI_EEESC_SE_Li128ELb1ELb1ELb0ELb0EEENS1_19SingleTileSchedulerILb1ELb0ELb1ELi128EEEEEEEEEvNT_6ParamsE:
        .type           _ZN7cutlass13device_kernelIN5flash19enable_sm80_to_sm89INS1_16FlashAttnFwdSm80INS1_25CollectiveMainloopFwdSm80ILi4ELi1ELb0EN4cute5tupleIJNS5_1CILi128EEENS7_ILi64EEENS7_ILi96EEEEEELi96ENS_6half_tEfNS_4arch4Sm80ELb0ELb0ELb0ELb1ELb0ELb0ELb1ELb0EEENS1_21CollectiveEpilogueFwdINS6_IJS8_SA_S9_EEENS6_IJNS7_ILi1EEESI_SI_EEESC_SE_Li128ELb1ELb1ELb0ELb0EEENS1_19SingleTileSchedulerILb1ELb0ELb1ELi128EEEEEEEEEvNT_6ParamsE,@function
        .size           _ZN7cutlass13device_kernelIN5flash19enable_sm80_to_sm89INS1_16FlashAttnFwdSm80INS1_25CollectiveMainloopFwdSm80ILi4ELi1ELb0EN4cute5tupleIJNS5_1CILi128EEENS7_ILi64EEENS7_ILi96EEEEEELi96ENS_6half_tEfNS_4arch4Sm80ELb0ELb0ELb0ELb1ELb0ELb0ELb1ELb0EEENS1_21CollectiveEpilogueFwdINS6_IJS8_SA_S9_EEENS6_IJNS7_ILi1EEESI_SI_EEESC_SE_Li128ELb1ELb1ELb0ELb0EEENS1_19SingleTileSchedulerILb1ELb0ELb1ELi128EEEEEEEEEvNT_6ParamsE,(.L_x_755 - _ZN7cutlass13device_kernelIN5flash19enable_sm80_to_sm89INS1_16FlashAttnFwdSm80INS1_25CollectiveMainloopFwdSm80ILi4ELi1ELb0EN4cute5tupleIJNS5_1CILi128EEENS7_ILi64EEENS7_ILi96EEEEEELi96ENS_6half_tEfNS_4arch4Sm80ELb0ELb0ELb0ELb1ELb0ELb0ELb1ELb0EEENS1_21CollectiveEpilogueFwdINS6_IJS8_SA_S9_EEENS6_IJNS7_ILi1EEESI_SI_EEESC_SE_Li128ELb1ELb1ELb0ELb0EEENS1_19SingleTileSchedulerILb1ELb0ELb1ELi128EEEEEEEEEvNT_6ParamsE)
        .other          _ZN7cutlass13device_kernelIN5flash19enable_sm80_to_sm89INS1_16FlashAttnFwdSm80INS1_25CollectiveMainloopFwdSm80ILi4ELi1ELb0EN4cute5tupleIJNS5_1CILi128EEENS7_ILi64EEENS7_ILi96EEEEEELi96ENS_6half_tEfNS_4arch4Sm80ELb0ELb0ELb0ELb1ELb0ELb0ELb1ELb0EEENS1_21CollectiveEpilogueFwdINS6_IJS8_SA_S9_EEENS6_IJNS7_ILi1EEESI_SI_EEESC_SE_Li128ELb1ELb1ELb0ELb0EEENS1_19SingleTileSchedulerILb1ELb0ELb1ELi128EEEEEEEEEvNT_6ParamsE,@"STO_CUDA_ENTRY STV_DEFAULT"
_ZN7cutlass13device_kernelIN5flash19enable_sm80_to_sm89INS1_16FlashAttnFwdSm80INS1_25CollectiveMainloopFwdSm80ILi4ELi1ELb0EN4cute5tupleIJNS5_1CILi128EEENS7_ILi64EEENS7_ILi96EEEEEELi96ENS_6half_tEfNS_4arch4Sm80ELb0ELb0ELb0ELb1ELb0ELb0ELb1ELb0EEENS1_21CollectiveEpilogueFwdINS6_IJS8_SA_S9_EEENS6_IJNS7_ILi1EEESI_SI_EEESC_SE_Li128ELb1ELb1ELb0ELb0EEENS1_19SingleTileSchedulerILb1ELb0ELb1ELi128EEEEEEEEEvNT_6ParamsE:
[----:B------:R-:W-:Y:S02]  /*0000*/  MOV R1, c[0x0][0x28] ;  /* 0x00000a0000017a02 */ /* 0x000fe40000000f00 */
[----:B------:R-:W1:Y:S01]  /*0010*/  S2R R138, SR_TID.X ;  /* 0x00000000008a7919 */ /* 0x000e620000002100 */
[----:B------:R-:W-:Y:S01]  /*0020*/  IMAD.MOV.U32 R13, RZ, RZ, 0x4 ;  /* 0x00000004ff0d7424 */ /* 0x000fe200078e00ff */
[----:B------:R-:W-:Y:S01]  /*0030*/  ULDC.64 UR4, c[0x0][0x118] ;  /* 0x0000460000047ab9 */ /* 0x000fe20000000a00 */
[----:B------:R-:W-:Y:S01]  /*0040*/  IADD3 R1, R1, -0x40, RZ ;  /* 0xffffffc001017810 */ /* 0x000fe20007ffe0ff */
[----:B------:R-:W2:Y:S04]  /*0050*/  S2R R5, SR_CTAID.Z ;  /* 0x0000000000057919 */ /* 0x000ea80000002700 */
[----:B------:R-:W3:Y:S01]  /*0060*/  S2R R48, SR_CTAID.X ;  /* 0x0000000000307919 */ /* 0x000ee20000002500 */
[----:B-1----:R-:W-:Y:S01]  /*0070*/  SHF.R.U32.HI R0, RZ, 0x5, R138 ;  /* 0x00000005ff007819 */ /* 0x002fe2000001168a */
[----:B--2---:R-:W-:-:S05]  /*0080*/  IMAD.WIDE R2, R5, R13, c[0x0][0x568] ;  /* 0x00015a0005027625 */ /* 0x004fca00078e020d */
[----:B------:R-:W1:Y:S02]  /*0090*/  SHFL.IDX PT, R0, R0, RZ, 0x1f ;  /* 0x00001fff00007589 */ /* 0x000e6400000e0000 */
[----:B-1----:R-:W-:-:S13]  /*00a0*/  ISETP.NE.AND P0, PT, R0, RZ, PT ;  /* 0x000000ff0000720c */ /* 0x002fda0003f05270 */
[----:B------:R-:W-:Y:S05]  /*00b0*/  @!P0 BRA `(.L_x_10) ;  /* 0x0000014000008947 */ /* 0x000fea0003800000 */
[----:B---3--:R-:W-:-:S04]  /*00c0*/  ISETP.NE.U32.AND P0, PT, RZ, c[0x0][0x568], PT ;  /* 0x00015a00ff007a0c */ /* 0x008fc80003f05070 */
[----:B------:R-:W-:-:S13]  /*00d0*/  ISETP.NE.AND.EX P0, PT, RZ, c[0x0][0x56c], PT, P0 ;  /* 0x00015b00ff007a0c */ /* 0x000fda0003f05300 */
[----:B------:R-:W-:Y:S05]  /*00e0*/  @!P0 BRA `(.L_x_11) ;  /* 0x0000002000008947 */ /* 0x000fea0003800000 */
[----:B------:R1:W5:Y:S01]  /*00f0*/  LDG.E R0, [R2.64] ;  /* 0x0000000402007981 */ /* 0x000362000c1e1900 */
[----:B------:R-:W-:Y:S05]  /*0100*/  BRA `(.L_x_12) ;  /* 0x0000009000007947 */ /* 0x000fea0003800000 */
.L_x_11:
[----:B------:R-:W-:-:S04]  /*0110*/  ISETP.NE.U32.AND P0, PT, RZ, c[0x0][0x560], PT ;  /* 0x00015800ff007a0c */ /* 0x000fc80003f05070 */
[----:B------:R-:W-:-:S13]  /*0120*/  ISETP.NE.AND.EX P0, PT, RZ, c[0x0][0x564], PT, P0 ;  /* 0x00015900ff007a0c */ /* 0x000fda0003f05300 */
[----:B------:R-:W-:Y:S05]  /*0130*/  @!P0 BRA `(.L_x_13) ;  /* 0x0000005000008947 */ /* 0x000fea0003800000 */
[----:B------:R-:W-:-:S05]  /*0140*/  IMAD.WIDE R2, R5, R13, c[0x0][0x560] ;  /* 0x0001580005027625 */ /* 0x000fca00078e020d */
[----:B------:R-:W2:Y:S04]  /*0150*/  LDG.E R4, [R2.64] ;  /* 0x0000000402047981 */ /* 0x000ea8000c1e1900 */
[----:B------:R-:W2:Y:S02]  /*0160*/  LDG.E R0, [R2.64+0x4] ;  /* 0x0000040402007981 */ /* 0x000ea4000c1e1900 */
[----:B--2---:R-:W-:Y:S01]  /*0170*/  IADD3 R0, -R4, R0, RZ ;  /* 0x0000000004007210 */ /* 0x004fe20007ffe1ff */
[----:B------:R-:W-:Y:S05]  /*0180*/  BRA `(.L_x_12) ;  /* 0x0000001000007947 */ /* 0x000fea0003800000 */
.L_x_13:
[----:B------:R-:W-:-:S05]  /*0190*/  MOV R0, c[0x0][0x54c] ;  /* 0x0001530000007a02 */ /* 0x000fca0000000f00 */
.L_x_12:
[----:B-----5:R-:W-:Y:S01]  /*01a0*/  IMAD R0, R0, c[0x0][0x548], RZ ;  /* 0x0001520000007a24 */ /* 0x020fe200078e02ff */
[----:B-1----:R-:W-:-:S04]  /*01b0*/  SHF.L.U32 R2, R48, 0x7, RZ ;  /* 0x0000000730027819 */ /* 0x002fc800000006ff */
[----:B------:R-:W-:-:S04]  /*01c0*/  ISETP.GE.AND P0, PT, R2, R0, PT ;  /* 0x000000000200720c */ /* 0x000fc80003f06270 */
[----:B------:R-:W-:-:S05]  /*01d0*/  SEL R0, R5, 0xffffffff, !P0 ;  /* 0xffffffff05007807 */ /* 0x000fca0004000000 */
[----:B------:R1:W-:Y:S01]  /*01e0*/  STL [R1+0x30], R0 ;  /* 0x0000300001007387 */ /* 0x0003e20000100800 */
[----:B------:R-:W-:Y:S05]  /*01f0*/  BRA `(.L_x_14) ;  /* 0x0000013000007947 */ /* 0x000fea0003800000 */
.L_x_10:
[----:B---3--:R-:W-:-:S04]  /*0200*/  ISETP.NE.U32.AND P0, PT, RZ, c[0x0][0x568], PT ;  /* 0x00015a00ff007a0c */ /* 0x008fc80003f05070 */
[----:B------:R-:W-:-:S13]  /*0210*/  ISETP.NE.AND.EX P0, PT, RZ, c[0x0][0x56c], PT, P0 ;  /* 0x00015b00ff007a0c */ /* 0x000fda0003f05300 */
[----:B------:R-:W-:Y:S05]  /*0220*/  @!P0 BRA `(.L_x_15) ;  /* 0x0000002000008947 */ /* 0x000fea0003800000 */
[----:B------:R1:W5:Y:S01]  /*0230*/  LDG.E R0, [R2.64] ;  /* 0x0000000402007981 */ /* 0x000362000c1e1900 */
[----:B------:R-:W-:Y:S05]  /*0240*/  BRA `(.L_x_16) ;  /* 0x0000009000007947 */ /* 0x000fea0003800000 */
.L_x_15:
        /* <DEDUP_REMOVED lines=8> */
.L_x_17:
[----:B------:R-:W-:-:S05]  /*02d0*/  MOV R0, c[0x0][0x54c] ;  /* 0x0001530000007a02 */ /* 0x000fca0000000f00 */
.L_x_16:
[----:B-----5:R-:W-:Y:S01]  /*02e0*/  IMAD R0, R0, c[0x0][0x548], RZ ;  /* 0x0001520000007a24 */ /* 0x020fe200078e02ff */
[----:B-1----:R-:W-:-:S04]  /*02f0*/  SHF.L.U32 R2, R48, 0x7, RZ ;  /* 0x0000000730027819 */ /* 0x002fc800000006ff */
[----:B------:R-:W-:-:S04]  /*0300*/  ISETP.GE.AND P0, PT, R2, R0, PT ;  /* 0x000000000200720c */ /* 0x000fc80003f06270 */
[----:B------:R-:W-:-:S05]  /*0310*/  SEL R0, R5, 0xffffffff, !P0 ;  /* 0xffffffff05007807 */ /* 0x000fca0004000000 */
[----:B------:R1:W-:Y:S04]  /*0320*/  STL [R1+0x30], R0 ;  /* 0x0000300001007387 */ /* 0x0003e80000100800 */
.L_x_14:
[----:B------:R-:W2:Y:S02]  /*0330*/  LDL R49, [R1+0x30] ;  /* 0x0000300001317983 */ /* 0x000ea40000100800 */
[----:B--2---:R-:W-:-:S13]  /*0340*/  ISETP.GE.AND P0, PT, R49, RZ, PT ;  /* 0x000000ff3100720c */ /* 0x004fda0003f06270 */
[----:B------:R-:W-:Y:S05]  /*0350*/  @!P0 EXIT ;  /* 0x000000000000894d */ /* 0x000fea0003800000 */
[----:B------:R-:W-:Y:S01]  /*0360*/  ISETP.NE.U32.AND P2, PT, RZ, c[0x0][0x370], PT ;  /* 0x0000dc00ff007a0c */ /* 0x000fe20003f45070 */
[----:B------:R-:W-:Y:S01]  /*0370*/  CS2R R10, SRZ ;  /* 0x00000000000a7805 */ /* 0x000fe2000001ff00 */
[----:B------:R-:W-:Y:S01]  /*0380*/  ISETP.NE.U32.AND P1, PT, RZ, c[0x0][0x360], PT ;  /* 0x0000d800ff007a0c */ /* 0x000fe20003f25070 */
[----:B------:R-:W-:Y:S01]  /*0390*/  IMAD.MOV.U32 R28, RZ, RZ, c[0x0][0x168] ;  /* 0x00005a00ff1c7624 */ /* 0x000fe200078e00ff */
[----:B------:R-:W-:Y:S01]  /*03a0*/  ISETP.NE.AND.EX P2, PT, RZ, c[0x0][0x374], PT, P2 ;  /* 0x0000dd00ff007a0c */ /* 0x000fe20003f45320 */
[----:B------:R-:W-:Y:S01]  /*03b0*/  IMAD.MOV.U32 R12, RZ, RZ, RZ ;  /* 0x000000ffff0c7224 */ /* 0x000fe200078e00ff */
[----:B------:R-:W-:Y:S01]  /*03c0*/  ISETP.NE.AND.EX P1, PT, RZ, c[0x0][0x364], PT, P1 ;  /* 0x0000d900ff007a0c */ /* 0x000fe20003f25310 */
[CC--:B------:R-:W-:Y:S01]  /*03d0*/  IMAD.WIDE R4, R49.reuse, R13.reuse, c[0x0][0x348] ;  /* 0x0000d20031047625 */ /* 0x0c0fe200078e020d */
[----:B------:R-:W-:Y:S02]  /*03e0*/  ISETP.NE.U32.AND P4, PT, RZ, c[0x0][0x348], PT ;  /* 0x0000d200ff007a0c */ /* 0x000fe40003f85070 */
[----:B------:R-:W-:Y:S01]  /*03f0*/  ISETP.NE.U32.AND P0, PT, RZ, c[0x0][0x350], PT ;  /* 0x0000d400ff007a0c */ /* 0x000fe20003f05070 */
[----:B------:R-:W-:Y:S01]  /*0400*/  IMAD.WIDE R2, R49, R13, c[0x0][0x350] ;  /* 0x0000d40031027625 */ /* 0x000fe200078e020d */
[----:B------:R-:W-:-:S02]  /*0410*/  ISETP.NE.AND.EX P4, PT, RZ, c[0x0][0x34c], PT, P4 ;  /* 0x0000d300ff007a0c */ /* 0x000fc40003f85340 */
[----:B------:R-:W-:-:S03]  /*0420*/  ISETP.NE.AND.EX P0, PT, RZ, c[0x0][0x354], PT, P0 ;  /* 0x0000d500ff007a0c */ /* 0x000fc60003f05300 */
[----:B------:R-:W-:-:S04]  /*0430*/  @P2 IMAD.WIDE R8, R49, R13, c[0x0][0x370] ;  /* 0x0000dc0031082625 */ /* 0x000fc800078e020d */
[----:B------:R-:W-:Y:S01]  /*0440*/  @P1 IMAD.WIDE R6, R49, R13, c[0x0][0x360] ;  /* 0x0000d80031061625 */ /* 0x000fe200078e020d */
[----:B------:R2:W5:Y:S04]  /*0450*/  @P2 LDG.E R11, [R8.64] ;  /* 0x00000004080b2981 */ /* 0x000568000c1e1900 */
[----:B------:R2:W5:Y:S04]  /*0460*/  @P1 LDG.E R28, [R6.64] ;  /* 0x00000004061c1981 */ /* 0x000568000c1e1900 */
[----:B------:R2:W5:Y:S04]  /*0470*/  @P4 LDG.E R10, [R4.64] ;  /* 0x00000004040a4981 */ /* 0x000568000c1e1900 */
[----:B------:R2:W5:Y:S01]  /*0480*/  @P0 LDG.E R12, [R2.64] ;  /* 0x00000004020c0981 */ /* 0x000562000c1e1900 */
[----:B-1----:R-:W-:Y:S01]  /*0490*/  IMAD.MOV.U32 R0, RZ, RZ, c[0x0][0x1d0] ;  /* 0x00007400ff007624 */ /* 0x002fe200078e00ff */
[----:B------:R-:W-:Y:S05]  /*04a0*/  @P1 BRA `(.L_x_18) ;  /* 0x0000004000001947 */ /* 0x000fea0003800000 */
[----:B------:R-:W-:Y:S05]  /*04b0*/  @!P4 BRA `(.L_x_18) ;  /* 0x000000300000c947 */ /* 0x000fea0003800000 */
[----:B--2---:R1:W2:Y:S04]  /*04c0*/  LDG.E R6, [R4.64] ;  /* 0x0000000404067981 */ /* 0x0042a8000c1e1900 */
[----:B-1----:R-:W2:Y:S02]  /*04d0*/  LDG.E R4, [R4.64+0x4] ;  /* 0x0000040404047981 */ /* 0x002ea4000c1e1900 */
[----:B--2--5:R-:W-:-:S02]  /*04e0*/  IADD3 R28, -R6, R4, RZ ;  /* 0x00000004061c7210 */ /* 0x024fc40007ffe1ff */
.L_x_18:
[----:B------:R-:W-:-:S04]  /*04f0*/  ISETP.NE.U32.AND P1, PT, RZ, c[0x0][0x368], PT ;  /* 0x0000da00ff007a0c */ /* 0x000fc80003f25070 */
[----:B------:R-:W-:-:S13]  /*0500*/  ISETP.NE.AND.EX P1, PT, RZ, c[0x0][0x36c], PT, P1 ;  /* 0x0000db00ff007a0c */ /* 0x000fda0003f25310 */
[----:B------:R-:W-:Y:S05]  /*0510*/  @!P1 BRA `(.L_x_19) ;  /* 0x0000003000009947 */ /* 0x000fea0003800000 */
[----:B--2---:R-:W-:-:S05]  /*0520*/  IMAD.WIDE R2, R49, R13, c[0x0][0x368] ;  /* 0x0000da0031027625 */ /* 0x004fca00078e020d */
[----:B------:R1:W5:Y:S01]  /*0530*/  LDG.E R0, [R2.64] ;  /* 0x0000000402007981 */ /* 0x000362000c1e1900 */
[----:B------:R-:W-:Y:S05]  /*0540*/  BRA `(.L_x_20) ;  /* 0x0000004000007947 */ /* 0x000fea0003800000 */
.L_x_19:
[----:B------:R-:W-:Y:S05]  /*0550*/  @!P0 BRA `(.L_x_20) ;  /* 0x0000003000008947 */ /* 0x000fea0003800000 */
[----:B------:R1:W3:Y:S04]  /*0560*/  LDG.E R0, [R2.64] ;  /* 0x0000000402007981 */ /* 0x0002e8000c1e1900 */
[----:B-12---:R-:W3:Y:S02]  /*0570*/  LDG.E R2, [R2.64+0x4] ;  /* 0x0000040402027981 */ /* 0x006ee4000c1e1900 */
[----:B---3--:R-:W-:-:S05]  /*0580*/  IADD3 R0, -R0, R2, RZ ;  /* 0x0000000200007210 */ /* 0x008fca0007ffe1ff */
.L_x_20:
[--C-:B-----5:R-:W-:Y:S01]  /*0590*/  IMAD.IADD R136, R0, 0x1, -R11.reuse ;  /* 0x0000000100887824 */ /* 0x120fe200078e0a0b */
[----:B------:R-:W-:Y:S01]  /*05a0*/  PLOP3.LUT P1, PT, PT, PT, PT, 0x80, 0x0 ;  /* 0x000000000000781c */ /* 0x000fe20003f2f070 */
[----:B------:R-:W-:Y:S01]  /*05b0*/  IMAD.IADD R11, R12, 0x1, R11 ;  /* 0x000000010c0b7824 */ /* 0x000fe200078e020b */
[----:B------:R-:W-:Y:S01]  /*05c0*/  CS2R R130, SRZ ;  /* 0x0000000000827805 */ /* 0x000fe2000001ff00 */
[----:B------:R-:W-:Y:S01]  /*05d0*/  CS2R R128, SRZ ;  /* 0x0000000000807805 */ /* 0x000fe2000001ff00 */
[C---:B------:R-:W-:Y:S01]  /*05e0*/  IADD3 R0, R136.reuse, 0x3f, RZ ;  /* 0x0000003f88007810 */ /* 0x040fe20007ffe0ff */
[----:B------:R-:W-:Y:S01]  /*05f0*/  CS2R R170, SRZ ;  /* 0x0000000000aa7805 */ /* 0x000fe2000001ff00 */
[----:B------:R-:W-:Y:S01]  /*0600*/  ISETP.GE.AND P2, PT, R136, 0x1, PT ;  /* 0x000000018800780c */ /* 0x000fe20003f46270 */
[----:B------:R-:W-:Y:S01]  /*0610*/  CS2R R168, SRZ ;  /* 0x0000000000a87805 */ /* 0x000fe2000001ff00 */
[----:B-12---:R-:W-:Y:S01]  /*0620*/  SHF.R.S32.HI R2, RZ, 0x1f, R0 ;  /* 0x0000001fff027819 */ /* 0x006fe20000011400 */
[----:B------:R-:W-:Y:S01]  /*0630*/  IMAD.MOV.U32 R126, RZ, RZ, RZ ;  /* 0x000000ffff7e7224 */ /* 0x000fe200078e00ff */
[----:B------:R-:W-:Y:S01]  /*0640*/  MOV R12, RZ ;  /* 0x000000ff000c7202 */ /* 0x000fe20000000f00 */
[----:B------:R-:W-:Y:S01]  /*0650*/  CS2R R124, SRZ ;  /* 0x00000000007c7805 */ /* 0x000fe2000001ff00 */
[----:B------:R-:W-:Y:S01]  /*0660*/  LEA.HI R159, R2, R0, RZ, 0x6 ;  /* 0x00000000029f7211 */ /* 0x000fe200078f30ff */
[----:B------:R-:W-:Y:S01]  /*0670*/  CS2R R166, SRZ ;  /* 0x0000000000a67805 */ /* 0x000fe2000001ff00 */
[----:B------:R-:W-:Y:S01]  /*0680*/  CS2R R164, SRZ ;  /* 0x0000000000a47805 */ /* 0x000fe2000001ff00 */
[----:B------:R-:W-:Y:S01]  /*0690*/  CS2R R14, SRZ ;  /* 0x00000000000e7805 */ /* 0x000fe2000001ff00 */
[----:B------:R-:W-:Y:S01]  /*06a0*/  IMAD.MOV.U32 R118, RZ, RZ, RZ ;  /* 0x000000ffff767224 */ /* 0x000fe200078e00ff */
[----:B------:R1:W-:Y:S01]  /*06b0*/  STL [R1+0x38], R159 ;  /* 0x0000389f01007387 */ /* 0x0003e20000100800 */
[----:B------:R-:W-:Y:S01]  /*06c0*/  MOV R116, RZ ;  /* 0x000000ff00747202 */ /* 0x000fe20000000f00 */
[----:B------:R-:W-:Y:S01]  /*06d0*/  CS2R R16, SRZ ;  /* 0x0000000000107805 */ /* 0x000fe2000001ff00 */
[----:B------:R-:W-:Y:S01]  /*06e0*/  IMAD.MOV.U32 R122, RZ, RZ, RZ ;  /* 0x000000ffff7a7224 */ /* 0x000fe200078e00ff */
        /* <DEDUP_REMOVED lines=14> */
[----:B------:R-:W-:Y:S01]  /*07d0*/  CS2R R26, SRZ ;  /* 0x00000000001a7805 */ /* 0x000fe2000001ff00 */
[----:B------:R-:W-:Y:S01]  /*07e0*/  IMAD.MOV.U32 R100, RZ, RZ, RZ ;  /* 0x000000ffff647224 */ /* 0x000fe200078e00ff */
[----:B------:R-:W-:Y:S01]  /*07f0*/  MOV R158, RZ ;  /* 0x000000ff009e7202 */ /* 0x000fe20000000f00 */
[----:B------:R-:W-:Y:S01]  /*0800*/  CS2R R156, SRZ ;  /* 0x00000000009c7805 */ /* 0x000fe2000001ff00 */
[----:B------:R-:W-:Y:S01]  /*0810*/  CS2R R94, SRZ ;  /* 0x00000000005e7805 */ /* 0x000fe2000001ff00 */
[----:B------:R-:W-:Y:S01]  /*0820*/  CS2R R30, SRZ ;  /* 0x00000000001e7805 */ /* 0x000fe2000001ff00 */
[----:B------:R-:W-:Y:S01]  /*0830*/  IMAD.MOV.U32 R92, RZ, RZ, RZ ;  /* 0x000000ffff5c7224 */ /* 0x000fe200078e00ff */
[----:B------:R-:W-:Y:S01]  /*0840*/  MOV R98, RZ ;  /* 0x000000ff00627202 */ /* 0x000fe20000000f00 */
[----:B------:R-:W-:Y:S01]  /*0850*/  CS2R R32, SRZ ;  /* 0x0000000000207805 */ /* 0x000fe2000001ff00 */
[----:B------:R-:W-:Y:S01]  /*0860*/  IMAD.MOV.U32 R96, RZ, RZ, RZ ;  /* 0x000000ffff607224 */ /* 0x000fe200078e00ff */
[----:B------:R-:W-:Y:S01]  /*0870*/  CS2R R90, SRZ ;  /* 0x00000000005a7805 */ /* 0x000fe2000001ff00 */
        /* <DEDUP_REMOVED lines=18> */
[----:B------:R-:W-:Y:S01]  /*09a0*/  CS2R R42, SRZ ;  /* 0x00000000002a7805 */ /* 0x000fe2000001ff00 */
[----:B------:R-:W-:Y:S01]  /*09b0*/  MOV R154, RZ ;  /* 0x000000ff009a7202 */ /* 0x000fe20000000f00 */
[----:B------:R-:W-:Y:S01]  /*09c0*/  IMAD.MOV.U32 R152, RZ, RZ, RZ ;  /* 0x000000ffff987224 */ /* 0x000fe200078e00ff */
[----:B------:R-:W-:Y:S01]  /*09d0*/  CS2R R142, SRZ ;  /* 0x00000000008e7805 */ /* 0x000fe2000001ff00 */
[----:B------:R-:W-:Y:S01]  /*09e0*/  MOV R140, RZ ;  /* 0x000000ff008c7202 */ /* 0x000fe20000000f00 */
[----:B------:R-:W-:Y:S01]  /*09f0*/  CS2R R44, SRZ ;  /* 0x00000000002c7805 */ /* 0x000fe2000001ff00 */
[----:B------:R-:W-:Y:S01]  /*0a00*/  IMAD.MOV.U32 R146, RZ, RZ, RZ ;  /* 0x000000ffff927224 */ /* 0x000fe200078e00ff */
[----:B------:R-:W-:Y:S01]  /*0a10*/  MOV R144, RZ ;  /* 0x000000ff00907202 */ /* 0x000fe20000000f00 */
[----:B------:R-:W-:Y:S01]  /*0a20*/  IMAD.MOV.U32 R54, RZ, RZ, RZ ;  /* 0x000000ffff367224 */ /* 0x000fe200078e00ff */
[----:B------:R-:W-:Y:S01]  /*0a30*/  MOV R53, RZ ;  /* 0x000000ff00357202 */ /* 0x000fe20000000f00 */
[----:B------:R-:W-:Y:S01]  /*0a40*/  CS2R R50, SRZ ;  /* 0x0000000000327805 */ /* 0x000fe2000001ff00 */
[----:B------:R-:W-:Y:S05]  /*0a50*/  @!P2 BRA `(.L_x_21) ;  /* 0x00007c500000a947 */ /* 0x000fea0003800000 */
[----:B-1----:R-:W-:-:S04]  /*0a60*/  ISETP.NE.U32.AND P1, PT, RZ, c[0x0][0x340], PT ;  /* 0x0000d000ff007a0c */ /* 0x002fc80003f25070 */
[----:B------:R-:W-:-:S13]  /*0a70*/  ISETP.NE.AND.EX P1, PT, RZ, c[0x0][0x344], PT, P1 ;  /* 0x0000d100ff007a0c */ /* 0x000fda0003f25310 */
[----:B------:R-:W-:-:S05]  /*0a80*/  @P1 IMAD.WIDE R2, R49, R13, c[0x0][0x340] ;  /* 0x0000d00031021625 */ /* 0x000fca00078e020d */
[----:B------:R1:W2:Y:S01]  /*0a90*/  @P1 LDG.E R26, [R2.64] ;  /* 0x00000004021a1981 */ /* 0x0002a2000c1e1900 */
[----:B------:R-:W-:Y:S01]  /*0aa0*/  SHF.R.S32.HI R14, RZ, 0x1f, R138 ;  /* 0x0000001fff0e7819 */ /* 0x000fe2000001148a */
[----:B------:R-:W-:Y:S01]  /*0ab0*/  IMAD.MOV.U32 R7, RZ, RZ, c[0x0][0x2c4] ;  /* 0x0000b100ff077624 */ /* 0x000fe200078e00ff */
[----:B------:R-:W-:Y:S01]  /*0ac0*/  SHF.R.S32.HI R0, RZ, 0x1f, R10 ;  /* 0x0000001fff007819 */ /* 0x000fe2000001140a */
[----:B------:R-:W3:Y:S01]  /*0ad0*/  S2R R32, SR_CTAID.Y ;  /* 0x0000000000207919 */ /* 0x000ee20000002600 */
[CC--:B------:R-:W-:Y:S01]  /*0ae0*/  LEA.HI R5, R14.reuse, R138.reuse, RZ, 0x4 ;  /* 0x0000008a0e057211 */ /* 0x0c0fe200078f20ff */
[----:B------:R-:W-:Y:S01]  /*0af0*/  BSSY B0, `(.L_x_22) ;  /* 0x00000b5000007945 */ /* 0x000fe20003800000 */
[-C--:B------:R-:W-:Y:S01]  /*0b00*/  LEA.HI R13, R14, R138.reuse, RZ, 0x2 ;  /* 0x0000008a0e0d7211 */ /* 0x080fe200078f10ff */
[----:B------:R-:W-:Y:S01]  /*0b10*/  IMAD R0, R0, c[0x0][0x178], RZ ;  /* 0x00005e0000007a24 */ /* 0x000fe200078e02ff */
[----:B------:R-:W-:Y:S02]  /*0b20*/  SHF.R.S32.HI R6, RZ, 0x4, R5 ;  /* 0x00000004ff067819 */ /* 0x000fe40000011405 */
[----:B------:R-:W-:Y:S01]  /*0b30*/  LEA.HI R30, R14, R138, RZ, 0x3 ;  /* 0x0000008a0e1e7211 */ /* 0x000fe200078f18ff */
[----:B------:R-:W-:Y:S01]  /*0b40*/  IMAD R0, R10, c[0x0][0x17c], R0 ;  /* 0x00005f000a007a24 */ /* 0x000fe200078e0200 */
[----:B------:R-:W-:-:S02]  /*0b50*/  LEA.HI R4, R5, R6, RZ, 0x1 ;  /* 0x0000000605047211 */ /* 0x000fc400078f08ff */
[----:B------:R-:W-:Y:S02]  /*0b60*/  LOP3.LUT R5, R5, 0xfffffff0, RZ, 0xc0, !PT ;  /* 0xfffffff005057812 */ /* 0x000fe400078ec0ff */
[----:B------:R-:W-:Y:S02]  /*0b70*/  LOP3.LUT R4, R4, 0xfffffffe, RZ, 0xc0, !PT ;  /* 0xfffffffe04047812 */ /* 0x000fe400078ec0ff */
[----:B------:R-:W-:Y:S02]  /*0b80*/  ISETP.NE.AND P2, PT, R7, 0x1, PT ;  /* 0x000000010700780c */ /* 0x000fe40003f45270 */
[----:B------:R-:W-:Y:S01]  /*0b90*/  LOP3.LUT R7, R13, 0xfffffffc, RZ, 0xc0, !PT ;  /* 0xfffffffc0d077812 */ /* 0x000fe200078ec0ff */
[----:B------:R-:W-:Y:S01]  /*0ba0*/  IMAD.IADD R25, R6, 0x1, -R4 ;  /* 0x0000000106197824 */ /* 0x000fe200078e0a04 */
[----:B------:R-:W-:Y:S01]  /*0bb0*/  SHF.R.S32.HI R6, RZ, 0x3, R30 ;  /* 0x00000003ff067819 */ /* 0x000fe2000001141e */
[----:B-1----:R-:W-:Y:S01]  /*0bc0*/  IMAD.WIDE.U32 R2, R10, c[0x0][0x178], RZ ;  /* 0x00005e000a027a25 */ /* 0x002fe200078e00ff */
[----:B------:R-:W-:-:S02]  /*0bd0*/  SHF.R.S32.HI R41, RZ, 0x2, R13 ;  /* 0x00000002ff297819 */ /* 0x000fc4000001140d */
[----:B------:R-:W-:Y:S01]  /*0be0*/  SHF.R.S32.HI R9, RZ, 0x1f, R11 ;  /* 0x0000001fff097819 */ /* 0x000fe2000001140b */
[----:B------:R-:W-:Y:S01]  /*0bf0*/  IMAD.IADD R3, R3, 0x1, R0 ;  /* 0x0000000103037824 */ /* 0x000fe200078e0200 */
[----:B---3--:R-:W-:Y:S01]  /*0c00*/  SHF.R.S32.HI R31, RZ, 0x1f, R32 ;  /* 0x0000001fff1f7819 */ /* 0x008fe20000011420 */
[----:B------:R-:W-:Y:S01]  /*0c10*/  IMAD.IADD R0, R138, 0x1, -R5 ;  /* 0x000000018a007824 */ /* 0x000fe200078e0a05 */
[----:B------:R-:W-:Y:S01]  /*0c20*/  LEA.HI R148, R14, R138, RZ, 0x5 ;  /* 0x0000008a0e947211 */ /* 0x000fe200078f28ff */
[----:B------:R-:W-:Y:S01]  /*0c30*/  IMAD.IADD R12, R138, 0x1, -R7 ;  /* 0x000000018a0c7824 */ /* 0x000fe200078e0a07 */
[----:B------:R-:W-:Y:S01]  /*0c40*/  SHF.R.S32.HI R21, RZ, 0x1f, R49 ;  /* 0x0000001fff157819 */ /* 0x000fe20000011431 */
[----:B------:R-:W-:Y:S01]  /*0c50*/  IMAD R10, R31, c[0x0][0x1b8], RZ ;  /* 0x00006e001f0a7a24 */ /* 0x000fe200078e02ff */
[----:B------:R-:W-:Y:S01]  /*0c60*/  LEA.HI R15, R0, R0, RZ, 0x1 ;  /* 0x00000000000f7211 */ /* 0x000fe200078f08ff */
[----:B------:R-:W-:Y:S01]  /*0c70*/  IMAD.WIDE.U32 R2, R32, c[0x0][0x1b8], R2 ;  /* 0x00006e0020027a25 */ /* 0x000fe200078e0002 */
[----:B------:R-:W-:-:S02]  /*0c80*/  SHF.R.S32.HI R5, RZ, 0x1f, R0 ;  /* 0x0000001fff057819 */ /* 0x000fc40000011400 */
[----:B------:R-:W-:Y:S02]  /*0c90*/  LOP3.LUT R4, R15, 0x7fffffe, RZ, 0xc0, !PT ;  /* 0x07fffffe0f047812 */ /* 0x000fe400078ec0ff */
[----:B------:R-:W-:Y:S02]  /*0ca0*/  LEA.HI R23, R5, R0, RZ, 0x3 ;  /* 0x0000000005177211 */ /* 0x000fe400078f18ff */
[----:B------:R-:W-:Y:S01]  /*0cb0*/  LOP3.LUT R5, R30, 0xfffffff8, RZ, 0xc0, !PT ;  /* 0xfffffff81e057812 */ /* 0x000fe200078ec0ff */
[----:B------:R-:W-:Y:S01]  /*0cc0*/  IMAD.IADD R22, R0, 0x1, -R4 ;  /* 0x0000000100167824 */ /* 0x000fe200078e0a04 */
[----:B------:R-:W-:Y:S01]  /*0cd0*/  IADD3 R4, P3, R11, R41, RZ ;  /* 0x000000290b047210 */ /* 0x000fe20007f7e0ff */
[----:B------:R-:W-:Y:S01]  /*0ce0*/  IMAD.SHL.U32 R0, R6, 0x40, RZ ;  /* 0x0000004006007824 */ /* 0x000fe200078e00ff */
[----:B------:R-:W-:Y:S01]  /*0cf0*/  SHF.R.S32.HI R14, RZ, 0x1, R15 ;  /* 0x00000001ff0e7819 */ /* 0x000fe2000001140f */
[----:B------:R-:W-:Y:S01]  /*0d00*/  IMAD.SHL.U32 R6, R12, 0x8, RZ ;  /* 0x000000080c067824 */ /* 0x000fe200078e00ff */
[----:B------:R-:W-:Y:S01]  /*0d10*/  SHF.R.S32.HI R16, RZ, 0x5, R148 ;  /* 0x00000005ff107819 */ /* 0x000fe20000011494 */
[----:B------:R-:W-:Y:S01]  /*0d20*/  IMAD.IADD R5, R138, 0x1, -R5 ;  /* 0x000000018a057824 */ /* 0x000fe200078e0a05 */
[----:B------:R-:W-:-:S04]  /*0d30*/  LOP3.LUT R0, R0, 0xc0, RZ, 0xc0, !PT ;  /* 0x000000c000007812 */ /* 0x000fc800078ec0ff */
[----:B------:R-:W-:Y:S02]  /*0d40*/  LOP3.LUT R8, R0, 0x18, R6, 0xf8, !PT ;  /* 0x0000001800087812 */ /* 0x000fe400078ef806 */
[----:B------:R-:W-:Y:S02]  /*0d50*/  SHF.R.U32.HI R7, RZ, 0x3, R0 ;  /* 0x00000003ff077819 */ /* 0x000fe40000011600 */
[----:B------:R-:W-:Y:S02]  /*0d60*/  LEA.HI R17, R5, R5, RZ, 0x1 ;  /* 0x0000000505117211 */ /* 0x000fe400078f08ff */
[----:B------:R-:W-:Y:S01]  /*0d70*/  LOP3.LUT R20, R8, R7, RZ, 0x3c, !PT ;  /* 0x0000000708147212 */ /* 0x000fe200078e3cff */
[----:B------:R-:W-:Y:S01]  /*0d80*/  IMAD R8, R32, c[0x0][0x1bc], R10 ;  /* 0x00006f0020087a24 */ /* 0x000fe200078e020a */
[----:B------:R-:W-:Y:S02]  /*0d90*/  LEA.HI.X.SX32 R7, R41, R9, 0x1, P3 ;  /* 0x0000000929077211 */ /* 0x000fe400018f0eff */
[----:B------:R-:W-:Y:S01]  /*0da0*/  LOP3.LUT R0, R17, 0x7fffffe, RZ, 0xc0, !PT ;  /* 0x07fffffe11007812 */ /* 0x000fe200078ec0ff */
[----:B------:R-:W-:Y:S01]  /*0db0*/  IMAD.IADD R3, R3, 0x1, R8 ;  /* 0x0000000103037824 */ /* 0x000fe200078e0208 */
[----:B------:R-:W-:Y:S01]  /*0dc0*/  SHF.R.S32.HI R29, RZ, 0x1, R17 ;  /* 0x00000001ff1d7819 */ /* 0x000fe20000011411 */
[----:B------:R-:W-:Y:S01]  /*0dd0*/  IMAD R9, R7, c[0x0][0x1e0], RZ ;  /* 0x0000780007097a24 */ /* 0x000fe200078e02ff */
[----:B------:R-:W-:Y:S01]  /*0de0*/  IADD3 R27, R5, -R0, RZ ;  /* 0x80000000051b7210 */ /* 0x000fe20007ffe0ff */
[----:B------:R-:W-:Y:S01]  /*0df0*/  IMAD R5, R7, c[0x0][0x208], RZ ;  /* 0x0000820007057a24 */ /* 0x000fe200078e02ff */
[----:B------:R-:W-:Y:S01]  /*0e00*/  IADD3 R0, R6, 0x40, RZ ;  /* 0x0000004006007810 */ /* 0x000fe20007ffe0ff */
[----:B------:R-:W-:Y:S01]  /*0e10*/  IMAD R18, R4, c[0x0][0x1e4], R9 ;  /* 0x0000790004127a24 */ /* 0x000fe200078e0209 */
[--C-:B------:R-:W-:Y:S01]  /*0e20*/  SHF.R.S32.HI R7, RZ, 0x1f, R6.reuse ;  /* 0x0000001fff077819 */ /* 0x100fe20000011406 */
[----:B------:R-:W-:Y:S01]  /*0e30*/  IMAD R9, R12, 0x20, R41 ;  /* 0x000000200c097824 */ /* 0x000fe200078e0229 */
[----:B------:R-:W-:Y:S01]  /*0e40*/  ISETP.GE.AND P5, PT, R0, c[0x0][0x1d4], PT ;  /* 0x0000750000007a0c */ /* 0x000fe20003fa6270 */
[----:B------:R-:W-:Y:S01]  /*0e50*/  IMAD R19, R4, c[0x0][0x20c], R5 ;  /* 0x0000830004137a24 */ /* 0x000fe200078e0205 */
[----:B------:R-:W-:Y:S01]  /*0e60*/  ISETP.GE.AND P3, PT, R0, c[0x0][0x198], PT ;  /* 0x0000660000007a0c */ /* 0x000fe20003f66270 */
[----:B------:R-:W-:Y:S01]  /*0e70*/  IMAD R9, R48, 0x80, R9 ;  /* 0x0000008030097824 */ /* 0x000fe200078e0209 */
[----:B------:R-:W-:Y:S01]  /*0e80*/  LEA.HI R0, R13, R41, RZ, 0x1 ;  /* 0x000000290d007211 */ /* 0x000fe200078f08ff */
[----:B------:R-:W-:Y:S01]  /*0e90*/  IMAD.WIDE.U32 R10, R4, c[0x0][0x1e0], R6 ;  /* 0x00007800040a7a25 */ /* 0x000fe200078e0006 */
[----:B------:R-:W-:-:S02]  /*0ea0*/  SHF.R.S32.HI R12, RZ, 0x1f, R15 ;  /* 0x0000001fff0c7819 */ /* 0x000fc4000001140f */
[----:B------:R-:W-:Y:S01]  /*0eb0*/  LOP3.LUT R0, R0, 0x7fffffe, RZ, 0xc0, !PT ;  /* 0x07fffffe00007812 */ /* 0x000fe200078ec0ff */
[----:B------:R-:W-:Y:S01]  /*0ec0*/  @P2 IMAD.HI.U32 R8, R9, c[0x0][0x2c8], RZ ;  /* 0x0000b20009082a27 */ /* 0x000fe200078e00ff */
[----:B------:R-:W-:Y:S02]  /*0ed0*/  SEL R15, R21, RZ, !P4 ;  /* 0x000000ff150f7207 */ /* 0x000fe40006000000 */
[----:B------:R-:W-:Y:S01]  /*0ee0*/  IADD3 R17, R6, 0x20, RZ ;  /* 0x0000002006117810 */ /* 0x000fe20007ffe0ff */
[----:B------:R-:W-:Y:S01]  /*0ef0*/  IMAD.MOV.U32 R13, RZ, RZ, R9 ;  /* 0x000000ffff0d7224 */ /* 0x000fe200078e0009 */
[----:B------:R-:W-:Y:S01]  /*0f00*/  @P2 SHF.R.U32.HI R13, RZ, c[0x0][0x2cc], R8 ;  /* 0x0000b300ff0d2a19 */ /* 0x000fe20000011608 */
[----:B------:R-:W-:Y:S01]  /*0f10*/  IMAD.IADD R0, R41, 0x1, -R0 ;  /* 0x0000000129007824 */ /* 0x000fe200078e0a00 */
[----:B------:R-:W-:Y:S01]  /*0f20*/  LEA.HI R8, R12, R14, RZ, 0x2 ;  /* 0x0000000e0c087211 */ /* 0x000fe200078f10ff */
[----:B------:R-:W-:Y:S01]  /*0f30*/  IMAD R15, R15, c[0x0][0x1c0], RZ ;  /* 0x000070000f0f7a24 */ /* 0x000fe200078e02ff */
[----:B------:R-:W-:Y:S01]  /*0f40*/  ISETP.GE.AND P6, PT, R17, c[0x0][0x1d4], PT ;  /* 0x0000750011007a0c */ /* 0x000fe20003fc6270 */
[----:B------:R-:W-:Y:S01]  /*0f50*/  IMAD R0, R16, 0x8, R0 ;  /* 0x0000000810007824 */ /* 0x000fe200078e0200 */
[----:B------:R-:W-:Y:S01]  /*0f60*/  LOP3.LUT R8, R8, 0xfffffffc, RZ, 0xc0, !PT ;  /* 0xfffffffc08087812 */ /* 0x000fe200078ec0ff */
[----:B------:R-:W-:Y:S01]  /*0f70*/  IMAD.SHL.U32 R12, R29, 0x40, RZ ;  /* 0x000000401d0c7824 */ /* 0x000fe200078e00ff */
[----:B------:R-:W-:Y:S01]  /*0f80*/  IADD3 R11, R11, R18, RZ ;  /* 0x000000120b0b7210 */ /* 0x000fe20007ffe0ff */
[----:B------:R-:W-:Y:S01]  /*0f90*/  IMAD.U32 R224, R0, 0x20, R20 ;  /* 0x0000002000e07824 */ /* 0x000fe200078e0014 */
[----:B------:R-:W-:Y:S01]  /*0fa0*/  SEL R0, R49, RZ, !P4 ;  /* 0x000000ff31007207 */ /* 0x000fe20006000000 */
[----:B------:R-:W-:Y:S01]  /*0fb0*/  IMAD.IADD R20, R14, 0x1, -R8 ;  /* 0x000000010e147824 */ /* 0x000fe200078e0a08 */
[----:B------:R-:W-:Y:S01]  /*0fc0*/  LOP3.LUT P2, RZ, R29, 0x2, RZ, 0xc0, !PT ;  /* 0x000000021dff7812 */ /* 0x000fe2000784c0ff */
[----:B------:R-:W-:Y:S01]  /*0fd0*/  IMAD.SHL.U32 R8, R23, 0x20, RZ ;  /* 0x0000002017087824 */ /* 0x000fe200078e00ff */
[----:B------:R-:W-:Y:S01]  /*0fe0*/  ISETP.GE.AND P2, PT, R6, c[0x0][0x1d4], PT ;  /* 0x0000750006007a0c */ /* 0x000fe20003f46270 */
[----:B------:R-:W-:Y:S01]  /*0ff0*/  IMAD R15, R0, c[0x0][0x1c4], R15 ;  /* 0x00007100000f7a24 */ /* 0x000fe200078e020f */
[----:B------:R-:W-:Y:S01]  /*1000*/  ISETP.GE.AND P4, PT, R6, c[0x0][0x198], PT ;  /* 0x0000660006007a0c */ /* 0x000fe20003f86270 */
[----:B------:R-:W-:Y:S01]  /*1010*/  IMAD.WIDE.U32 R2, R0, c[0x0][0x1c0], R2 ;  /* 0x0000700000027a25 */ /* 0x000fe200078e0002 */
[----:B------:R-:W-:-:S02]  /*1020*/  LOP3.LUT R8, R8, 0xffffff00, RZ, 0xc0, !PT ;  /* 0xffffff0008087812 */ /* 0x000fc400078ec0ff */
[----:B------:R-:W-:Y:S01]  /*1030*/  P2R R33, PR, RZ, 0x4 ;  /* 0x00000004ff217803 */ /* 0x000fe20000000000 */
[----:B------:R-:W-:Y:S02]  /*1040*/  IMAD.MOV R0, RZ, RZ, -R13 ;  /* 0x000000ffff007224 */ /* 0x000fe400078e0a0d */
[--C-:B------:R-:W-:Y:S02]  /*1050*/  IMAD R24, R22, 0x20, R8.reuse ;  /* 0x0000002016187824 */ /* 0x100fe400078e0208 */
[----:B------:R-:W-:Y:S01]  /*1060*/  IMAD R18, R0, c[0x0][0x2c4], R9 ;  /* 0x0000b10000127a24 */ /* 0x000fe200078e0209 */
[----:B------:R-:W-:Y:S01]  /*1070*/  LOP3.LUT R0, R12, 0xc0, RZ, 0xc0, !PT ;  /* 0x000000c00c007812 */ /* 0x000fe200078ec0ff */
[----:B------:R-:W-:Y:S01]  /*1080*/  IMAD R9, R16, 0x200, R8 ;  /* 0x0000020010097824 */ /* 0x000fe200078e0208 */
[----:B------:R-:W-:Y:S01]  /*1090*/  SEL R8, RZ, 0xffffffff, P6 ;  /* 0xffffffffff087807 */ /* 0x000fe20003000000 */
[----:B------:R-:W-:Y:S01]  /*10a0*/  IMAD.WIDE.U32 R4, R4, c[0x0][0x208], R6 ;  /* 0x0000820004047a25 */ /* 0x000fe200078e0006 */
[----:B------:R-:W-:Y:S01]  /*10b0*/  LOP3.LUT R14, R0, 0x8, R30, 0xf8, !PT ;  /* 0x00000008000e7812 */ /* 0x000fe200078ef81e */
[----:B------:R1:W-:Y:S01]  /*10c0*/  STL [R1+0x34], R33 ;  /* 0x0000342101007387 */ /* 0x0003e20000100800 */
[----:B------:R-:W-:Y:S01]  /*10d0*/  SHF.R.U32.HI R12, RZ, 0x3, R0 ;  /* 0x00000003ff0c7819 */ /* 0x000fe20000011600 */
[----:B------:R-:W-:Y:S01]  /*10e0*/  IMAD.SHL.U32 R0, R8, 0x2, RZ ;  /* 0x0000000208007824 */ /* 0x000fe200078e00ff */
[----:B------:R-:W-:Y:S01]  /*10f0*/  LEA R23, R22, R9, 0x5 ;  /* 0x0000000916177211 */ /* 0x000fe200078e28ff */
[----:B------:R-:W-:Y:S01]  /*1100*/  IMAD.IADD R5, R5, 0x1, R19 ;  /* 0x0000000105057824 */ /* 0x000fe200078e0213 */
[----:B------:R-:W-:Y:S01]  /*1110*/  SEL R9, RZ, 0x1, P2 ;  /* 0x00000001ff097807 */ /* 0x000fe20001000000 */
[----:B------:R-:W-:Y:S01]  /*1120*/  IMAD R19, R31, c[0x0][0x1e8], RZ ;  /* 0x00007a001f137a24 */ /* 0x000fe200078e02ff */
[----:B------:R-:W-:Y:S01]  /*1130*/  LOP3.LUT R16, R14, R12, RZ, 0x3c, !PT ;  /* 0x0000000c0e107212 */ /* 0x000fe200078e3cff */
[----:B------:R-:W-:Y:S01]  /*1140*/  IMAD.MOV.U32 R8, RZ, RZ, R2 ;  /* 0x000000ffff087224 */ /* 0x000fe200078e0002 */
[----:B------:R-:W-:Y:S01]  /*1150*/  LOP3.LUT R12, R0, 0x2, R9, 0xe2, !PT ;  /* 0x00000002000c7812 */ /* 0x000fe200078ee209 */
[----:B------:R-:W-:Y:S01]  /*1160*/  IMAD.IADD R9, R3, 0x1, R15 ;  /* 0x0000000103097824 */ /* 0x000fe200078e020f */
[----:B------:R-:W-:Y:S01]  /*1170*/  SHF.R.S32.HI R0, RZ, 0x1f, R13 ;  /* 0x0000001fff007819 */ /* 0x000fe2000001140d */
[C---:B------:R-:W-:Y:S01]  /*1180*/  IMAD R19, R32.reuse, c[0x0][0x1ec], R19 ;  /* 0x00007b0020137a24 */ /* 0x040fe200078e0213 */
[----:B------:R-:W-:Y:S01]  /*1190*/  SEL R3, RZ, 0x4, P5 ;  /* 0x00000004ff037807 */ /* 0x000fe20002800000 */
[----:B------:R-:W-:Y:S01]  /*11a0*/  IMAD.WIDE.U32 R10, R32, c[0x0][0x1e8], R10 ;  /* 0x00007a00200a7a25 */ /* 0x000fe200078e000a */
[----:B------:R-:W-:-:S02]  /*11b0*/  ISETP.GE.AND P2, PT, R17, c[0x0][0x198], PT ;  /* 0x0000660011007a0c */ /* 0x000fc40003f46270 */
[----:B------:R-:W-:Y:S01]  /*11c0*/  LOP3.LUT R42, R12, R3, RZ, 0xfc, !PT ;  /* 0x000000030c2a7212 */ /* 0x000fe200078efcff */
[----:B------:R-:W-:Y:S01]  /*11d0*/  IMAD R0, R0, c[0x0][0x1b0], RZ ;  /* 0x00006c0000007a24 */ /* 0x000fe200078e02ff */
[----:B------:R-:W-:Y:S01]  /*11e0*/  SHF.R.S32.HI R3, RZ, 0x1f, R18 ;  /* 0x0000001fff037819 */ /* 0x000fe20000011412 */
[----:B------:R-:W-:-:S04]  /*11f0*/  IMAD.WIDE.U32 R8, R13, c[0x0][0x1b0], R8 ;  /* 0x00006c000d087a25 */ /* 0x000fc800078e0008 */
[----:B------:R-:W-:Y:S02]  /*1200*/  IMAD R12, R13, c[0x0][0x1b4], R0 ;  /* 0x00006d000d0c7a24 */ /* 0x000fe400078e0200 */
[----:B------:R-:W-:Y:S02]  /*1210*/  IMAD.SHL.U32 R0, R20, 0x40, RZ ;  /* 0x0000004014007824 */ /* 0x000fe400078e00ff */
[----:B------:R-:W-:Y:S02]  /*1220*/  IMAD.IADD R13, R11, 0x1, R19 ;  /* 0x000000010b0d7824 */ /* 0x000fe400078e0213 */
[----:B------:R-:W-:Y:S01]  /*1230*/  IMAD.SHL.U32 R11, R25, 0x8, RZ ;  /* 0x00000008190b7824 */ /* 0x000fe200078e00ff */
[----:B------:R-:W-:Y:S01]  /*1240*/  LOP3.LUT R0, R0, 0xc0, RZ, 0xc0, !PT ;  /* 0x000000c000007812 */ /* 0x000fe200078ec0ff */
[----:B------:R-:W-:-:S04]  /*1250*/  IMAD.WIDE.U32 R14, R32, c[0x0][0x210], R4 ;  /* 0x00008400200e7a25 */ /* 0x000fc800078e0004 */
[----:B------:R-:W-:Y:S02]  /*1260*/  IMAD.IADD R9, R9, 0x1, R12 ;  /* 0x0000000109097824 */ /* 0x000fe400078e020c */
[----:B------:R-:W-:Y:S02]  /*1270*/  IMAD R2, R25, 0x8, R27 ;  /* 0x0000000819027824 */ /* 0x000fe400078e021b */
[----:B------:R-:W-:Y:S01]  /*1280*/  IMAD.MOV.U32 R12, RZ, RZ, R10 ;  /* 0x000000ffff0c7224 */ /* 0x000fe200078e000a */
[----:B------:R-:W-:Y:S01]  /*1290*/  LOP3.LUT R10, R0, 0x8, R11, 0xf8, !PT ;  /* 0x00000008000a7812 */ /* 0x000fe200078ef80b */
[----:B------:R-:W-:Y:S01]  /*12a0*/  IMAD R22, R31, c[0x0][0x210], RZ ;  /* 0x000084001f167a24 */ /* 0x000fe200078e02ff */
[----:B------:R-:W-:Y:S01]  /*12b0*/  SHF.R.U32.HI R0, RZ, 0x3, R0 ;  /* 0x00000003ff007819 */ /* 0x000fe20000011600 */
[----:B------:R-:W-:Y:S02]  /*12c0*/  IMAD R3, R3, c[0x0][0x1a8], RZ ;  /* 0x00006a0003037a24 */ /* 0x000fe400078e02ff */
[----:B------:R-:W-:-:S02]  /*12d0*/  IMAD.U32 R2, R2, 0x20, R16 ;  /* 0x0000002002027824 */ /* 0x000fc400078e0010 */
[----:B------:R-:W-:Y:S02]  /*12e0*/  IMAD R22, R32, c[0x0][0x214], R22 ;  /* 0x0000850020167a24 */ /* 0x000fe400078e0216 */
[----:B------:R-:W-:Y:S01]  /*12f0*/  IMAD R16, R18, c[0x0][0x1ac], R3 ;  /* 0x00006b0012107a24 */ /* 0x000fe200078e0203 */
[----:B------:R-:W-:Y:S01]  /*1300*/  LOP3.LUT R3, R10, R0, RZ, 0x3c, !PT ;  /* 0x000000000a037212 */ /* 0x000fe200078e3cff */
[----:B------:R-:W-:Y:S01]  /*1310*/  IMAD.IADD R11, R15, 0x1, R22 ;  /* 0x000000010f0b7824 */ /* 0x000fe200078e0216 */
[----:B------:R-:W-:Y:S01]  /*1320*/  MOV R10, R14 ;  /* 0x0000000e000a7202 */ /* 0x000fe20000000f00 */
[----:B------:R-:W-:-:S04]  /*1330*/  IMAD.WIDE.U32 R8, R18, c[0x0][0x1a8], R8 ;  /* 0x00006a0012087a25 */ /* 0x000fc800078e0008 */
[----:B------:R-:W-:Y:S02]  /*1340*/  IMAD.IADD R9, R9, 0x1, R16 ;  /* 0x0000000109097824 */ /* 0x000fe400078e0210 */
[----:B------:R-:W-:Y:S02]  /*1350*/  IMAD R16, R28, c[0x0][0x2c4], RZ ;  /* 0x0000b1001c107a24 */ /* 0x000fe400078e02ff */
[----:B------:R-:W-:Y:S01]  /*1360*/  IMAD R19, R48, 0x80, R41 ;  /* 0x0000008030137824 */ /* 0x000fe200078e0229 */
[--C-:B--2---:R-:W-:Y:S01]  /*1370*/  @P1 SHF.R.S32.HI R5, RZ, 0x1f, R26.reuse ;  /* 0x0000001fff051819 */ /* 0x104fe2000001141a */
[----:B------:R-:W-:Y:S01]  /*1380*/  @P1 IMAD.MOV.U32 R4, RZ, RZ, R26 ;  /* 0x000000ffff041224 */ /* 0x000fe200078e001a */
[----:B------:R-:W-:Y:S01]  /*1390*/  @!P1 MOV R5, R21 ;  /* 0x0000001500059202 */ /* 0x000fe20000000f00 */
[----:B------:R-:W-:Y:S01]  /*13a0*/  @!P1 IMAD.MOV.U32 R4, RZ, RZ, R49 ;  /* 0x000000ffff049224 */ /* 0x000fe200078e0031 */
[----:B------:R-:W-:Y:S01]  /*13b0*/  LOP3.LUT P1, RZ, R20, 0x2, RZ, 0xc0, !PT ;  /* 0x0000000214ff7812 */ /* 0x000fe2000782c0ff */
[----:B------:R-:W-:Y:S01]  /*13c0*/  IMAD.MOV.U32 R20, RZ, RZ, 0x10 ;  /* 0x00000010ff147424 */ /* 0x000fe200078e00ff */
[----:B------:R-:W-:-:S02]  /*13d0*/  SEL R5, R5, RZ, !P0 ;  /* 0x000000ff05057207 */ /* 0x000fc40004000000 */
[----:B------:R-:W-:Y:S01]  /*13e0*/  SEL R0, R4, RZ, !P0 ;  /* 0x000000ff04007207 */ /* 0x000fe20004000000 */
[----:B------:R-:W-:Y:S01]  /*13f0*/  IMAD.IADD R4, R3, 0x1, R24 ;  /* 0x0000000103047824 */ /* 0x000fe200078e0218 */
[C---:B------:R-:W-:Y:S01]  /*1400*/  LEA R18, P0, R8.reuse, c[0x0][0x160], 0x1 ;  /* 0x0000580008127a11 */ /* 0x040fe200078008ff */
[C---:B------:R-:W-:Y:S02]  /*1410*/  IMAD R14, R5.reuse, c[0x0][0x1f0], RZ ;  /* 0x00007c00050e7a24 */ /* 0x040fe400078e02ff */
[----:B------:R-:W-:Y:S01]  /*1420*/  IMAD R5, R5, c[0x0][0x218], RZ ;  /* 0x0000860005057a24 */ /* 0x000fe200078e02ff */
[----:B------:R-:W-:Y:S01]  /*1430*/  LEA.HI.X R15, R8, c[0x0][0x164], R9, 0x1, P0 ;  /* 0x00005900080f7a11 */ /* 0x000fe200000f0c09 */
[C---:B------:R-:W-:Y:S01]  /*1440*/  IMAD.WIDE.U32 R62, R0.reuse, c[0x0][0x218], R10 ;  /* 0x00008600003e7a25 */ /* 0x040fe200078e000a */
[----:B------:R-:W-:Y:S01]  /*1450*/  ISETP.GE.AND P0, PT, R19, R16, PT ;  /* 0x000000101300720c */ /* 0x000fe20003f06270 */
[----:B------:R1:W2:Y:S02]  /*1460*/  SHFL.IDX PT, R8, R18, RZ, 0x1c1f ;  /* 0x001c1fff12087589 */ /* 0x0002a400000e0000 */
[----:B------:R-:W-:-:S02]  /*1470*/  IMAD R5, R0, c[0x0][0x21c], R5 ;  /* 0x0000870000057a24 */ /* 0x000fc400078e0205 */
[C---:B------:R-:W-:Y:S01]  /*1480*/  IMAD R14, R0.reuse, c[0x0][0x1f4], R14 ;  /* 0x00007d00000e7a24 */ /* 0x040fe200078e020e */
[----:B------:R1:W3:Y:S01]  /*1490*/  SHFL.IDX PT, R9, R15, RZ, 0x1c1f ;  /* 0x001c1fff0f097589 */ /* 0x0002e200000e0000 */
[----:B------:R-:W-:Y:S01]  /*14a0*/  IMAD.WIDE.U32 R30, R0, c[0x0][0x1f0], R12 ;  /* 0x00007c00001e7a25 */ /* 0x000fe200078e000c */
[----:B------:R-:W-:-:S03]  /*14b0*/  SEL R0, R20, 0xfffffff0, !P1 ;  /* 0xfffffff014007807 */ /* 0x000fc60004800000 */
[----:B------:R-:W-:Y:S01]  /*14c0*/  IMAD.IADD R27, R63, 0x1, R5 ;  /* 0x000000013f1b7824 */ /* 0x000fe200078e0205 */
[----:B------:R1:W-:Y:S01]  /*14d0*/  STL.64 [R1+0x28], R30 ;  /* 0x0000281e01007387 */ /* 0x0003e20000100a00 */
[----:B------:R-:W-:Y:S02]  /*14e0*/  IMAD.IADD R35, R31, 0x1, R14 ;  /* 0x000000011f237824 */ /* 0x000fe400078e020e */
[----:B------:R-:W-:Y:S01]  /*14f0*/  IMAD.IADD R3, R3, 0x1, R23 ;  /* 0x0000000103037824 */ /* 0x000fe200078e0217 */
[----:B------:R1:W-:Y:S04]  /*1500*/  STL.64 [R1+0x20], R62 ;  /* 0x0000203e01007387 */ /* 0x0003e80000100a00 */
[----:B------:R1:W-:Y:S04]  /*1510*/  STL [R1+0x1c], R27 ;  /* 0x00001c1b01007387 */ /* 0x0003e80000100800 */
[----:B------:R1:W-:Y:S01]  /*1520*/  STL [R1+0x14], R35 ;  /* 0x0000142301007387 */ /* 0x0003e20000100800 */
[----:B------:R-:W-:Y:S05]  /*1530*/  @P0 BRA `(.L_x_23) ;  /* 0x0000010000000947 */ /* 0x000fea0003800000 */
[----:B--2---:R-:W-:Y:S02]  /*1540*/  IADD3 R5, R6, 0x40, RZ ;  /* 0x0000004006057810 */ /* 0x004fe40007ffe0ff */
[----:B------:R-:W-:-:S02]  /*1550*/  SHF.R.S32.HI R13, RZ, 0x1f, R17 ;  /* 0x0000001fff0d7819 */ /* 0x000fc40000011411 */
[----:B------:R-:W-:Y:S02]  /*1560*/  SHF.R.S32.HI R12, RZ, 0x1f, R5 ;  /* 0x0000001fff0c7819 */ /* 0x000fe40000011405 */
[----:B------:R-:W-:Y:S02]  /*1570*/  LEA.HI R13, R13, R17, RZ, 0x3 ;  /* 0x000000110d0d7211 */ /* 0x000fe400078f18ff */
[----:B------:R-:W-:Y:S02]  /*1580*/  LEA.HI R5, R12, R5, RZ, 0x3 ;  /* 0x000000050c057211 */ /* 0x000fe400078f18ff */
[----:B------:R-:W-:Y:S02]  /*1590*/  LEA R10, P0, R6, R8, 0x1 ;  /* 0x00000008060a7211 */ /* 0x000fe400078008ff */
[----:B------:R-:W-:Y:S02]  /*15a0*/  LOP3.LUT R12, R13, 0xfffffff8, RZ, 0xc0, !PT ;  /* 0xfffffff80d0c7812 */ /* 0x000fe400078ec0ff */
[----:B------:R-:W-:Y:S01]  /*15b0*/  LOP3.LUT R14, R5, 0xfffffff8, RZ, 0xc0, !PT ;  /* 0xfffffff8050e7812 */ /* 0x000fe200078ec0ff */
[----:B------:R-:W-:Y:S01]  /*15c0*/  IMAD.SHL.U32 R5, R224, 0x2, RZ ;  /* 0x00000002e0057824 */ /* 0x000fe200078e00ff */
[----:B---3--:R-:W-:Y:S01]  /*15d0*/  LEA.HI.X R11, R6, R9, R7, 0x1, P0 ;  /* 0x00000009060b7211 */ /* 0x008fe200000f0c07 */
[----:B------:R-:W-:-:S04]  /*15e0*/  IMAD.WIDE R12, R12, 0x2, R8 ;  /* 0x000000020c0c7825 */ /* 0x000fc800078e0208 */
[----:B------:R-:W-:Y:S01]  /*15f0*/  IMAD.WIDE R8, R14, 0x2, R8 ;  /* 0x000000020e087825 */ /* 0x000fe200078e0208 */
[----:B------:R-:W-:Y:S01]  /*1600*/  @!PT LDS RZ, [RZ] ;  /* 0x00000000fffff984 */ /* 0x000fe20000000800 */
[----:B------:R2:W-:Y:S04]  /*1610*/  LDGSTS.E.BYPASS.LTC128B.128 [R5+0x6100], [R10.64], !P4 ;  /* 0x061000000a057fae */ /* 0x0005e8000e101d44 */
[----:B------:R2:W-:Y:S04]  /*1620*/  LDGSTS.E.BYPASS.LTC128B.128 [R5+0x8100], [R12.64], !P2 ;  /* 0x081000000c057fae */ /* 0x0005e8000d101d44 */
[----:B------:R2:W-:Y:S02]  /*1630*/  LDGSTS.E.BYPASS.LTC128B.128 [R5+0xa100], [R8.64], !P3 ;  /* 0x0a10000008057fae */ /* 0x0005e4000d901d44 */
.L_x_23:
[----:B--2---:R-:W-:Y:S05]  /*1640*/  BSYNC B0 ;  /* 0x0000000000007941 */ /* 0x004fea0003800000 */
.L_x_22:
[----:B------:R-:W-:Y:S01]  /*1650*/  IADD3 R5, R19, 0x20, RZ ;  /* 0x0000002013057810 */ /* 0x000fe20007ffe0ff */
[----:B---3--:R2:W3:Y:S01]  /*1660*/  SHFL.IDX PT, R9, R15, 0x1, 0x1c1f ;  /* 0x003c1f000f097f89 */ /* 0x0084e200000e0000 */
[----:B------:R-:W-:Y:S02]  /*1670*/  BSSY B0, `(.L_x_24) ;  /* 0x0000014000007945 */ /* 0x000fe40003800000 */
[----:B------:R-:W-:Y:S01]  /*1680*/  ISETP.GE.AND P0, PT, R5, R16, PT ;  /* 0x000000100500720c */ /* 0x000fe20003f06270 */
[----:B------:R2:W4:-:S12]  /*1690*/  SHFL.IDX PT, R8, R18, 0x1, 0x1c1f ;  /* 0x003c1f0012087f89 */ /* 0x00051800000e0000 */
[----:B------:R-:W-:Y:S05]  /*16a0*/  @P0 BRA `(.L_x_25) ;  /* 0x0000010000000947 */ /* 0x000fea0003800000 */
[----:B------:R-:W-:Y:S02]  /*16b0*/  IADD3 R5, R6, 0x40, RZ ;  /* 0x0000004006057810 */ /* 0x000fe40007ffe0ff */
[----:B------:R-:W-:Y:S02]  /*16c0*/  SHF.R.S32.HI R13, RZ, 0x1f, R17 ;  /* 0x0000001fff0d7819 */ /* 0x000fe40000011411 */
[----:B------:R-:W-:Y:S02]  /*16d0*/  SHF.R.S32.HI R12, RZ, 0x1f, R5 ;  /* 0x0000001fff0c7819 */ /* 0x000fe40000011405 */
[----:B------:R-:W-:Y:S02]  /*16e0*/  LEA.HI R13, R13, R17, RZ, 0x3 ;  /* 0x000000110d0d7211 */ /* 0x000fe400078f18ff */
[----:B------:R-:W-:Y:S02]  /*16f0*/  LEA.HI R5, R12, R5, RZ, 0x3 ;  /* 0x000000050c057211 */ /* 0x000fe400078f18ff */
[----:B----4-:R-:W-:-:S02]  /*1700*/  LEA R10, P0, R6, R8, 0x1 ;  /* 0x00000008060a7211 */ /* 0x010fc400078008ff */
        /* <DEDUP_REMOVED lines=10> */
.L_x_25:
[----:B------:R-:W-:Y:S05]  /*17b0*/  BSYNC B0 ;  /* 0x0000000000007941 */ /* 0x000fea0003800000 */
.L_x_24:
[----:B---3--:R-:W-:Y:S01]  /*17c0*/  IADD3 R5, R19, 0x40, RZ ;  /* 0x0000004013057810 */ /* 0x008fe20007ffe0ff */
[----:B------:R3:W1:Y:S01]  /*17d0*/  SHFL.IDX PT, R9, R15, 0x2, 0x1c1f ;  /* 0x005c1f000f097f89 */ /* 0x00066200000e0000 */
[----:B------:R-:W-:Y:S02]  /*17e0*/  BSSY B0, `(.L_x_26) ;  /* 0x0000014000007945 */ /* 0x000fe40003800000 */
[----:B------:R-:W-:Y:S01]  /*17f0*/  ISETP.GE.AND P0, PT, R5, R16, PT ;  /* 0x000000100500720c */ /* 0x000fe20003f06270 */
[----:B----4-:R3:W4:-:S12]  /*1800*/  SHFL.IDX PT, R8, R18, 0x2, 0x1c1f ;  /* 0x005c1f0012087f89 */ /* 0x01071800000e0000 */
        /* <DEDUP_REMOVED lines=10> */
[----:B-1----:R-:W-:Y:S01]  /*18b0*/  LEA.HI.X R11, R6, R9, R7, 0x1, P0 ;  /* 0x00000009060b7211 */ /* 0x002fe200000f0c07 */
[----:B------:R-:W-:-:S04]  /*18c0*/  IMAD.WIDE R12, R12, 0x2, R8 ;  /* 0x000000020c0c7825 */ /* 0x000fc800078e0208 */
[----:B------:R-:W-:Y:S01]  /*18d0*/  IMAD.WIDE R8, R14, 0x2, R8 ;  /* 0x000000020e087825 */ /* 0x000fe200078e0208 */
[----:B------:R-:W-:Y:S01]  /*18e0*/  @!PT LDS RZ, [RZ] ;  /* 0x00000000fffff984 */ /* 0x000fe20000000800 */
[----:B------:R1:W-:Y:S04]  /*18f0*/  LDGSTS.E.BYPASS.LTC128B.128 [R5+0x7100], [R10.64], !P4 ;  /* 0x071000000a057fae */ /* 0x0003e8000e101d44 */
[----:B------:R1:W-:Y:S04]  /*1900*/  LDGSTS.E.BYPASS.LTC128B.128 [R5+0x9100], [R12.64], !P2 ;  /* 0x091000000c057fae */ /* 0x0003e8000d101d44 */
[----:B------:R1:W-:Y:S02]  /*1910*/  LDGSTS.E.BYPASS.LTC128B.128 [R5+0xb100], [R8.64], !P3 ;  /* 0x0b10000008057fae */ /* 0x0003e4000d901d44 */
.L_x_27:
[----:B------:R-:W-:Y:S05]  /*1920*/  BSYNC B0 ;  /* 0x0000000000007941 */ /* 0x000fea0003800000 */
.L_x_26:
[----:B-1--4-:R-:W1:Y:S01]  /*1930*/  SHFL.IDX PT, R8, R18, 0x3, 0x1c1f ;  /* 0x007c1f0012087f89 */ /* 0x012e6200000e0000 */
[----:B------:R-:W-:Y:S01]  /*1940*/  IADD3 R5, R19, 0x60, RZ ;  /* 0x0000006013057810 */ /* 0x000fe20007ffe0ff */
[----:B------:R-:W-:Y:S01]  /*1950*/  IMAD.SHL.U32 R224, R224, 0x2, RZ ;  /* 0x00000002e0e07824 */ /* 0x000fe200078e00ff */
[----:B------:R-:W-:Y:S01]  /*1960*/  LEA.HI.SX32 R40, R159, 0xffffffff, 0x1a ;  /* 0xffffffff9f287811 */ /* 0x000fe200078fd2ff */
[----:B------:R-:W4:Y:S01]  /*1970*/  SHFL.IDX PT, R9, R15, 0x3, 0x1c1f ;  /* 0x007c1f000f097f89 */ /* 0x000f2200000e0000 */
[----:B------:R-:W-:Y:S01]  /*1980*/  ISETP.GE.AND P1, PT, R5, R16, PT ;  /* 0x000000100500720c */ /* 0x000fe20003f26270 */
[----:B------:R-:W-:Y:S01]  /*1990*/  IMAD.MOV.U32 R12, RZ, RZ, c[0x0][0x1e0] ;  /* 0x00007800ff0c7624 */ /* 0x000fe200078e00ff */
[----:B------:R-:W-:Y:S01]  /*19a0*/  SHF.R.S32.HI R43, RZ, 0x1f, R40 ;  /* 0x0000001fff2b7819 */ /* 0x000fe20000011428 */
[----:B------:R-:W-:-:S02]  /*19b0*/  IMAD.MOV.U32 R28, RZ, RZ, 0x6 ;  /* 0x00000006ff1c7424 */ /* 0x000fc400078e00ff */
[----:B------:R-:W-:Y:S02]  /*19c0*/  IMAD.MOV.U32 R154, RZ, RZ, R34 ;  /* 0x000000ffff9a7224 */ /* 0x000fe400078e0022 */
[----:B------:R-:W-:Y:S01]  /*19d0*/  IMAD.MOV.U32 R155, RZ, RZ, R35 ;  /* 0x000000ffff9b7224 */ /* 0x000fe200078e0023 */
[C---:B------:R-:W-:Y:S01]  /*19e0*/  SHF.L.U64.HI R149, R12.reuse, R28, c[0x0][0x1e4] ;  /* 0x000079000c957619 */ /* 0x040fe2000001021c */
[C---:B------:R-:W-:Y:S02]  /*19f0*/  IMAD.SHL.U32 R150, R12.reuse, 0x40, RZ ;  /* 0x000000400c967824 */ /* 0x040fe400078e00ff */
[----:B------:R-:W-:Y:S02]  /*1a00*/  IMAD.MOV.U32 R154, RZ, RZ, R30 ;  /* 0x000000ffff9a7224 */ /* 0x000fe400078e001e */
[----:B------:R-:W-:Y:S02]  /*1a10*/  IMAD.SHL.U32 R152, R12, 0x20, RZ ;  /* 0x000000200c987824 */ /* 0x000fe400078e00ff */
[----:B------:R-:W-:Y:S01]  /*1a20*/  IMAD.SHL.U32 R210, R3, 0x2, RZ ;  /* 0x0000000203d27824 */ /* 0x000fe200078e00ff */
[----:B------:R-:W-:Y:S01]  /*1a30*/  STL.64 [R1+0x10], R154 ;  /* 0x0000109a01007387 */ /* 0x000fe20000100a00 */
[----:B------:R-:W-:Y:S01]  /*1a40*/  IMAD.SHL.U32 R139, R2, 0x2, RZ ;  /* 0x00000002028b7824 */ /* 0x000fe200078e00ff */
[----:B-1----:R-:W-:Y:S01]  /*1a50*/  @!P1 LEA R10, P0, R6, R8, 0x1 ;  /* 0x00000008060a9211 */ /* 0x002fe200078008ff */
[----:B------:R-:W-:-:S02]  /*1a60*/  IMAD.MOV.U32 R60, RZ, RZ, R26 ;  /* 0x000000ffff3c7224 */ /* 0x000fc400078e001a */
[----:B------:R-:W-:Y:S01]  /*1a70*/  IMAD.MOV.U32 R61, RZ, RZ, R27 ;  /* 0x000000ffff3d7224 */ /* 0x000fe200078e001b */
[C---:B----4-:R-:W-:Y:S01]  /*1a80*/  @!P1 LEA.HI.X R11, R6.reuse, R9, R7, 0x1, P0 ;  /* 0x00000009060b9211 */ /* 0x050fe200000f0c07 */
[----:B------:R-:W-:Y:S01]  /*1a90*/  IMAD.MOV.U32 R60, RZ, RZ, R62 ;  /* 0x000000ffff3c7224 */ /* 0x000fe200078e003e */
[----:B------:R-:W-:Y:S01]  /*1aa0*/  @!P1 IADD3 R6, R6, 0x40, RZ ;  /* 0x0000004006069810 */ /* 0x000fe20007ffe0ff */
[----:B------:R-:W-:Y:S01]  /*1ab0*/  IMAD R211, R0, 0x2, R210 ;  /* 0x0000000200d37824 */ /* 0x000fe200078e02d2 */
[----:B------:R-:W-:Y:S01]  /*1ac0*/  @!P1 SHF.R.S32.HI R7, RZ, 0x1f, R17 ;  /* 0x0000001fff079819 */ /* 0x000fe20000011411 */
[----:B------:R-:W-:Y:S01]  /*1ad0*/  @!PT LDS RZ, [RZ] ;  /* 0x00000000fffff984 */ /* 0x000fe20000000800 */
[----:B------:R1:W-:Y:S01]  /*1ae0*/  @!P1 LDGSTS.E.BYPASS.LTC128B.128 [R224+0x7900], [R10.64], !P4 ;  /* 0x079000000ae09fae */ /* 0x0003e2000e101d44 */
[----:B------:R-:W-:Y:S01]  /*1af0*/  @!P1 SHF.R.S32.HI R5, RZ, 0x1f, R6 ;  /* 0x0000001fff059819 */ /* 0x000fe20000011406 */
[----:B------:R-:W-:Y:S01]  /*1b00*/  IMAD R137, R40, -0x40, R136 ;  /* 0xffffffc028897824 */ /* 0x000fe200078e0288 */
[----:B------:R-:W-:Y:S01]  /*1b10*/  @!P1 LEA.HI R7, R7, R17, RZ, 0x3 ;  /* 0x0000001107079211 */ /* 0x000fe200078f18ff */
[----:B------:R-:W-:Y:S01]  /*1b20*/  STL.64 [R1+0x18], R60 ;  /* 0x0000183c01007387 */ /* 0x000fe20000100a00 */
[----:B------:R-:W-:Y:S01]  /*1b30*/  @!P1 LEA.HI R6, R5, R6, RZ, 0x3 ;  /* 0x0000000605069211 */ /* 0x000fe200078f18ff */
[----:B------:R-:W-:Y:S01]  /*1b40*/  IMAD.SHL.U32 R208, R4, 0x2, RZ ;  /* 0x0000000204d07824 */ /* 0x000fe200078e00ff */
[----:B------:R-:W-:-:S02]  /*1b50*/  @!P1 LOP3.LUT R5, R7, 0xfffffff8, RZ, 0xc0, !PT ;  /* 0xfffffff807059812 */ /* 0x000fc400078ec0ff */
[----:B------:R-:W-:Y:S01]  /*1b60*/  ISETP.NE.AND P4, PT, R33, RZ, PT ;  /* 0x000000ff2100720c */ /* 0x000fe20003f85270 */
[----:B------:R-:W-:Y:S01]  /*1b70*/  IMAD R209, R0, 0x2, R208 ;  /* 0x0000000200d17824 */ /* 0x000fe200078e02d0 */
[C---:B------:R-:W-:Y:S02]  /*1b80*/  IADD3 R2, R139.reuse, 0x3100, RZ ;  /* 0x000031008b027810 */ /* 0x040fe40007ffe0ff */
[----:B------:R-:W-:Y:S01]  /*1b90*/  IADD3 R212, R139, 0x3120, RZ ;  /* 0x000031208bd47810 */ /* 0x000fe20007ffe0ff */
[----:B-1----:R-:W-:Y:S01]  /*1ba0*/  IMAD.IADD R11, R136, 0x1, -R41 ;  /* 0x00000001880b7824 */ /* 0x002fe200078e0a29 */
[----:B------:R-:W-:Y:S01]  /*1bb0*/  @!P1 LOP3.LUT R10, R6, 0xfffffff8, RZ, 0xc0, !PT ;  /* 0xfffffff8060a9812 */ /* 0x000fe200078ec0ff */
[----:B------:R-:W-:-:S04]  /*1bc0*/  @!P1 IMAD.WIDE R6, R5, 0x2, R8 ;  /* 0x0000000205069825 */ /* 0x000fc800078e0208 */
[----:B------:R-:W-:Y:S01]  /*1bd0*/  IMAD R5, R40, -0x40, R11 ;  /* 0xffffffc028057824 */ /* 0x000fe200078e020b */
[----:B------:R1:W-:Y:S01]  /*1be0*/  @!P1 LDGSTS.E.BYPASS.LTC128B.128 [R224+0x9900], [R6.64], !P2 ;  /* 0x0990000006e09fae */ /* 0x0003e2000d101d44 */
[----:B------:R-:W-:-:S03]  /*1bf0*/  @!P1 IMAD.WIDE R8, R10, 0x2, R8 ;  /* 0x000000020a089825 */ /* 0x000fc600078e0208 */
[C---:B------:R-:W-:Y:S02]  /*1c00*/  ISETP.GE.AND P0, PT, R5.reuse, 0x1, PT ;  /* 0x000000010500780c */ /* 0x040fe40003f06270 */
[----:B------:R4:W-:Y:S01]  /*1c10*/  @!P1 LDGSTS.E.BYPASS.LTC128B.128 [R224+0xb900], [R8.64], !P3 ;  /* 0x0b90000008e09fae */ /* 0x0009e2000d901d44 */
[----:B------:R-:W-:Y:S02]  /*1c20*/  ISETP.GE.AND P2, PT, R5, 0x21, PT ;  /* 0x000000210500780c */ /* 0x000fe40003f46270 */
[----:B------:R-:W-:Y:S01]  /*1c30*/  LOP3.LUT P3, RZ, R29, 0x2, RZ, 0xc0, !PT ;  /* 0x000000021dff7812 */ /* 0x000fe2000786c0ff */
[----:B------:R-:W0:-:S12]  /*1c40*/  LDGDEPBAR ;  /* 0x00000000000079af */ /* 0x000e180000000000 */
[----:B------:R-:W-:Y:S01]  /*1c50*/  @P3 IADD3 R212, R2, -0x20, RZ ;  /* 0xffffffe002d43810 */ /* 0x000fe20007ffe0ff */
[----:B------:R-:W-:Y:S01]  /*1c60*/  BAR.SYNC.DEFER_BLOCKING 0x0 ;  /* 0x0000000000007b1d */ /* 0x000fe20000010000 */
[----:B------:R-:W-:Y:S01]  /*1c70*/  LOP3.LUT R2, R42, 0x1, RZ, 0xc0, !PT ;  /* 0x000000012a027812 */ /* 0x000fe200078ec0ff */
[----:B-1----:R-:W-:-:S04]  /*1c80*/  IMAD.WIDE.U32 R6, R40, R150, R154 ;  /* 0x0000009628067225 */ /* 0x002fc800078e009a */
[----:B----4-:R-:W-:Y:S02]  /*1c90*/  IMAD R8, R149, R40, RZ ;  /* 0x0000002895087224 */ /* 0x010fe400078e02ff */
[----:B------:R-:W-:Y:S02]  /*1ca0*/  IMAD.MOV.U32 R9, RZ, RZ, 0x5 ;  /* 0x00000005ff097424 */ /* 0x000fe400078e00ff */
[----:B------:R-:W-:Y:S01]  /*1cb0*/  IMAD R5, R43, R150, R8 ;  /* 0x000000962b057224 */ /* 0x000fe200078e0208 */
[----:B------:R-:W-:Y:S02]  /*1cc0*/  @P0 LEA R8, P1, R6, c[0x0][0x1c8], 0x1 ;  /* 0x0000720006080a11 */ /* 0x000fe400078208ff */
[----:B------:R-:W-:Y:S01]  /*1cd0*/  SHF.L.U64.HI R153, R12, R9, c[0x0][0x1e4] ;  /* 0x000079000c997619 */ /* 0x000fe20000010209 */
[----:B------:R-:W-:-:S05]  /*1ce0*/  IMAD.IADD R5, R7, 0x1, R5 ;  /* 0x0000000107057824 */ /* 0x000fca00078e0205 */
[----:B------:R-:W-:Y:S02]  /*1cf0*/  @P0 LEA.HI.X R9, R6, c[0x0][0x1cc], R5, 0x1, P1 ;  /* 0x0000730006090a11 */ /* 0x000fe400008f0c05 */
[----:B------:R-:W-:-:S03]  /*1d00*/  @P2 IADD3 R7, P1, R152, R6, RZ ;  /* 0x0000000698072210 */ /* 0x000fc60007f3e0ff */
[----:B------:R-:W-:Y:S01]  /*1d10*/  @!PT LDS RZ, [RZ] ;  /* 0x00000000fffff984 */ /* 0x000fe20000000800 */
[----:B------:R-:W-:Y:S01]  /*1d20*/  @!PT LDS RZ, [RZ] ;  /* 0x00000000fffff984 */ /* 0x000fe20000000800 */
[----:B------:R-:W-:Y:S01]  /*1d30*/  @!PT LDS RZ, [RZ] ;  /* 0x00000000fffff984 */ /* 0x000fe20000000800 */
[----:B------:R1:W-:Y:S02]  /*1d40*/  @P0 LDGSTS.E.BYPASS.LTC128B.128 [R224+0x3100], [R8.64], !P4 ;  /* 0x0310000008e00fae */ /* 0x0003e4000e101d44 */
[----:B------:R-:W-:Y:S01]  /*1d50*/  @P2 IMAD.X R5, R153, 0x1, R5, P1 ;  /* 0x0000000199052824 */ /* 0x000fe200008e0605 */
[C---:B------:R-:W-:Y:S01]  /*1d60*/  @P2 LEA R6, P1, R7.reuse, c[0x0][0x1c8], 0x1 ;  /* 0x0000720007062a11 */ /* 0x040fe200078208ff */
[----:B------:R1:W-:Y:S03]  /*1d70*/  @P0 LDGSTS.E.BYPASS.LTC128B.128 [R224+0x4100], [R8.64+0x40], !P6 ;  /* 0x0410004008e00fae */ /* 0x0003e6000f101d44 */
[----:B------:R-:W-:Y:S01]  /*1d80*/  @P2 LEA.HI.X R7, R7, c[0x0][0x1cc], R5, 0x1, P1 ;  /* 0x0000730007072a11 */ /* 0x000fe200008f0c05 */
[----:B------:R1:W-:Y:S01]  /*1d90*/  @P0 LDGSTS.E.BYPASS.LTC128B.128 [R224+0x5100], [R8.64+0x80], !P5 ;  /* 0x0510008008e00fae */ /* 0x0003e2000e901d44 */
[----:B------:R-:W-:Y:S01]  /*1da0*/  IMAD.IADD R5, R137, 0x1, -R41 ;  /* 0x0000000189057824 */ /* 0x000fe200078e0a29 */
[----:B------:R-:W-:-:S02]  /*1db0*/  LOP3.LUT P1, RZ, R42, 0x2, RZ, 0xc0, !PT ;  /* 0x000000022aff7812 */ /* 0x000fc4000782c0ff */
[----:B------:R4:W-:Y:S04]  /*1dc0*/  @P2 LDGSTS.E.BYPASS.LTC128B.128 [R224+0x3900], [R6.64], !P4 ;  /* 0x0390000006e02fae */ /* 0x0009e8000e101d44 */
[----:B------:R4:W-:Y:S04]  /*1dd0*/  @P2 LDGSTS.E.BYPASS.LTC128B.128 [R224+0x4900], [R6.64+0x40], !P6 ;  /* 0x0490004006e02fae */ /* 0x0009e8000f101d44 */
[----:B------:R4:W-:Y:S01]  /*1de0*/  @P2 LDGSTS.E.BYPASS.LTC128B.128 [R224+0x5900], [R6.64+0x80], !P5 ;  /* 0x0590008006e02fae */ /* 0x0009e2000e901d44 */
[----:B------:R-:W-:-:S03]  /*1df0*/  ISETP.NE.U32.AND P2, PT, R2, 0x1, PT ;  /* 0x000000010200780c */ /* 0x000fc60003f45070 */
[----:B------:R-:W0:Y:S01]  /*1e00*/  LDGDEPBAR ;  /* 0x00000000000079af */ /* 0x000e220000000000 */
[C---:B------:R-:W-:Y:S02]  /*1e10*/  ISETP.LT.OR P3, PT, R5.reuse, 0x1, P2 ;  /* 0x000000010500780c */ /* 0x040fe40001761670 */
[----:B------:R-:W-:Y:S01]  /*1e20*/  ISETP.LT.OR P2, PT, R5, 0x21, P2 ;  /* 0x000000210500780c */ /* 0x000fe20001741670 */
[----:B------:R-:W-:-:S04]  /*1e30*/  DEPBAR.LE SB0, 0x1 ;  /* 0x000080400000791a */ /* 0x000fc80000000000 */
[----:B------:R-:W-:-:S04]  /*1e40*/  DEPBAR.LE SB0, 0x0 ;  /* 0x000080000000791a */ /* 0x000fc80000000000 */
[----:B------:R-:W-:Y:S06]  /*1e50*/  BAR.SYNC.DEFER_BLOCKING 0x0 ;  /* 0x0000000000007b1d */ /* 0x000fec0000010000 */
[----:B-1----:R-:W-:Y:S04]  /*1e60*/  LDSM.16.M88.4 R8, [R210+0x7100] ;  /* 0x00710000d208783b */ /* 0x002fe80000000200 */
[----:B--23--:R-:W1:Y:S04]  /*1e70*/  LDSM.16.M88.4 R16, [R139+0x3100] ;  /* 0x003100008b10783b */ /* 0x00ce680000000200 */
[----:B------:R-:W2:Y:S04]  /*1e80*/  LDSM.16.M88.4 R12, [R210+0x6100] ;  /* 0x00610000d20c783b */ /* 0x000ea80000000200 */
[----:B------:R-:W3:Y:S04]  /*1e90*/  LDSM.16.M88.4 R20, [R139+0x3500] ;  /* 0x003500008b14783b */ /* 0x000ee80000000200 */
[----:B------:R-:W5:Y:S04]  /*1ea0*/  LDSM.16.M88.4 R24, [R139+0x3900] ;  /* 0x003900008b18783b */ /* 0x000f680000000200 */
[----:B------:R-:W3:Y:S04]  /*1eb0*/  LDSM.16.M88.4 R36, [R139+0x3d00] ;  /* 0x003d00008b24783b */ /* 0x000ee80000000200 */
[----:B------:R-:W-:Y:S04]  /*1ec0*/  LDSM.16.M88.4 R56, [R212] ;  /* 0x00000000d438783b */ /* 0x000fe80000000200 */
[----:B------:R-:W-:Y:S01]  /*1ed0*/  LDSM.16.M88.4 R32, [R212+0x400] ;  /* 0x00040000d420783b */ /* 0x000fe20000000200 */
[-C--:B-1----:R-:W-:Y:S08]  /*1ee0*/  HMMA.16816.F32 R44, R8, R16.reuse, RZ ;  /* 0x00000010082c723c */ /* 0x082ff000000018ff */
[----:B--2---:R-:W-:Y:S07]  /*1ef0*/  HMMA.16816.F32 R88, R12, R16, RZ ;  /* 0x000000100c58723c */ /* 0x004fee00000018ff */
[----:B------:R-:W-:Y:S01]  /*1f00*/  IMAD.MOV.U32 R17, RZ, RZ, c[0x0][0x208] ;  /* 0x00008200ff117624 */ /* 0x000fe200078e00ff */
[C---:B---3--:R-:W-:Y:S04]  /*1f10*/  HMMA.16816.F32 R68, R8.reuse, R20, RZ ;  /* 0x000000140844723c */ /* 0x048fe800000018ff */
[C---:B------:R-:W-:Y:S01]  /*1f20*/  SHF.L.U64.HI R16, R17.reuse, R28, c[0x0][0x20c] ;  /* 0x0000830011107619 */ /* 0x040fe2000001021c */
[----:B------:R-:W-:Y:S01]  /*1f30*/  IMAD.SHL.U32 R17, R17, 0x40, RZ ;  /* 0x0000004011117824 */ /* 0x000fe200078e00ff */
[----:B------:R-:W-:Y:S02]  /*1f40*/  LDSM.16.M88.4 R28, [R212+0x800] ;  /* 0x00080000d41c783b */ /* 0x000fe40000000200 */
[----:B-----5:R-:W-:Y:S01]  /*1f50*/  HMMA.16816.F32 R52, R8, R24, RZ ;  /* 0x000000180834723c */ /* 0x020fe200000018ff */
[----:B------:R-:W-:-:S02]  /*1f60*/  IMAD R3, R16, R40, RZ ;  /* 0x0000002810037224 */ /* 0x000fc400078e02ff */
[----:B----4-:R-:W-:-:S04]  /*1f70*/  IMAD.WIDE.U32 R6, R40, R17, R60 ;  /* 0x0000001128067225 */ /* 0x010fc800078e003c */
[----:B------:R-:W-:Y:S01]  /*1f80*/  IMAD R3, R43, R17, R3 ;  /* 0x000000112b037224 */ /* 0x000fe200078e0203 */
[----:B------:R-:W-:Y:S01]  /*1f90*/  HMMA.16816.F32 R48, R8, R36, RZ ;  /* 0x000000240830723c */ /* 0x000fe200000018ff */
[----:B------:R-:W-:Y:S02]  /*1fa0*/  LEA R2, P0, R6, c[0x0][0x1f8], 0x1 ;  /* 0x00007e0006027a11 */ /* 0x000fe400078008ff */
[----:B------:R-:W-:-:S05]  /*1fb0*/  IMAD.IADD R3, R7, 0x1, R3 ;  /* 0x0000000107037824 */ /* 0x000fca00078e0203 */
[----:B------:R-:W-:Y:S01]  /*1fc0*/  HMMA.16816.F32 R72, R8, R18, RZ ;  /* 0x000000120848723c */ /* 0x000fe200000018ff */
[----:B------:R-:W-:Y:S02]  /*1fd0*/  LEA.HI.X R3, R6, c[0x0][0x1fc], R3, 0x1, P0 ;  /* 0x00007f0006037a11 */ /* 0x000fe400000f0c03 */
[----:B------:R-:W-:-:S05]  /*1fe0*/  IADD3 R6, P0, R17, R2, RZ ;  /* 0x0000000211067210 */ /* 0x000fca0007f1e0ff */
[----:B------:R-:W-:Y:S01]  /*1ff0*/  HMMA.16816.F32 R64, R8, R22, RZ ;  /* 0x000000160840723c */ /* 0x000fe200000018ff */
[----:B------:R-:W-:Y:S01]  /*2000*/  IMAD.X R7, R16, 0x1, R3, P0 ;  /* 0x0000000110077824 */ /* 0x000fe200000e0603 */
[C---:B------:R-:W-:Y:S02]  /*2010*/  ISETP.LT.OR P0, PT, R5.reuse, 0x1, !P1 ;  /* 0x000000010500780c */ /* 0x040fe40004f01670 */
[----:B------:R-:W-:-:S04]  /*2020*/  ISETP.LT.OR P1, PT, R5, 0x21, !P1 ;  /* 0x000000210500780c */ /* 0x000fc80004f21670 */
[C---:B------:R-:W-:Y:S08]  /*2030*/  HMMA.16816.F32 R76, R8.reuse, R26, RZ ;  /* 0x0000001a084c723c */ /* 0x040ff000000018ff */
[----:B------:R-:W-:Y:S01]  /*2040*/  HMMA.16816.F32 R92, R8, R38, RZ ;  /* 0x00000026085c723c */ /* 0x000fe200000018ff */
[----:B------:R-:W-:Y:S07]  /*2050*/  LDSM.16.M88.4 R8, [R211+0x7100] ;  /* 0x00710000d308783b */ /* 0x000fee0000000200 */
[C---:B------:R-:W-:Y:S08]  /*2060*/  HMMA.16816.F32 R84, R12.reuse, R24, RZ ;  /* 0x000000180c54723c */ /* 0x040ff000000018ff */
[C---:B------:R-:W-:Y:S01]  /*2070*/  HMMA.16816.F32 R96, R12.reuse, R26, RZ ;  /* 0x0000001a0c60723c */ /* 0x040fe200000018ff */
[----:B------:R-:W1:Y:S07]  /*2080*/  LDSM.16.M88.4 R24, [R212+0xc00] ;  /* 0x000c0000d418783b */ /* 0x000e6e0000000200 */
[----:B------:R-:W-:Y:S01]  /*2090*/  HMMA.16816.F32 R116, R12, R18, RZ ;  /* 0x000000120c74723c */ /* 0x000fe200000018ff */
[----:B------:R-:W2:Y:S04]  /*20a0*/  LDSM.16.M88.4 R16, [R211+0x6100] ;  /* 0x00610000d310783b */ /* 0x000ea80000000200 */
[----:B------:R-:W-:Y:S01]  /*20b0*/  @!PT LDS RZ, [RZ] ;  /* 0x00000000fffff984 */ /* 0x000fe20000000800 */
[----:B------:R-:W-:Y:S01]  /*20c0*/  @!PT LDS RZ, [RZ] ;  /* 0x00000000fffff984 */ /* 0x000fe20000000800 */
[----:B------:R-:W-:Y:S01]  /*20d0*/  @!PT LDS RZ, [RZ] ;  /* 0x00000000fffff984 */ /* 0x000fe20000000800 */
[----:B------:R3:W-:Y:S01]  /*20e0*/  LDGSTS.E.BYPASS.LTC128B.128 [R224+0x100], [R2.64], !P3 ;  /* 0x0010000002e07fae */ /* 0x0007e2000d901d44 */
[----:B------:R-:W-:-:S02]  /*20f0*/  LOP3.LUT P3, RZ, R42, 0x4, RZ, 0xc0, !PT ;  /* 0x000000042aff7812 */ /* 0x000fc4000786c0ff */
[----:B------:R-:W-:Y:S01]  /*2100*/  HMMA.16816.F32 R80, R12, R20, RZ ;  /* 0x000000140c50723c */ /* 0x000fe200000018ff */
[----:B------:R3:W-:Y:S01]  /*2110*/  LDGSTS.E.BYPASS.LTC128B.128 [R224+0x1100], [R2.64+0x40], !P0 ;  /* 0x0110004002e07fae */ /* 0x0007e2000c101d44 */
[C---:B------:R-:W-:Y:S02]  /*2120*/  ISETP.LT.OR P0, PT, R5.reuse, 0x1, !P3 ;  /* 0x000000010500780c */ /* 0x040fe40005f01670 */
[----:B------:R-:W-:-:S04]  /*2130*/  ISETP.LT.OR P3, PT, R5, 0x21, !P3 ;  /* 0x000000210500780c */ /* 0x000fc80005f61670 */
[C---:B------:R-:W-:Y:S07]  /*2140*/  HMMA.16816.F32 R104, R12.reuse, R22, RZ ;  /* 0x000000160c68723c */ /* 0x040fee00000018ff */
[----:B------:R3:W-:Y:S01]  /*2150*/  LDGSTS.E.BYPASS.LTC128B.128 [R224+0x2100], [R2.64+0x80], !P0 ;  /* 0x0210008002e07fae */ /* 0x0007e2000c101d44 */
[C---:B------:R-:W-:Y:S03]  /*2160*/  HMMA.16816.F32 R60, R12.reuse, R36, RZ ;  /* 0x000000240c3c723c */ /* 0x040fe600000018ff */
[----:B------:R4:W-:Y:S04]  /*2170*/  LDGSTS.E.BYPASS.LTC128B.128 [R224+0x900], [R6.64], !P2 ;  /* 0x0090000006e07fae */ /* 0x0009e8000d101d44 */
[----:B------:R4:W-:Y:S01]  /*2180*/  LDGSTS.E.BYPASS.LTC128B.128 [R224+0x1900], [R6.64+0x40], !P1 ;  /* 0x0190004006e07fae */ /* 0x0009e2000c901d44 */
[----:B------:R-:W-:Y:S03]  /*2190*/  HMMA.16816.F32 R36, R12, R38, RZ ;  /* 0x000000260c24723c */ /* 0x000fe600000018ff */
[----:B------:R4:W-:Y:S04]  /*21a0*/  LDGSTS.E.BYPASS.LTC128B.128 [R224+0x2900], [R6.64+0x80], !P3 ;  /* 0x0290008006e07fae */ /* 0x0009e8000d901d44 */
[----:B------:R-:W-:Y:S01]  /*21b0*/  LDSM.16.M88.4 R20, [R210+0x9100] ;  /* 0x00910000d214783b */ /* 0x000fe20000000200 */
[C---:B-1----:R-:W-:Y:S03]  /*21c0*/  HMMA.16816.F32 R132, R8.reuse, R24, R48 ;  /* 0x000000180884723c */ /* 0x042fe60000001830 */
[----:B------:R-:W1:Y:S04]  /*21d0*/  LDSM.16.M88.4 R48, [R139+0x4500] ;  /* 0x004500008b30783b */ /* 0x000e680000000200 */
[----:B------:R-:W-:Y:S01]  /*21e0*/  LDSM.16.M88.4 R40, [R139+0x4d00] ;  /* 0x004d00008b28783b */ /* 0x000fe20000000200 */
[----:B------:R-:W-:Y:S01]  /*21f0*/  HMMA.16816.F32 R140, R8, R28, R52 ;  /* 0x0000001c088c723c */ /* 0x000fe20000001834 */
[----:B---3--:R-:W-:-:S02]  /*2200*/  LOP3.LUT R2, R148, 0xffffffe0, RZ, 0xc0, !PT ;  /* 0xffffffe094027812 */ /* 0x008fc400078ec0ff */
[----:B------:R-:W3:Y:S04]  /*2210*/  LDSM.16.M88.4 R52, [R139+0x4100] ;  /* 0x004100008b34783b */ /* 0x000ee80000000200 */
[----:B------:R-:W-:Y:S01]  /*2220*/  LDSM.16.M88.4 R12, [R210+0x8100] ;  /* 0x00810000d20c783b */ /* 0x000fe20000000200 */
[C---:B------:R-:W-:Y:S01]  /*2230*/  HMMA.16816.F32 R128, R8.reuse, R56, R44 ;  /* 0x000000380880723c */ /* 0x040fe2000000182c */
[----:B------:R-:W-:Y:S02]  /*2240*/  IMAD.IADD R2, R138, 0x1, -R2 ;  /* 0x000000018a027824 */ /* 0x000fe400078e0a02 */
[----:B------:R-:W5:Y:S03]  /*2250*/  LDSM.16.M88.4 R44, [R139+0x4900] ;  /* 0x004900008b2c783b */ /* 0x000f660000000200 */
[----:B------:R-:W-:Y:S01]  /*2260*/  SHF.R.S32.HI R3, RZ, 0x1f, R2 ;  /* 0x0000001fff037819 */ /* 0x000fe20000011402 */
[----:B------:R-:W0:Y:S01]  /*2270*/  LDGDEPBAR ;  /* 0x00000000000079af */ /* 0x000e220000000000 */
[----:B------:R-:W-:Y:S02]  /*2280*/  HMMA.16816.F32 R144, R8, R32, R68 ;  /* 0x000000200890723c */ /* 0x000fe40000001844 */
[----:B------:R-:W-:-:S04]  /*2290*/  LEA.HI R3, R3, R2, RZ, 0x2 ;  /* 0x0000000203037211 */ /* 0x000fc800078f10ff */
[----:B------:R-:W-:Y:S02]  /*22a0*/  LOP3.LUT R3, R3, 0x7ffffffc, RZ, 0xc0, !PT ;  /* 0x7ffffffc03037812 */ /* 0x000fe400078ec0ff */
[----:B------:R-:W-:Y:S03]  /*22b0*/  HMMA.16816.F32 R124, R8, R34, R64 ;  /* 0x00000022087c723c */ /* 0x000fe60000001840 */
[----:B------:R-:W-:-:S04]  /*22c0*/  IMAD.IADD R2, R2, 0x1, -R3 ;  /* 0x0000000102027824 */ /* 0x000fc800078e0a03 */
[----:B------:R-:W-:Y:S01]  /*22d0*/  IMAD R2, R2, -0x2, R137 ;  /* 0xfffffffe02027824 */ /* 0x000fe200078e0289 */
[C---:B------:R-:W-:Y:S04]  /*22e0*/  HMMA.16816.F32 R72, R8.reuse, R58, R72 ;  /* 0x0000003a0848723c */ /* 0x040fe80000001848 */
[C---:B------:R-:W-:Y:S02]  /*22f0*/  ISETP.GT.AND P1, PT, R2.reuse, RZ, PT ;  /* 0x000000ff0200720c */ /* 0x040fe40003f24270 */
[C---:B------:R-:W-:Y:S02]  /*2300*/  ISETP.GT.AND P0, PT, R2.reuse, 0x1, PT ;  /* 0x000000010200780c */ /* 0x040fe40003f04270 */
[----:B------:R-:W-:Y:S01]  /*2310*/  HMMA.16816.F32 R120, R8, R30, R76 ;  /* 0x0000001e0878723c */ /* 0x000fe2000000184c */
[----:B------:R-:W-:-:S02]  /*2320*/  ISETP.GT.AND P3, PT, R2, 0x8, PT ;  /* 0x000000080200780c */ /* 0x000fc40003f64270 */
[----:B------:R-:W-:-:S05]  /*2330*/  ISETP.GT.AND P2, PT, R2, 0x9, PT ;  /* 0x000000090200780c */ /* 0x000fca0003f44270 */
[----:B------:R-:W-:Y:S01]  /*2340*/  HMMA.16816.F32 R112, R8, R26, R92 ;  /* 0x0000001a0870723c */ /* 0x000fe2000000185c */
[----:B------:R-:W-:Y:S07]  /*2350*/  LDSM.16.M88.4 R8, [R211+0x9100] ;  /* 0x00910000d308783b */ /* 0x000fee0000000200 */
[C---:B--2---:R-:W-:Y:S08]  /*2360*/  HMMA.16816.F32 R100, R16.reuse, R32, R80 ;  /* 0x000000201064723c */ /* 0x044ff00000001850 */
[C---:B------:R-:W-:Y:S01]  /*2370*/  HMMA.16816.F32 R64, R16.reuse, R34, R104 ;  /* 0x000000221040723c */ /* 0x040fe20000001868 */
[----:B------:R-:W2:Y:S07]  /*2380*/  LDSM.16.M88.4 R32, [R212+0x1400] ;  /* 0x00140000d420783b */ /* 0x000eae0000000200 */
[C---:B------:R-:W-:Y:S08]  /*2390*/  HMMA.16816.F32 R108, R16.reuse, R56, R88 ;  /* 0x00000038106c723c */ /* 0x040ff00000001858 */
[C---:B------:R-:W-:Y:S08]  /*23a0*/  HMMA.16816.F32 R80, R16.reuse, R24, R60 ;  /* 0x000000181050723c */ /* 0x040ff0000000183c */
[C---:B------:R-:W-:Y:S01]  /*23b0*/  HMMA.16816.F32 R68, R16.reuse, R58, R116 ;  /* 0x0000003a1044723c */ /* 0x040fe20000001874 */
[----:B------:R-:W-:Y:S07]  /*23c0*/  LDSM.16.M88.4 R56, [R212+0x1c00] ;  /* 0x001c0000d438783b */ /* 0x000fee0000000200 */
[C---:B------:R-:W-:Y:S08]  /*23d0*/  HMMA.16816.F32 R84, R16.reuse, R28, R84 ;  /* 0x0000001c1054723c */ /* 0x040ff00000001854 */
[C---:B------:R-:W-:Y:S01]  /*23e0*/  HMMA.16816.F32 R60, R16.reuse, R30, R96 ;  /* 0x0000001e103c723c */ /* 0x040fe20000001860 */
[----:B------:R-:W-:Y:S07]  /*23f0*/  LDSM.16.M88.4 R28, [R212+0x1800] ;  /* 0x00180000d41c783b */ /* 0x000fee0000000200 */
[----:B------:R-:W-:Y:S01]  /*2400*/  HMMA.16816.F32 R16, R16, R26, R36 ;  /* 0x0000001a1010723c */ /* 0x000fe20000001824 */
[----:B------:R-:W2:Y:S04]  /*2410*/  LDSM.16.M88.4 R36, [R212+0x1000] ;  /* 0x00100000d424783b */ /* 0x000ea80000000200 */
[----:B------:R-:W2:Y:S03]  /*2420*/  LDSM.16.M88.4 R24, [R211+0x8100] ;  /* 0x00810000d318783b */ /* 0x000ea60000000200 */
[C---:B-1----:R-:W-:Y:S08]  /*2430*/  HMMA.16816.F32 R88, R20.reuse, R48, R144 ;  /* 0x000000301458723c */ /* 0x042ff00000001890 */
[C---:B---3--:R-:W-:Y:S08]  /*2440*/  HMMA.16816.F32 R76, R20.reuse, R52, R128 ;  /* 0x00000034144c723c */ /* 0x048ff00000001880 */
[C---:B-----5:R-:W-:Y:S08]  /*2450*/  HMMA.16816.F32 R96, R20.reuse, R44, R140 ;  /* 0x0000002c1460723c */ /* 0x060ff0000000188c */
[C---:B------:R-:W-:Y:S08]  /*2460*/  HMMA.16816.F32 R104, R20.reuse, R46, R120 ;  /* 0x0000002e1468723c */ /* 0x040ff00000001878 */
[C---:B------:R-:W-:Y:S08]  /*2470*/  HMMA.16816.F32 R116, R20.reuse, R40, R132 ;  /* 0x000000281474723c */ /* 0x040ff00000001884 */
[C---:B------:R-:W-:Y:S08]  /*2480*/  HMMA.16816.F32 R72, R20.reuse, R54, R72 ;  /* 0x000000361448723c */ /* 0x040ff00000001848 */
[C---:B------:R-:W-:Y:S08]  /*2490*/  HMMA.16816.F32 R92, R20.reuse, R50, R124 ;  /* 0x00000032145c723c */ /* 0x040ff0000000187c */
[----:B------:R-:W-:Y:S01]  /*24a0*/  HMMA.16816.F32 R120, R20, R42, R112 ;  /* 0x0000002a1478723c */ /* 0x000fe20000001870 */
[----:B------:R-:W-:Y:S07]  /*24b0*/  LDSM.16.M88.4 R20, [R210+0xb100] ;  /* 0x00b10000d214783b */ /* 0x000fee0000000200 */
[C---:B------:R-:W-:Y:S08]  /*24c0*/  HMMA.16816.F32 R128, R12.reuse, R52, R108 ;  /* 0x000000340c80723c */ /* 0x040ff0000000186c */
[C---:B------:R-:W-:Y:S08]  /*24d0*/  HMMA.16816.F32 R124, R12.reuse, R54, R68 ;  /* 0x000000360c7c723c */ /* 0x040ff00000001844 */
[C---:B------:R-:W-:Y:S08]  /*24e0*/  HMMA.16816.F32 R112, R12.reuse, R48, R100 ;  /* 0x000000300c70723c */ /* 0x040ff00000001864 */
[C---:B------:R-:W-:Y:S01]  /*24f0*/  HMMA.16816.F32 R108, R12.reuse, R50, R64 ;  /* 0x000000320c6c723c */ /* 0x040fe20000001840 */
[----:B------:R-:W-:Y:S07]  /*2500*/  LDSM.16.M88.4 R48, [R139+0x5500] ;  /* 0x005500008b30783b */ /* 0x000fee0000000200 */
[C---:B------:R-:W-:Y:S08]  /*2510*/  HMMA.16816.F32 R100, R12.reuse, R44, R84 ;  /* 0x0000002c0c64723c */ /* 0x040ff00000001854 */
[C---:B------:R-:W-:Y:S01]  /*2520*/  HMMA.16816.F32 R60, R12.reuse, R46, R60 ;  /* 0x0000002e0c3c723c */ /* 0x040fe2000000183c */
[----:B------:R-:W-:Y:S07]  /*2530*/  LDSM.16.M88.4 R44, [R139+0x5900] ;  /* 0x005900008b2c783b */ /* 0x000fee0000000200 */
[C---:B------:R-:W-:Y:S08]  /*2540*/  HMMA.16816.F32 R52, R12.reuse, R40, R80 ;  /* 0x000000280c34723c */ /* 0x040ff00000001850 */
[----:B------:R-:W-:Y:S01]  /*2550*/  HMMA.16816.F32 R12, R12, R42, R16 ;  /* 0x0000002a0c0c723c */ /* 0x000fe20000001810 */
[----:B------:R-:W1:Y:S04]  /*2560*/  LDSM.16.M88.4 R40, [R139+0x5100] ;  /* 0x005100008b28783b */ /* 0x000e680000000200 */
[----:B------:R-:W-:Y:S03]  /*2570*/  LDSM.16.M88.4 R16, [R210+0xa100] ;  /* 0x00a10000d210783b */ /* 0x000fe60000000200 */
[C---:B--2---:R-:W-:Y:S01]  /*2580*/  HMMA.16816.F32 R68, R8.reuse, R32, R88 ;  /* 0x000000200844723c */ /* 0x044fe20000001858 */
[----:B------:R-:W2:Y:S07]  /*2590*/  LDSM.16.M88.4 R88, [R139+0x5d00] ;  /* 0x005d00008b58783b */ /* 0x000eae0000000200 */
[C---:B------:R-:W-:Y:S08]  /*25a0*/  HMMA.16816.F32 R76, R8.reuse, R36, R76 ;  /* 0x00000024084c723c */ /* 0x040ff0000000184c */
[C---:B------:R-:W-:Y:S08]  /*25b0*/  HMMA.16816.F32 R80, R8.reuse, R28, R96 ;  /* 0x0000001c0850723c */ /* 0x040ff00000001860 */
[C---:B------:R-:W-:Y:S08]  /*25c0*/  HMMA.16816.F32 R72, R8.reuse, R38, R72 ;  /* 0x000000260848723c */ /* 0x040ff00000001848 */
[C---:B------:R-:W-:Y:S08]  /*25d0*/  HMMA.16816.F32 R96, R8.reuse, R56, R116 ;  /* 0x000000380860723c */ /* 0x040ff00000001874 */
[----:B------:R-:W-:Y:S08]  /*25e0*/  HMMA.16816.F32 R64, R8, R34, R92 ;  /* 0x000000220840723c */ /* 0x000ff0000000185c */
[----:B------:R-:W-:Y:S08]  /*25f0*/  HMMA.16816.F32 R116, R24, R32, R112 ;  /* 0x000000201874723c */ /* 0x000ff00000001870 */
[C---:B------:R-:W-:Y:S08]  /*2600*/  HMMA.16816.F32 R84, R8.reuse, R30, R104 ;  /* 0x0000001e0854723c */ /* 0x040ff00000001868 */
[----:B------:R-:W-:Y:S01]  /*2610*/  HMMA.16816.F32 R92, R8, R58, R120 ;  /* 0x0000003a085c723c */ /* 0x000fe20000001878 */
[----:B------:R-:W-:Y:S07]  /*2620*/  LDSM.16.M88.4 R8, [R211+0xb100] ;  /* 0x00b10000d308783b */ /* 0x000fee0000000200 */
[C---:B------:R-:W-:Y:S01]  /*2630*/  HMMA.16816.F32 R112, R24.reuse, R34, R108 ;  /* 0x000000221870723c */ /* 0x040fe2000000186c */
[----:B------:R-:W-:Y:S07]  /*2640*/  LDSM.16.M88.4 R32, [R212+0x2400] ;  /* 0x00240000d420783b */ /* 0x000fee0000000200 */
[C---:B------:R-:W-:Y:S01]  /*2650*/  HMMA.16816.F32 R120, R24.reuse, R36, R128 ;  /* 0x000000241878723c */ /* 0x040fe20000001880 */
[----:B------:R-:W-:Y:S07]  /*2660*/  LDSM.16.M88.4 R128, [R212+0x2c00] ;  /* 0x002c0000d480783b */ /* 0x000fee0000000200 */
[C---:B------:R-:W-:Y:S08]  /*2670*/  HMMA.16816.F32 R108, R24.reuse, R28, R100 ;  /* 0x0000001c186c723c */ /* 0x040ff00000001864 */
[C---:B------:R-:W-:Y:S01]  /*2680*/  HMMA.16816.F32 R104, R24.reuse, R30, R60 ;  /* 0x0000001e1868723c */ /* 0x040fe2000000183c */
[----:B------:R-:W3:Y:S07]  /*2690*/  LDSM.16.M88.4 R28, [R212+0x2000] ;  /* 0x00200000d41c783b */ /* 0x000eee0000000200 */
[C---:B------:R-:W-:Y:S01]  /*26a0*/  HMMA.16816.F32 R140, R24.reuse, R58, R12 ;  /* 0x0000003a188c723c */ /* 0x040fe2000000180c */
[----:B------:R-:W5:Y:S07]  /*26b0*/  LDSM.16.M88.4 R12, [R211+0xa100] ;  /* 0x00a10000d30c783b */ /* 0x000f6e0000000200 */
[----:B------:R-:W-:Y:S08]  /*26c0*/  HMMA.16816.F32 R124, R24, R38, R124 ;  /* 0x00000026187c723c */ /* 0x000ff0000000187c */
[C---:B-1----:R-:W-:Y:S08]  /*26d0*/  HMMA.16816.F32 R76, R20.reuse, R40, R76 ;  /* 0x00000028144c723c */ /* 0x042ff0000000184c */
[C---:B------:R-:W-:Y:S08]  /*26e0*/  HMMA.16816.F32 R72, R20.reuse, R42, R72 ;  /* 0x0000002a1448723c */ /* 0x040ff00000001848 */
[C---:B------:R-:W-:Y:S08]  /*26f0*/  HMMA.16816.F32 R60, R20.reuse, R44, R80 ;  /* 0x0000002c143c723c */ /* 0x040ff00000001850 */
[----:B--2---:R-:W-:Y:S08]  /*2700*/  HMMA.16816.F32 R80, R20, R88, R96 ;  /* 0x000000581450723c */ /* 0x004ff00000001860 */
[----:B------:R-:W-:Y:S01]  /*2710*/  HMMA.16816.F32 R100, R24, R56, R52 ;  /* 0x000000381864723c */ /* 0x000fe20000001834 */
[----:B------:R-:W1:Y:S01]  /*2720*/  LDSM.16.M88.4 R52, [R212+0x2800] ;  /* 0x00280000d434783b */ /* 0x000e620000000200 */
[----:B------:R-:W-:-:S06]  /*2730*/  DEPBAR.LE SB0, 0x0 ;  /* 0x000080000000791a */ /* 0x000fcc0000000000 */
[----:B------:R-:W-:Y:S08]  /*2740*/  HMMA.16816.F32 R36, R20, R90, R92 ;  /* 0x0000005a1424723c */ /* 0x000ff0000000185c */
[----:B------:R-:W-:Y:S08]  /*2750*/  HMMA.16816.F32 R24, R16, R40, R120 ;  /* 0x000000281018723c */ /* 0x000ff00000001878 */
[C---:B------:R-:W-:Y:S08]  /*2760*/  HMMA.16816.F32 R68, R20.reuse, R48, R68 ;  /* 0x000000301444723c */ /* 0x040ff00000001844 */
[C---:B------:R-:W-:Y:S08]  /*2770*/  HMMA.16816.F32 R64, R20.reuse, R50, R64 ;  /* 0x000000321440723c */ /* 0x040ff00000001840 */
[----:B------:R-:W-:Y:S08]  /*2780*/  HMMA.16816.F32 R56, R20, R46, R84 ;  /* 0x0000002e1438723c */ /* 0x000ff00000001854 */
[C---:B------:R-:W-:Y:S08]  /*2790*/  HMMA.16816.F32 R20, R16.reuse, R42, R124 ;  /* 0x0000002a1014723c */ /* 0x040ff0000000187c */
[----:B------:R-:W-:Y:S08]  /*27a0*/  HMMA.16816.F32 R40, R16, R48, R116 ;  /* 0x000000301028723c */ /* 0x000ff00000001874 */
[----:B---3--:R-:W-:Y:S08]  /*27b0*/  HMMA.16816.F32 R76, R8, R28, R76 ;  /* 0x0000001c084c723c */ /* 0x008ff0000000184c */
[----:B------:R-:W-:Y:S08]  /*27c0*/  HMMA.16816.F32 R48, R16, R50, R112 ;  /* 0x000000321030723c */ /* 0x000ff00000001870 */
[----:B------:R-:W-:Y:S08]  /*27d0*/  HMMA.16816.F32 R72, R8, R30, R72 ;  /* 0x0000001e0848723c */ /* 0x000ff00000001848 */
[----:B------:R-:W-:Y:S08]  /*27e0*/  HMMA.16816.F32 R84, R16, R44, R108 ;  /* 0x0000002c1054723c */ /* 0x000ff0000000186c */
[----:B------:R-:W-:Y:S08]  /*27f0*/  HMMA.16816.F32 R92, R8, R128, R80 ;  /* 0x00000080085c723c */ /* 0x000ff00000001850 */
[----:B------:R-:W-:Y:S08]  /*2800*/  HMMA.16816.F32 R44, R16, R46, R104 ;  /* 0x0000002e102c723c */ /* 0x000ff00000001868 */
[----:B------:R-:W-:Y:S08]  /*2810*/  HMMA.16816.F32 R80, R8, R130, R36 ;  /* 0x000000820850723c */ /* 0x000ff00000001824 */
[----:B-----5:R-:W-:Y:S08]  /*2820*/  HMMA.16816.F32 R36, R12, R28, R24 ;  /* 0x0000001c0c24723c */ /* 0x020ff00000001818 */
[----:B------:R-:W-:Y:S08]  /*2830*/  HMMA.16816.F32 R68, R8, R32, R68 ;  /* 0x000000200844723c */ /* 0x000ff00000001844 */
[C---:B------:R-:W-:Y:S08]  /*2840*/  HMMA.16816.F32 R28, R12.reuse, R30, R20 ;  /* 0x0000001e0c1c723c */ /* 0x040ff00000001814 */
[----:B------:R-:W-:Y:S01]  /*2850*/  HMMA.16816.F32 R20, R12, R32, R40 ;  /* 0x000000200c14723c */ /* 0x000fe20000001828 */
[----:B------:R-:W-:-:S02]  /*2860*/  FSEL R36, R36, -INF , P1 ;  /* 0xff80000024247808 */ /* 0x000fc40000800000 */
[----:B------:R-:W-:-:S04]  /*2870*/  FSEL R37, R37, -INF , P0 ;  /* 0xff80000025257808 */ /* 0x000fc80000000000 */
[----:B------:R-:W-:Y:S01]  /*2880*/  FSEL R40, R76, -INF , P1 ;  /* 0xff8000004c287808 */ /* 0x000fe20000800000 */
[-C--:B------:R-:W-:Y:S01]  /*2890*/  HMMA.16816.F32 R64, R8, R34.reuse, R64 ;  /* 0x000000220840723c */ /* 0x080fe20000001840 */
[----:B------:R-:W-:Y:S02]  /*28a0*/  FSEL R41, R77, -INF , P0 ;  /* 0xff8000004d297808 */ /* 0x000fe40000000000 */
[----:B------:R-:W-:Y:S02]  /*28b0*/  FSEL R42, R72, -INF , P3 ;  /* 0xff800000482a7808 */ /* 0x000fe40001800000 */
[----:B------:R-:W-:Y:S02]  /*28c0*/  FMNMX.FTZ R3, R40, R41, !PT ;  /* 0x0000002928037209 */ /* 0x000fe40007810000 */
[----:B------:R-:W-:Y:S01]  /*28d0*/  FSEL R43, R73, -INF , P2 ;  /* 0xff800000492b7808 */ /* 0x000fe20001000000 */
[----:B------:R-:W-:Y:S01]  /*28e0*/  HMMA.16816.F32 R32, R12, R34, R48 ;  /* 0x000000220c20723c */ /* 0x000fe20000001830 */
[----:B------:R-:W-:-:S04]  /*28f0*/  FMNMX.FTZ R3, R42, R3, !PT ;  /* 0x000000032a037209 */ /* 0x000fc80007810000 */
[----:B------:R-:W-:Y:S02]  /*2900*/  FMNMX.FTZ R3, R43, R3, !PT ;  /* 0x000000032b037209 */ /* 0x000fe40007810000 */
[----:B------:R-:W-:Y:S01]  /*2910*/  FSEL R50, R31, -INF , P2 ;  /* 0xff8000001f327808 */ /* 0x000fe20001000000 */
[----:B-1----:R-:W-:Y:S01]  /*2920*/  HMMA.16816.F32 R60, R8, R52, R60 ;  /* 0x00000034083c723c */ /* 0x002fe2000000183c */
[----:B------:R-:W-:Y:S02]  /*2930*/  FSEL R48, R29, -INF , P2 ;  /* 0xff8000001d307808 */ /* 0x000fe40001000000 */
[----:B------:R-:W-:Y:S02]  /*2940*/  FSEL R51, R30, -INF , P3 ;  /* 0xff8000001e337808 */ /* 0x000fe40001800000 */
[----:B------:R-:W-:-:S03]  /*2950*/  FSEL R49, R28, -INF , P3 ;  /* 0xff8000001c317808 */ /* 0x000fc60001800000 */
[----:B------:R-:W-:Y:S08]  /*2960*/  HMMA.16816.F32 R56, R8, R54, R56 ;  /* 0x000000360838723c */ /* 0x000ff00000001838 */
[C---:B------:R-:W-:Y:S07]  /*2970*/  HMMA.16816.F32 R8, R12.reuse, R52, R84 ;  /* 0x000000340c08723c */ /* 0x040fee0000001854 */
[----:B------:R-:W-:Y:S01]  /*2980*/  FSEL R53, R38, -INF , P1 ;  /* 0xff80000026357808 */ /* 0x000fe20000800000 */
[----:B------:R-:W-:Y:S01]  /*2990*/  HMMA.16816.F32 R24, R12, R54, R44 ;  /* 0x000000360c18723c */ /* 0x000fe2000000182c */
[----:B------:R-:W-:-:S06]  /*29a0*/  FSEL R52, R39, -INF , P0 ;  /* 0xff80000027347808 */ /* 0x000fcc0000000000 */
[----:B------:R-:W-:Y:S01]  /*29b0*/  FSEL R44, R78, -INF , P1 ;  /* 0xff8000004e2c7808 */ /* 0x000fe20000800000 */
[C---:B------:R-:W-:Y:S01]  /*29c0*/  HMMA.16816.F32 R100, R16.reuse, R88, R100 ;  /* 0x000000581064723c */ /* 0x040fe20000001864 */
[----:B------:R-:W-:Y:S01]  /*29d0*/  BAR.SYNC.DEFER_BLOCKING 0x0 ;  /* 0x0000000000007b1d */ /* 0x000fe20000010000 */
[C---:B------:R-:W-:Y:S02]  /*29e0*/  ISETP.GT.AND P1, PT, R2.reuse, 0x10, PT ;  /* 0x000000100200780c */ /* 0x040fe40003f24270 */
[----:B------:R-:W-:Y:S02]  /*29f0*/  FSEL R45, R79, -INF , P0 ;  /* 0xff8000004f2d7808 */ /* 0x000fe40000000000 */
[----:B------:R-:W-:Y:S02]  /*2a00*/  ISETP.GT.AND P0, PT, R2, 0x11, PT ;  /* 0x000000110200780c */ /* 0x000fe40003f04270 */
[----:B------:R-:W-:Y:S01]  /*2a10*/  FSEL R54, R68, -INF , P1 ;  /* 0xff80000044367808 */ /* 0x000fe20000800000 */
[----:B------:R-:W-:Y:S01]  /*2a20*/  HMMA.16816.F32 R16, R16, R90, R140 ;  /* 0x0000005a1010723c */ /* 0x000fe2000000188c */
[----:B------:R-:W-:-:S02]  /*2a30*/  FSEL R47, R75, -INF , P2 ;  /* 0xff8000004b2f7808 */ /* 0x000fc40001000000 */
[----:B------:R-:W-:Y:S02]  /*2a40*/  ISETP.GT.AND P2, PT, R2, 0x18, PT ;  /* 0x000000180200780c */ /* 0x000fe40003f44270 */
[----:B------:R-:W-:Y:S02]  /*2a50*/  FSEL R116, R69, -INF , P0 ;  /* 0xff80000045747808 */ /* 0x000fe40000000000 */
[----:B------:R-:W-:Y:S02]  /*2a60*/  FMNMX.FTZ R3, R54, R3, !PT ;  /* 0x0000000336037209 */ /* 0x000fe40007810000 */
[----:B------:R-:W-:Y:S02]  /*2a70*/  FSEL R145, R22, -INF , P1 ;  /* 0xff80000016917808 */ /* 0x000fe40000800000 */
[----:B------:R-:W-:Y:S02]  /*2a80*/  FSEL R122, R20, -INF , P1 ;  /* 0xff800000147a7808 */ /* 0x000fe40000800000 */
[----:B------:R-:W-:-:S02]  /*2a90*/  FSEL R118, R70, -INF , P1 ;  /* 0xff80000046767808 */ /* 0x000fc40000800000 */
[----:B------:R-:W-:Y:S02]  /*2aa0*/  ISETP.GT.AND P1, PT, R2, 0x19, PT ;  /* 0x000000190200780c */ /* 0x000fe40003f24270 */
[----:B------:R-:W-:Y:S02]  /*2ab0*/  FSEL R55, R64, -INF , P2 ;  /* 0xff80000040377808 */ /* 0x000fe40001000000 */
[----:B------:R-:W-:Y:S02]  /*2ac0*/  FMNMX.FTZ R3, R116, R3, !PT ;  /* 0x0000000374037209 */ /* 0x000fe40007810000 */
[----:B------:R-:W-:Y:S02]  /*2ad0*/  FSEL R144, R23, -INF , P0 ;  /* 0xff80000017907808 */ /* 0x000fe40000000000 */
[----:B------:R-:W-:Y:S01]  /*2ae0*/  FSEL R137, R21, -INF , P0 ;  /* 0xff80000015897808 */ /* 0x000fe20000000000 */
[----:B------:R-:W-:Y:S01]  /*2af0*/  HMMA.16816.F32 R16, R12, R130, R16 ;  /* 0x000000820c10723c */ /* 0x000fe20000001810 */
[----:B------:R-:W-:-:S02]  /*2b00*/  FSEL R119, R71, -INF , P0 ;  /* 0xff80000047777808 */ /* 0x000fc40000000000 */
[----:B------:R-:W-:Y:S02]  /*2b10*/  FSEL R117, R65, -INF , P1 ;  /* 0xff80000041757808 */ /* 0x000fe40000800000 */
[----:B------:R-:W-:Y:S02]  /*2b20*/  ISETP.GT.AND P0, PT, R2, 0x20, PT ;  /* 0x000000200200780c */ /* 0x000fe40003f04270 */
[----:B------:R-:W-:Y:S01]  /*2b30*/  FMNMX.FTZ R3, R55, R3, !PT ;  /* 0x0000000337037209 */ /* 0x000fe20007810000 */
[----:B------:R-:W-:Y:S01]  /*2b40*/  HMMA.16816.F32 R20, R12, R128, R100 ;  /* 0x000000800c14723c */ /* 0x000fe20000001864 */
[----:B------:R-:W-:Y:S02]  /*2b50*/  FSEL R120, R66, -INF , P2 ;  /* 0xff80000042787808 */ /* 0x000fe40001000000 */
[----:B------:R-:W-:Y:S02]  /*2b60*/  FSEL R133, R34, -INF , P2 ;  /* 0xff80000022857808 */ /* 0x000fe40001000000 */
        /* <DEDUP_REMOVED lines=22> */
[----:B------:R-:W-:Y:S02]  /*2cd0*/  FSEL R178, R25, -INF , P0 ;  /* 0xff80000019b27808 */ /* 0x000fe40000000000 */
[----:B------:R-:W-:Y:S02]  /*2ce0*/  ISETP.GT.AND P0, PT, R2, 0x30, PT ;  /* 0x000000300200780c */ /* 0x000fe40003f04270 */
[----:B------:R-:W-:-:S02]  /*2cf0*/  FMNMX.FTZ R3, R146, R3, !PT ;  /* 0x0000000392037209 */ /* 0x000fc40007810000 */
[----:B------:R-:W-:Y:S02]  /*2d00*/  FMNMX.FTZ R5, R47, R5, !PT ;  /* 0x000000052f057209 */ /* 0x000fe40007810000 */
[----:B------:R-:W-:Y:S02]  /*2d10*/  FSEL R172, R58, -INF , P1 ;  /* 0xff8000003aac7808 */ /* 0x000fe40000800000 */
[----:B------:R-:W-:Y:S02]  /*2d20*/  FSEL R180, R26, -INF , P1 ;  /* 0xff8000001ab47808 */ /* 0x000fe40000800000 */
[----:B------:R-:W-:Y:S02]  /*2d30*/  FSEL R175, R24, -INF , P1 ;  /* 0xff80000018af7808 */ /* 0x000fe40000800000 */
[----:B------:R-:W-:Y:S02]  /*2d40*/  ISETP.GT.AND P1, PT, R2, 0x31, PT ;  /* 0x000000310200780c */ /* 0x000fe40003f24270 */
[----:B------:R-:W-:-:S02]  /*2d50*/  FSEL R219, R92, -INF , P0 ;  /* 0xff8000005cdb7808 */ /* 0x000fc40000000000 */
[----:B------:R-:W-:Y:S02]  /*2d60*/  FMNMX.FTZ R3, R168, R3, !PT ;  /* 0x00000003a8037209 */ /* 0x000fe40007810000 */
[----:B------:R-:W-:Y:S02]  /*2d70*/  FMNMX.FTZ R5, R118, R5, !PT ;  /* 0x0000000576057209 */ /* 0x000fe40007810000 */
        /* <DEDUP_REMOVED lines=12> */
[----:B------:R-:W-:Y:S02]  /*2e40*/  FMNMX.FTZ R3, R223, R3, !PT ;  /* 0x00000003df037209 */ /* 0x000fe40007810000 */
[----:B------:R-:W-:Y:S02]  /*2e50*/  FMNMX.FTZ R2, R121, R2, !PT ;  /* 0x0000000279027209 */ /* 0x000fe40007810000 */
[----:B------:R-:W-:Y:S02]  /*2e60*/  FMNMX.FTZ R5, R36, R37, !PT ;  /* 0x0000002524057209 */ /* 0x000fe40007810000 */
[----:B----4-:R-:W-:-:S02]  /*2e70*/  FMNMX.FTZ R6, R217, R3, !PT ;  /* 0x00000003d9067209 */ /* 0x010fc40007810000 */
[----:B------:R-:W-:Y:S02]  /*2e80*/  FMNMX.FTZ R2, R170, R2, !PT ;  /* 0x00000002aa027209 */ /* 0x000fe40007810000 */
[----:B------:R-:W-:Y:S01]  /*2e90*/  FMNMX.FTZ R3, R49, R5, !PT ;  /* 0x0000000531037209 */ /* 0x000fe20007810000 */
[----:B------:R-:W1:Y:S01]  /*2ea0*/  SHFL.BFLY PT, R8, R6, 0x2, 0x1f ;  /* 0x0c401f0006087f89 */ /* 0x000e6200000e0000 */
[----:B------:R-:W-:Y:S02]  /*2eb0*/  FMNMX.FTZ R2, R171, R2, !PT ;  /* 0x00000002ab027209 */ /* 0x000fe40007810000 */
[----:B------:R-:W-:Y:S02]  /*2ec0*/  FMNMX.FTZ R3, R48, R3, !PT ;  /* 0x0000000330037209 */ /* 0x000fe40007810000 */
[----:B------:R-:W-:Y:S02]  /*2ed0*/  FMNMX.FTZ R2, R172, R2, !PT ;  /* 0x00000002ac027209 */ /* 0x000fe40007810000 */
[----:B------:R-:W-:-:S02]  /*2ee0*/  FMNMX.FTZ R3, R122, R3, !PT ;  /* 0x000000037a037209 */ /* 0x000fc40007810000 */
[----:B------:R-:W-:Y:S02]  /*2ef0*/  FSEL R213, R94, -INF , P0 ;  /* 0xff8000005ed57808 */ /* 0x000fe40000000000 */
[----:B------:R-:W-:Y:S02]  /*2f00*/  FMNMX.FTZ R2, R173, R2, !PT ;  /* 0x00000002ad027209 */ /* 0x000fe40007810000 */
[----:B------:R-:W-:Y:S02]  /*2f10*/  FMNMX.FTZ R3, R137, R3, !PT ;  /* 0x0000000389037209 */ /* 0x000fe40007810000 */
[----:B------:R-:W-:Y:S02]  /*2f20*/  FSEL R216, R95, -INF , P1 ;  /* 0xff8000005fd87808 */ /* 0x000fe40000800000 */
        /* <DEDUP_REMOVED lines=10> */
[----:B-1----:R-:W-:Y:S02]  /*2fd0*/  FMNMX.FTZ R6, R6, R8, !PT ;  /* 0x0000000806067209 */ /* 0x002fe40007810000 */
[----:B------:R-:W-:Y:S02]  /*2fe0*/  FMNMX.FTZ R2, R176, R3, !PT ;  /* 0x00000003b0027209 */ /* 0x000fe40007810000 */
[----:B------:R-:W-:Y:S01]  /*2ff0*/  FMNMX.FTZ R5, R51, R5, !PT ;  /* 0x0000000533057209 */ /* 0x000fe20007810000 */
[----:B------:R-:W1:Y:S01]  /*3000*/  SHFL.BFLY PT, R8, R6, 0x1, 0x1f ;  /* 0x0c201f0006087f89 */ /* 0x000e6200000e0000 */
[----:B------:R-:W-:-:S02]  /*3010*/  FMNMX.FTZ R2, R175, R2, !PT ;  /* 0x00000002af027209 */ /* 0x000fc40007810000 */
[----:B------:R-:W-:Y:S02]  /*3020*/  FMNMX.FTZ R3, R50, R5, !PT ;  /* 0x0000000532037209 */ /* 0x000fe40007810000 */
[----:B------:R-:W2:Y:S01]  /*3030*/  SHFL.BFLY PT, R5, R7, 0x2, 0x1f ;  /* 0x0c401f0007057f89 */ /* 0x000ea200000e0000 */
[----:B------:R-:W-:Y:S02]  /*3040*/  FSEL R214, R20, -INF , P0 ;  /* 0xff80000014d67808 */ /* 0x000fe40000000000 */
[----:B------:R-:W-:Y:S02]  /*3050*/  FMNMX.FTZ R2, R178, R2, !PT ;  /* 0x00000002b2027209 */ /* 0x000fe40007810000 */
[----:B------:R-:W-:Y:S02]  /*3060*/  FMNMX.FTZ R3, R145, R3, !PT ;  /* 0x0000000391037209 */ /* 0x000fe40007810000 */
[----:B------:R-:W-:Y:S02]  /*3070*/  FSEL R207, R21, -INF , P1 ;  /* 0xff80000015cf7808 */ /* 0x000fe40000800000 */
[----:B------:R-:W-:-:S02]  /*3080*/  FMNMX.FTZ R2, R214, R2, !PT ;  /* 0x00000002d6027209 */ /* 0x000fc40007810000 */
[----:B------:R-:W-:Y:S02]  /*3090*/  FSEL R233, R22, -INF , P0 ;  /* 0xff80000016e97808 */ /* 0x000fe40000000000 */
[----:B------:R-:W-:Y:S02]  /*30a0*/  FMNMX.FTZ R3, R144, R3, !PT ;  /* 0x0000000390037209 */ /* 0x000fe40007810000 */
[----:B------:R-:W-:Y:S02]  /*30b0*/  ISETP.GE.AND P0, PT, R136, 0x41, PT ;  /* 0x000000418800780c */ /* 0x000fe40003f06270 */
[----:B------:R-:W-:Y:S02]  /*30c0*/  FSEL R225, R16, -INF , P3 ;  /* 0xff80000010e17808 */ /* 0x000fe40001800000 */
[----:B------:R-:W-:Y:S02]  /*30d0*/  FMNMX.FTZ R2, R207, R2, !PT ;  /* 0x00000002cf027209 */ /* 0x000fe40007810000 */
[----:B------:R-:W-:-:S02]  /*30e0*/  FMNMX.FTZ R3, R133, R3, !PT ;  /* 0x0000000385037209 */ /* 0x000fc40007810000 */
[----:B------:R-:W-:Y:S02]  /*30f0*/  FSEL R228, R17, -INF , P2 ;  /* 0xff80000011e47808 */ /* 0x000fe40001000000 */
[----:B------:R-:W-:Y:S02]  /*3100*/  FMNMX.FTZ R2, R225, R2, !PT ;  /* 0x00000002e1027209 */ /* 0x000fe40007810000 */
[----:B------:R-:W-:Y:S02]  /*3110*/  FMNMX.FTZ R3, R138, R3, !PT ;  /* 0x000000038a037209 */ /* 0x000fe40007810000 */
[----:B------:R-:W-:Y:S02]  /*3120*/  FMNMX.FTZ R10, R228, R2, !PT ;  /* 0x00000002e40a7209 */ /* 0x000fe40007810000 */
[----:B------:R-:W-:Y:S02]  /*3130*/  FMNMX.FTZ R3, R182, R3, !PT ;  /* 0x00000003b6037209 */ /* 0x000fe40007810000 */
[----:B------:R-:W-:-:S02]  /*3140*/  @P0 LEA.HI.SX32 R2, R159, 0xfffffffe, 0x1a ;  /* 0xfffffffe9f020811 */ /* 0x000fc400078fd2ff */
[----:B-1----:R-:W-:Y:S02]  /*3150*/  FMNMX.FTZ R134, R6, R8, !PT ;  /* 0x0000000806867209 */ /* 0x002fe40007810000 */
[----:B------:R-:W1:Y:S01]  /*3160*/  SHFL.BFLY PT, R8, R10, 0x2, 0x1f ;  /* 0x0c401f000a087f89 */ /* 0x000e6200000e0000 */
[----:B------:R-:W-:Y:S01]  /*3170*/  FMNMX.FTZ R3, R183, R3, !PT ;  /* 0x00000003b7037209 */ /* 0x000fe20007810000 */
[----:B------:R-:W-:Y:S01]  /*3180*/  @P0 IMAD R6, R149, R2, RZ ;  /* 0x0000000295060224 */ /* 0x000fe200078e02ff */
[----:B--2---:R-:W-:Y:S01]  /*3190*/  FMNMX.FTZ R9, R7, R5, !PT ;  /* 0x0000000507097209 */ /* 0x004fe20007810000 */
[----:B------:R-:W-:Y:S01]  /*31a0*/  FMUL.FTZ R12, R134, c[0x0][0x2d0] ;  /* 0x0000b400860c7a20 */ /* 0x000fe20000410000 */
[----:B------:R-:W-:Y:S02]  /*31b0*/  @P0 SHF.R.S32.HI R7, RZ, 0x1f, R2 ;  /* 0x0000001fff070819 */ /* 0x000fe40000011402 */
[----:B------:R-:W-:Y:S01]  /*31c0*/  FMNMX.FTZ R5, R180, R3, !PT ;  /* 0x00000003b4057209 */ /* 0x000fe20007810000 */
[-C--:B------:R-:W-:Y:S01]  /*31d0*/  @P0 IMAD.WIDE.U32 R2, R2, R150.reuse, R154 ;  /* 0x0000009602020225 */ /* 0x080fe200078e009a */
[----:B------:R-:W-:Y:S01]  /*31e0*/  FSEL R229, R23, -INF , P1 ;  /* 0xff80000017e57808 */ /* 0x000fe20000800000 */
[----:B------:R-:W2:Y:S01]  /*31f0*/  SHFL.BFLY PT, R11, R9, 0x1, 0x1f ;  /* 0x0c201f00090b7f89 */ /* 0x000ea200000e0000 */
[----:B------:R-:W-:Y:S01]  /*3200*/  FMNMX.FTZ R5, R181, R5, !PT ;  /* 0x00000005b5057209 */ /* 0x000fe20007810000 */
[----:B------:R-:W-:Y:S01]  /*3210*/  @P0 IMAD R7, R7, R150, R6 ;  /* 0x0000009607070224 */ /* 0x000fe200078e0206 */
[----:B------:R-:W-:-:S02]  /*3220*/  FSETP.NEU.FTZ.AND P1, PT, R134, -INF , PT ;  /* 0xff8000008600780b */ /* 0x000fc40003f3d000 */
[----:B------:R-:W-:Y:S01]  /*3230*/  FSEL R227, R18, -INF , P3 ;  /* 0xff80000012e37808 */ /* 0x000fe20001800000 */
[----:B------:R-:W-:Y:S01]  /*3240*/  @P0 IMAD.IADD R7, R3, 0x1, R7 ;  /* 0x0000000103070824 */ /* 0x000fe200078e0207 */
[----:B------:R-:W-:Y:S02]  /*3250*/  FMNMX.FTZ R3, R233, R5, !PT ;  /* 0x00000005e9037209 */ /* 0x000fe40007810000 */
[----:B------:R-:W-:Y:S02]  /*3260*/  FSEL R12, R12, RZ, P1 ;  /* 0x000000ff0c0c7208 */ /* 0x000fe40000800000 */
[----:B------:R-:W-:Y:S02]  /*3270*/  FMNMX.FTZ R3, R229, R3, !PT ;  /* 0x00000003e5037209 */ /* 0x000fe40007810000 */
[----:B------:R-:W-:Y:S01]  /*3280*/  FSEL R226, R19, -INF , P2 ;  /* 0xff80000013e27808 */ /* 0x000fe20001000000 */
[----:B------:R-:W-:Y:S01]  /*3290*/  FFMA.FTZ R5, R40, c[0x0][0x2d0], -R12 ;  /* 0x0000b40028057a23 */ /* 0x000fe2000001080c */
[----:B------:R-:W-:-:S02]  /*32a0*/  FMNMX.FTZ R3, R227, R3, !PT ;  /* 0x00000003e3037209 */ /* 0x000fc40007810000 */
[----:B-1----:R-:W-:Y:S01]  /*32b0*/  FMNMX.FTZ R10, R10, R8, !PT ;  /* 0x000000080a0a7209 */ /* 0x002fe20007810000 */
[----:B------:R1:W-:Y:S01]  /*32c0*/  MUFU.EX2 R151, R5 ;  /* 0x0000000500977308 */ /* 0x0003e20000000800 */
[----:B------:R-:W-:-:S03]  /*32d0*/  @P0 LEA R6, P1, R2, c[0x0][0x1c8], 0x1 ;  /* 0x0000720002060a11 */ /* 0x000fc600078208ff */
[----:B------:R-:W3:Y:S01]  /*32e0*/  SHFL.BFLY PT, R14, R10, 0x1, 0x1f ;  /* 0x0c201f000a0e7f89 */ /* 0x000ee200000e0000 */
[----:B------:R-:W-:Y:S01]  /*32f0*/  @P0 LEA.HI.X R7, R2, c[0x0][0x1cc], R7, 0x1, P1 ;  /* 0x0000730002070a11 */ /* 0x000fe200008f0c07 */
[----:B------:R-:W-:Y:S01]  /*3300*/  FFMA.FTZ R2, R41, c[0x0][0x2d0], -R12 ;  /* 0x0000b40029027a23 */ /* 0x000fe2000001080c */
[----:B------:R-:W-:-:S03]  /*3310*/  @P0 LEA R8, P1, R152, R6, 0x1 ;  /* 0x0000000698080211 */ /* 0x000fc600078208ff */
[----:B------:R2:W4:Y:S01]  /*3320*/  MUFU.EX2 R16, R2 ;  /* 0x0000000200107308 */ /* 0x0005220000000800 */
[----:B------:R5:W-:Y:S04]  /*3330*/  @P0 LDGSTS.E.BYPASS.LTC128B.128 [R224+0x3100], [R6.64], !P4 ;  /* 0x0310000006e00fae */ /* 0x000be8000e101d44 */
[----:B------:R5:W-:Y:S01]  /*3340*/  @P0 LDGSTS.E.BYPASS.LTC128B.128 [R224+0x4100], [R6.64+0x40], !P6 ;  /* 0x0410004006e00fae */ /* 0x000be2000f101d44 */
[----:B-1----:R-:W-:Y:S01]  /*3350*/  FMNMX.FTZ R5, R226, R3, !PT ;  /* 0x00000003e2057209 */ /* 0x002fe20007810000 */
[--C-:B------:R-:W-:Y:S02]  /*3360*/  FFMA.FTZ R3, R42, c[0x0][0x2d0], -R12.reuse ;  /* 0x0000b4002a037a23 */ /* 0x100fe4000001080c */
[----:B------:R5:W-:Y:S02]  /*3370*/  @P0 LDGSTS.E.BYPASS.LTC128B.128 [R224+0x5100], [R6.64+0x80], !P5 ;  /* 0x0510008006e00fae */ /* 0x000be4000e901d44 */
[----:B------:R1:W-:Y:S02]  /*3380*/  MUFU.EX2 R149, R3 ;  /* 0x0000000300957308 */ /* 0x0003e40000000800 */
[----:B------:R-:W5:Y:S01]  /*3390*/  SHFL.BFLY PT, R13, R5, 0x2, 0x1f ;  /* 0x0c401f00050d7f89 */ /* 0x000f6200000e0000 */
[----:B--2---:R-:W-:Y:S01]  /*33a0*/  FMNMX.FTZ R2, R9, R11, !PT ;  /* 0x0000000b09027209 */ /* 0x004fe20007810000 */
[----:B------:R-:W-:Y:S01]  /*33b0*/  FFMA.FTZ R11, R43, c[0x0][0x2d0], -R12 ;  /* 0x0000b4002b0b7a23 */ /* 0x000fe2000001080c */
[----:B------:R-:W-:-:S02]  /*33c0*/  @P0 LEA.HI.X R9, R152, R7, R153, 0x1, P1 ;  /* 0x0000000798090211 */ /* 0x000fc400008f0c99 */
[----:B------:R-:W-:Y:S01]  /*33d0*/  FSETP.NEU.FTZ.AND P1, PT, R2, -INF , PT ;  /* 0xff8000000200780b */ /* 0x000fe20003f3d000 */
[----:B------:R2:W-:Y:S01]  /*33e0*/  MUFU.EX2 R148, R11 ;  /* 0x0000000b00947308 */ /* 0x0005e20000000800 */
[----:B---3--:R-:W-:Y:S01]  /*33f0*/  FMNMX.FTZ R136, R10, R14, !PT ;  /* 0x0000000e0a887209 */ /* 0x008fe20007810000 */
[----:B------:R3:W-:Y:S01]  /*3400*/  @P0 LDGSTS.E.BYPASS.LTC128B.128 [R224+0x3900], [R8.64], !P4 ;  /* 0x0390000008e00fae */ /* 0x0007e2000e101d44 */
[----:B----4-:R-:W-:Y:S02]  /*3410*/  IMAD.MOV.U32 R14, RZ, RZ, R16 ;  /* 0x000000ffff0e7224 */ /* 0x010fe400078e0010 */
[----:B-1----:R-:W-:Y:S01]  /*3420*/  FMUL.FTZ R3, R2, c[0x0][0x2d0] ;  /* 0x0000b40002037a20 */ /* 0x002fe20000410000 */
[----:B------:R3:W-:Y:S04]  /*3430*/  @P0 LDGSTS.E.BYPASS.LTC128B.128 [R224+0x4900], [R8.64+0x40], !P6 ;  /* 0x0490004008e00fae */ /* 0x0007e8000f101d44 */
[----:B------:R-:W-:Y:S01]  /*3440*/  FSEL R3, R3, RZ, P1 ;  /* 0x000000ff03037208 */ /* 0x000fe20000800000 */
[----:B------:R3:W-:Y:S01]  /*3450*/  @P0 LDGSTS.E.BYPASS.LTC128B.128 [R224+0x5900], [R8.64+0x80], !P5 ;  /* 0x0590008008e00fae */ /* 0x0007e2000e901d44 */
[----:B------:R-:W-:-:S03]  /*3460*/  FSETP.NEU.FTZ.AND P1, PT, R136, -INF , PT ;  /* 0xff8000008800780b */ /* 0x000fc60003f3d000 */
[--C-:B-----5:R-:W-:Y:S01]  /*3470*/  FFMA.FTZ R6, R45, c[0x0][0x2d0], -R3.reuse ;  /* 0x0000b4002d067a23 */ /* 0x120fe20000010803 */
[----:B------:R-:W-:Y:S01]  /*3480*/  FMNMX.FTZ R4, R5, R13, !PT ;  /* 0x0000000d05047209 */ /* 0x000fe20007810000 */
[--C-:B------:R-:W-:Y:S01]  /*3490*/  FFMA.FTZ R0, R46, c[0x0][0x2d0], -R3.reuse ;  /* 0x0000b4002e007a23 */ /* 0x100fe20000010803 */
[----:B------:R-:W-:Y:S01]  /*34a0*/  LDSM.16.MT88.4 R24, [R208+0x100] ;  /* 0x00010000d018783b */ /* 0x000fe20000004200 */
[----:B------:R1:W-:Y:S01]  /*34b0*/  MUFU.EX2 R250, R6 ;  /* 0x0000000600fa7308 */ /* 0x0003e20000000800 */
[--C-:B------:R-:W-:Y:S02]  /*34c0*/  FFMA.FTZ R5, R47, c[0x0][0x2d0], -R3.reuse ;  /* 0x0000b4002f057a23 */ /* 0x100fe40000010803 */
[----:B------:R-:W-:Y:S01]  /*34d0*/  LDSM.16.MT88.4 R16, [R209+0x100] ;  /* 0x00010000d110783b */ /* 0x000fe20000004200 */
[----:B--2---:R-:W-:-:S03]  /*34e0*/  FFMA.FTZ R11, R44, c[0x0][0x2d0], -R3 ;  /* 0x0000b4002c0b7a23 */ /* 0x004fc60000010803 */
[----:B------:R-:W-:Y:S01]  /*34f0*/  LDSM.16.MT88.4 R20, [R208+0x1100] ;  /* 0x00110000d014783b */ /* 0x000fe20000004200 */
[----:B------:R2:W-:Y:S03]  /*3500*/  MUFU.EX2 R249, R0 ;  /* 0x0000000000f97308 */ /* 0x0005e60000000800 */
[----:B------:R-:W-:Y:S04]  /*3510*/  LDSM.16.MT88.4 R28, [R209+0x1100] ;  /* 0x00110000d11c783b */ /* 0x000fe80000004200 */
[----:B------:R-:W-:Y:S01]  /*3520*/  LDSM.16.MT88.4 R32, [R208+0x2100] ;  /* 0x00210000d020783b */ /* 0x000fe20000004200 */
[----:B------:R-:W4:Y:S03]  /*3530*/  MUFU.EX2 R251, R5 ;  /* 0x0000000500fb7308 */ /* 0x000f260000000800 */
[----:B-1----:R-:W1:Y:S04]  /*3540*/  SHFL.BFLY PT, R6, R4, 0x1, 0x1f ;  /* 0x0c201f0004067f89 */ /* 0x002e6800000e0000 */
[----:B------:R-:W-:Y:S01]  /*3550*/  LDSM.16.MT88.4 R40, [R209+0x2500] ;  /* 0x00250000d128783b */ /* 0x000fe20000004200 */
[----:B--2---:R-:W-:Y:S01]  /*3560*/  FMUL.FTZ R0, R136, c[0x0][0x2d0] ;  /* 0x0000b40088007a20 */ /* 0x004fe20000410000 */
[----:B------:R-:W2:Y:S02]  /*3570*/  MUFU.EX2 R252, R11 ;  /* 0x0000000b00fc7308 */ /* 0x000ea40000000800 */
[----:B------:R-:W0:Y:S02]  /*3580*/  LDGDEPBAR ;  /* 0x00000000000079af */ /* 0x000e240000000000 */
[----:B------:R-:W-:-:S02]  /*3590*/  FSEL R0, R0, RZ, P1 ;  /* 0x000000ff00007208 */ /* 0x000fc40000800000 */
[----:B----4-:R-:W-:-:S03]  /*35a0*/  F2FP.PACK_AB R7, R251, R249 ;  /* 0x000000f9fb07723e */ /* 0x010fc600000000ff */
[--C-:B------:R-:W-:Y:S02]  /*35b0*/  FFMA.FTZ R5, R36, c[0x0][0x2d0], -R0.reuse ;  /* 0x0000b40024057a23 */ /* 0x100fe40000010800 */
[----:B---3--:R-:W-:Y:S02]  /*35c0*/  FFMA.FTZ R9, R49, c[0x0][0x2d0], -R0 ;  /* 0x0000b40031097a23 */ /* 0x008fe40000010800 */
[----:B------:R3:W-:Y:S01]  /*35d0*/  MUFU.EX2 R242, R5 ;  /* 0x0000000500f27308 */ /* 0x0007e20000000800 */
[----:B-1----:R-:W-:Y:S02]  /*35e0*/  FMNMX.FTZ R135, R4, R6, !PT ;  /* 0x0000000604877209 */ /* 0x002fe40007810000 */
[----:B------:R-:W-:-:S05]  /*35f0*/  F2FP.PACK_AB R4, R14, R151 ;  /* 0x000000970e04723e */ /* 0x000fca00000000ff */
[----:B------:R-:W-:Y:S01]  /*3600*/  MUFU.EX2 R243, R9 ;  /* 0x0000000900f37308 */ /* 0x000fe20000000800 */
[C---:B------:R-:W-:Y:S01]  /*3610*/  FSETP.NEU.FTZ.AND P1, PT, R135.reuse, -INF , PT ;  /* 0xff8000008700780b */ /* 0x040fe20003f3d000 */
[----:B------:R-:W-:Y:S01]  /*3620*/  FMUL.FTZ R8, R135, c[0x0][0x2d0] ;  /* 0x0000b40087087a20 */ /* 0x000fe20000410000 */
[----:B------:R-:W-:-:S04]  /*3630*/  F2FP.PACK_AB R6, R148, R149 ;  /* 0x000000959406723e */ /* 0x000fc800000000ff */
[----:B------:R-:W-:Y:S01]  /*3640*/  FSEL R13, R8, RZ, P1 ;  /* 0x000000ff080d7208 */ /* 0x000fe20000800000 */
[--C-:B---3--:R-:W-:Y:S02]  /*3650*/  FFMA.FTZ R5, R37, c[0x0][0x2d0], -R0.reuse ;  /* 0x0000b40025057a23 */ /* 0x108fe40000010800 */
[----:B------:R-:W1:Y:S01]  /*3660*/  LDSM.16.MT88.4 R36, [R209+0x2100] ;  /* 0x00210000d124783b */ /* 0x000e620000004200 */
[----:B------:R-:W-:Y:S01]  /*3670*/  FFMA.FTZ R8, R48, c[0x0][0x2d0], -R0 ;  /* 0x0000b40030087a23 */ /* 0x000fe20000010800 */
[----:B------:R2:W-:Y:S08]  /*3680*/  MUFU.EX2 R238, R5 ;  /* 0x0000000500ee7308 */ /* 0x0005f00000000800 */
[----:B------:R3:W4:Y:S01]  /*3690*/  MUFU.EX2 R244, R8 ;  /* 0x0000000800f47308 */ /* 0x0007220000000800 */
[----:B--2---:R-:W-:-:S07]  /*36a0*/  F2FP.PACK_AB R5, R250, R252 ;  /* 0x000000fcfa05723e */ /* 0x004fce00000000ff */
[----:B------:R-:W-:Y:S01]  /*36b0*/  HMMA.16816.F32 R112, R4, R24, RZ ;  /* 0x000000180470723c */ /* 0x000fe200000018ff */
[----:B---3--:R-:W-:Y:S01]  /*36c0*/  FFMA.FTZ R8, R53, c[0x0][0x2d0], -R13 ;  /* 0x0000b40035087a23 */ /* 0x008fe2000001080d */
[----:B----4-:R-:W-:-:S03]  /*36d0*/  F2FP.PACK_AB R10, R244, R243 ;  /* 0x000000f3f40a723e */ /* 0x010fc600000000ff */
[----:B------:R2:W-:Y:S03]  /*36e0*/  MUFU.EX2 R235, R8 ;  /* 0x0000000800eb7308 */ /* 0x0005e60000000800 */
[C---:B------:R-:W-:Y:S08]  /*36f0*/  HMMA.16816.F32 R108, R4.reuse, R16, RZ ;  /* 0x00000010046c723c */ /* 0x040ff000000018ff */
[----:B------:R-:W-:Y:S01]  /*3700*/  HMMA.16816.F32 R104, R4, R20, RZ ;  /* 0x000000140468723c */ /* 0x000fe200000018ff */
[----:B--2---:R-:W-:-:S07]  /*3710*/  FFMA.FTZ R8, R52, c[0x0][0x2d0], -R13 ;  /* 0x0000b40034087a23 */ /* 0x004fce000001080d */
[C---:B------:R-:W-:Y:S01]  /*3720*/  HMMA.16816.F32 R100, R4.reuse, R28, RZ ;  /* 0x0000001c0464723c */ /* 0x040fe200000018ff */
[----:B------:R2:W3:Y:S07]  /*3730*/  MUFU.EX2 R234, R8 ;  /* 0x0000000800ea7308 */ /* 0x0004ee0000000800 */
[C---:B------:R-:W-:Y:S08]  /*3740*/  HMMA.16816.F32 R96, R4.reuse, R32, RZ ;  /* 0x000000200460723c */ /* 0x040ff000000018ff */
[----:B-1----:R-:W-:Y:S01]  /*3750*/  HMMA.16816.F32 R92, R4, R36, RZ ;  /* 0x00000024045c723c */ /* 0x002fe200000018ff */
[----:B--2---:R-:W-:Y:S01]  /*3760*/  FFMA.FTZ R8, R51, c[0x0][0x2d0], -R13 ;  /* 0x0000b40033087a23 */ /* 0x004fe2000001080d */
[----:B---3--:R-:W-:-:S03]  /*3770*/  F2FP.PACK_AB R9, R234, R235 ;  /* 0x000000ebea09723e */ /* 0x008fc600000000ff */
[----:B------:R1:W-:Y:S03]  /*3780*/  MUFU.EX2 R237, R8 ;  /* 0x0000000800ed7308 */ /* 0x0003e60000000800 */
[C---:B------:R-:W-:Y:S08]  /*3790*/  HMMA.16816.F32 R88, R4.reuse, R26, RZ ;  /* 0x0000001a0458723c */ /* 0x040ff000000018ff */
[----:B------:R-:W-:Y:S01]  /*37a0*/  HMMA.16816.F32 R84, R4, R18, RZ ;  /* 0x000000120454723c */ /* 0x000fe200000018ff */
[----:B-1----:R-:W-:-:S07]  /*37b0*/  FFMA.FTZ R8, R50, c[0x0][0x2d0], -R13 ;  /* 0x0000b40032087a23 */ /* 0x002fce000001080d */
[C---:B------:R-:W-:Y:S01]  /*37c0*/  HMMA.16816.F32 R80, R4.reuse, R22, RZ ;  /* 0x000000160450723c */ /* 0x040fe200000018ff */
[----:B------:R1:W2:Y:S07]  /*37d0*/  MUFU.EX2 R241, R8 ;  /* 0x0000000800f17308 */ /* 0x0002ae0000000800 */
[C---:B------:R-:W-:Y:S08]  /*37e0*/  HMMA.16816.F32 R76, R4.reuse, R30, RZ ;  /* 0x0000001e044c723c */ /* 0x040ff000000018ff */
[----:B------:R-:W-:Y:S01]  /*37f0*/  HMMA.16816.F32 R72, R4, R34, RZ ;  /* 0x000000220448723c */ /* 0x000fe200000018ff */
[----:B-1----:R-:W-:-:S02]  /*3800*/  F2FP.PACK_AB R8, R238, R242 ;  /* 0x000000f2ee08723e */ /* 0x002fc400000000ff */
[----:B--2---:R-:W-:-:S05]  /*3810*/  F2FP.PACK_AB R11, R241, R237 ;  /* 0x000000edf10b723e */ /* 0x004fca00000000ff */
        /* <DEDUP_REMOVED lines=18> */
[----:B---3--:R-:W-:-:S04]  /*3940*/  FFMA.FTZ R4, R117, c[0x0][0x2d0], -R12 ;  /* 0x0000b40075047a23 */ /* 0x008fc8000001080c */
[----:B------:R3:W4:Y:S03]  /*3950*/  MUFU.EX2 R239, R4 ;  /* 0x0000000400ef7308 */ /* 0x0007260000000800 */
[C---:B------:R-:W-:Y:S01]  /*3960*/  HMMA.16816.F32 R152, R8.reuse, R34, RZ ;  /* 0x000000220898723c */ /* 0x040fe200000018ff */
[----:B------:R-:W-:Y:S07]  /*3970*/  LDSM.16.MT88.4 R32, [R208+0x2500] ;  /* 0x00250000d020783b */ /* 0x000fee0000004200 */
[----:B------:R-:W-:Y:S01]  /*3980*/  HMMA.16816.F32 R44, R8, R36, RZ ;  /* 0x00000024082c723c */ /* 0x000fe200000018ff */
[----:B---3--:R-:W-:-:S07]  /*3990*/  FFMA.FTZ R4, R118, c[0x0][0x2d0], -R3 ;  /* 0x0000b40076047a23 */ /* 0x008fce0000010803 */
[----:B------:R-:W-:Y:S01]  /*39a0*/  HMMA.16816.F32 R156, R8, R38, RZ ;  /* 0x00000026089c723c */ /* 0x000fe200000018ff */
[----:B----4-:R-:W-:Y:S01]  /*39b0*/  F2FP.PACK_AB R6, R239, R240 ;  /* 0x000000f0ef06723e */ /* 0x010fe200000000ff */
[----:B------:R-:W-:Y:S01]  /*39c0*/  LDSM.16.MT88.4 R36, [R209+0x2900] ;  /* 0x00290000d124783b */ /* 0x000fe20000004200 */
[----:B------:R3:W-:Y:S02]  /*39d0*/  MUFU.EX2 R230, R4 ;  /* 0x0000000400e67308 */ /* 0x0007e40000000800 */
[----:B---3--:R-:W-:-:S03]  /*39e0*/  FFMA.FTZ R4, R119, c[0x0][0x2d0], -R3 ;  /* 0x0000b40077047a23 */ /* 0x008fc60000010803 */
[----:B------:R-:W-:Y:S01]  /*39f0*/  HMMA.16816.F32 R116, R8, R30, RZ ;  /* 0x0000001e0874723c */ /* 0x000fe200000018ff */
[----:B------:R-:W3:Y:S02]  /*3a00*/  LDSM.16.MT88.4 R28, [R209+0x1500] ;  /* 0x00150000d11c783b */ /* 0x000ee40000004200 */
[----:B------:R4:W5:Y:S04]  /*3a10*/  MUFU.EX2 R248, R4 ;  /* 0x0000000400f87308 */ /* 0x0009680000000800 */
[----:B------:R-:W-:Y:S02]  /*3a20*/  FFMA.FTZ R8, R132, c[0x0][0x2d0], -R0 ;  /* 0x0000b40084087a23 */ /* 0x000fe40000010800 */
[----:B------:R-:W-:Y:S02]  /*3a30*/  IMAD.MOV.U32 R11, RZ, RZ, R151 ;  /* 0x000000ffff0b7224 */ /* 0x000fe400078e0097 */
[----:B------:R1:W-:Y:S01]  /*3a40*/  MUFU.EX2 R220, R8 ;  /* 0x0000000800dc7308 */ /* 0x0003e20000000800 */
[----:B------:R-:W-:-:S02]  /*3a50*/  IMAD.MOV.U32 R10, RZ, RZ, R149 ;  /* 0x000000ffff0a7224 */ /* 0x000fc400078e0095 */
[----:B------:R-:W-:Y:S02]  /*3a60*/  IMAD.MOV.U32 R9, RZ, RZ, R148 ;  /* 0x000000ffff097224 */ /* 0x000fe400078e0094 */
[----:B----4-:R-:W-:Y:S01]  /*3a70*/  FFMA.FTZ R4, R120, c[0x0][0x2d0], -R3 ;  /* 0x0000b40078047a23 */ /* 0x010fe20000010803 */
[----:B-----5:R-:W-:-:S03]  /*3a80*/  F2FP.PACK_AB R5, R248, R230 ;  /* 0x000000e6f805723e */ /* 0x020fc600000000ff */
[----:B------:R4:W-:Y:S01]  /*3a90*/  MUFU.EX2 R232, R4 ;  /* 0x0000000400e87308 */ /* 0x0009e20000000800 */
[----:B-1----:R-:W-:-:S07]  /*3aa0*/  FFMA.FTZ R8, R123, c[0x0][0x2d0], -R0 ;  /* 0x0000b4007b087a23 */ /* 0x002fce0000010800 */
[----:B------:R1:W-:Y:S01]  /*3ab0*/  MUFU.EX2 R218, R8 ;  /* 0x0000000800da7308 */ /* 0x0003e20000000800 */
[----:B----4-:R-:W-:-:S07]  /*3ac0*/  FFMA.FTZ R4, R121, c[0x0][0x2d0], -R3 ;  /* 0x0000b40079047a23 */ /* 0x010fce0000010803 */
[----:B------:R4:W5:Y:S01]  /*3ad0*/  MUFU.EX2 R231, R4 ;  /* 0x0000000400e77308 */ /* 0x0009620000000800 */
[----:B-1----:R-:W-:-:S07]  /*3ae0*/  FFMA.FTZ R8, R145, c[0x0][0x2d0], -R13 ;  /* 0x0000b40091087a23 */ /* 0x002fce000001080d */
[----:B------:R1:W-:Y:S01]  /*3af0*/  MUFU.EX2 R206, R8 ;  /* 0x0000000800ce7308 */ /* 0x0003e20000000800 */
[----:B----4-:R-:W-:Y:S01]  /*3b00*/  FFMA.FTZ R4, R122, c[0x0][0x2d0], -R0 ;  /* 0x0000b4007a047a23 */ /* 0x010fe20000010800 */
[----:B-----5:R-:W-:-:S06]  /*3b10*/  F2FP.PACK_AB R7, R231, R232 ;  /* 0x000000e8e707723e */ /* 0x020fcc00000000ff */
[----:B------:R4:W-:Y:S01]  /*3b20*/  MUFU.EX2 R221, R4 ;  /* 0x0000000400dd7308 */ /* 0x0009e20000000800 */
[----:B-1----:R-:W-:-:S07]  /*3b30*/  FFMA.FTZ R8, R144, c[0x0][0x2d0], -R13 ;  /* 0x0000b40090087a23 */ /* 0x002fce000001080d */
[----:B------:R1:W-:Y:S01]  /*3b40*/  MUFU.EX2 R246, R8 ;  /* 0x0000000800f67308 */ /* 0x0003e20000000800 */
[----:B----4-:R-:W-:-:S07]  /*3b50*/  FFMA.FTZ R4, R137, c[0x0][0x2d0], -R0 ;  /* 0x0000b40089047a23 */ /* 0x010fce0000010800 */
[----:B------:R4:W5:Y:S01]  /*3b60*/  MUFU.EX2 R245, R4 ;  /* 0x0000000400f57308 */ /* 0x0009620000000800 */
[----:B-1----:R-:W-:-:S07]  /*3b70*/  FFMA.FTZ R8, R133, c[0x0][0x2d0], -R13 ;  /* 0x0000b40085087a23 */ /* 0x002fce000001080d */
[----:B------:R1:W-:Y:S01]  /*3b80*/  MUFU.EX2 R205, R8 ;  /* 0x0000000800cd7308 */ /* 0x0003e20000000800 */
[----:B----4-:R-:W-:-:S07]  /*3b90*/  F2FP.PACK_AB R4, R247, R236 ;  /* 0x000000ecf704723e */ /* 0x010fce00000000ff */
[----:B--2---:R-:W-:Y:S01]  /*3ba0*/  HMMA.16816.F32 R164, R4, R24, R112 ;  /* 0x0000001804a4723c */ /* 0x004fe20000001870 */
[----:B-1----:R-:W-:-:S04]  /*3bb0*/  FFMA.FTZ R8, R138, c[0x0][0x2d0], -R13 ;  /* 0x0000b4008a087a23 */ /* 0x002fc8000001080d */
[----:B------:R1:W2:Y:S03]  /*3bc0*/  MUFU.EX2 R204, R8 ;  /* 0x0000000800cc7308 */ /* 0x0002a60000000800 */
[C---:B------:R-:W-:Y:S08]  /*3bd0*/  HMMA.16816.F32 R160, R4.reuse, R20, R108 ;  /* 0x0000001404a0723c */ /* 0x040ff0000000186c */
[----:B------:R-:W-:Y:S01]  /*3be0*/  HMMA.16816.F32 R120, R4, R16, R104 ;  /* 0x000000100478723c */ /* 0x000fe20000001868 */
[----:B-1----:R-:W-:-:S07]  /*3bf0*/  FFMA.FTZ R8, R147, c[0x0][0x2d0], -R12 ;  /* 0x0000b40093087a23 */ /* 0x002fce000001080c */
[C---:B---3--:R-:W-:Y:S01]  /*3c00*/  HMMA.16816.F32 R112, R4.reuse, R28, R100 ;  /* 0x0000001c0470723c */ /* 0x048fe20000001864 */
[----:B------:R1:W-:Y:S07]  /*3c10*/  MUFU.EX2 R203, R8 ;  /* 0x0000000800cb7308 */ /* 0x0003ee0000000800 */
[C---:B------:R-:W-:Y:S08]  /*3c20*/  HMMA.16816.F32 R108, R4.reuse, R32, R96 ;  /* 0x00000020046c723c */ /* 0x040ff00000001860 */
[----:B------:R-:W-:Y:S01]  /*3c30*/  HMMA.16816.F32 R104, R4, R40, R92 ;  /* 0x000000280468723c */ /* 0x000fe2000000185c */
[----:B-1----:R-:W-:-:S04]  /*3c40*/  FFMA.FTZ R8, R169, c[0x0][0x2d0], -R12 ;  /* 0x0000b400a9087a23 */ /* 0x002fc8000001080c */
[----:B------:R1:W3:Y:S03]  /*3c50*/  MUFU.EX2 R202, R8 ;  /* 0x0000000800ca7308 */ /* 0x0002e60000000800 */
[C---:B------:R-:W-:Y:S08]  /*3c60*/  HMMA.16816.F32 R148, R4.reuse, R26, R88 ;  /* 0x0000001a0494723c */ /* 0x040ff00000001858 */
[----:B------:R-:W-:Y:S01]  /*3c70*/  HMMA.16816.F32 R84, R4, R22, R84 ;  /* 0x000000160454723c */ /* 0x000fe20000001854 */
[----:B-1----:R-:W-:-:S07]  /*3c80*/  FFMA.FTZ R8, R146, c[0x0][0x2d0], -R12 ;  /* 0x0000b40092087a23 */ /* 0x002fce000001080c */
[C---:B------:R-:W-:Y:S01]  /*3c90*/  HMMA.16816.F32 R100, R4.reuse, R18, R80 ;  /* 0x000000120464723c */ /* 0x040fe20000001850 */
[----:B------:R1:W-:Y:S07]  /*3ca0*/  MUFU.EX2 R201, R8 ;  /* 0x0000000800c97308 */ /* 0x0003ee0000000800 */
[C---:B------:R-:W-:Y:S08]  /*3cb0*/  HMMA.16816.F32 R96, R4.reuse, R30, R76 ;  /* 0x0000001e0460723c */ /* 0x040ff0000000184c */
[----:B------:R-:W-:Y:S01]  /*3cc0*/  HMMA.16816.F32 R92, R4, R34, R72 ;  /* 0x00000022045c723c */ /* 0x000fe20000001848 */
[----:B-1----:R-:W-:-:S04]  /*3cd0*/  FFMA.FTZ R8, R168, c[0x0][0x2d0], -R12 ;  /* 0x0000b400a8087a23 */ /* 0x002fc8000001080c */
[----:B------:R1:W4:Y:S03]  /*3ce0*/  MUFU.EX2 R200, R8 ;  /* 0x0000000800c87308 */ /* 0x0003260000000800 */
[----:B------:R-:W-:Y:S07]  /*3cf0*/  HMMA.16816.F32 R88, R4, R42, R64 ;  /* 0x0000002a0458723c */ /* 0x000fee0000001840 */
[----:B-----5:R-:W-:-:S02]  /*3d00*/  F2FP.PACK_AB R4, R245, R221 ;  /* 0x000000ddf504723e */ /* 0x020fc400000000ff */
[----:B------:R-:W-:Y:S02]  /*3d10*/  F2FP.PACK_AB R6, R218, R220 ;  /* 0x000000dcda06723e */ /* 0x000fe400000000ff */
[----:B------:R-:W-:Y:S02]  /*3d20*/  F2FP.PACK_AB R5, R246, R206 ;  /* 0x000000cef605723e */ /* 0x000fe400000000ff */
[----:B--2---:R-:W-:Y:S01]  /*3d30*/  F2FP.PACK_AB R7, R204, R205 ;  /* 0x000000cdcc07723e */ /* 0x004fe200000000ff */
[----:B-1----:R-:W-:-:S04]  /*3d40*/  FFMA.FTZ R8, R170, c[0x0][0x2d0], -R3 ;  /* 0x0000b400aa087a23 */ /* 0x002fc80000010803 */
[----:B------:R1:W-:Y:S02]  /*3d50*/  MUFU.EX2 R187, R8 ;  /* 0x0000000800bb7308 */ /* 0x0003e40000000800 */
[C---:B------:R-:W-:Y:S08]  /*3d60*/  HMMA.16816.F32 R80, R4.reuse, R24, R68 ;  /* 0x000000180450723c */ /* 0x040ff00000001844 */
[----:B------:R-:W-:Y:S01]  /*3d70*/  HMMA.16816.F32 R64, R4, R32, R48 ;  /* 0x000000200440723c */ /* 0x000fe20000001830 */
[----:B-1----:R-:W-:-:S07]  /*3d80*/  FFMA.FTZ R8, R171, c[0x0][0x2d0], -R3 ;  /* 0x0000b400ab087a23 */ /* 0x002fce0000010803 */
[C---:B------:R-:W-:Y:S01]  /*3d90*/  HMMA.16816.F32 R76, R4.reuse, R20, R60 ;  /* 0x00000014044c723c */ /* 0x040fe2000000183c */
[----:B------:R1:W2:Y:S07]  /*3da0*/  MUFU.EX2 R186, R8 ;  /* 0x0000000800ba7308 */ /* 0x0002ae0000000800 */
[C---:B------:R-:W-:Y:S08]  /*3db0*/  HMMA.16816.F32 R72, R4.reuse, R16, R56 ;  /* 0x000000100448723c */ /* 0x040ff00000001838 */
[----:B------:R-:W-:Y:S01]  /*3dc0*/  HMMA.16816.F32 R68, R4, R28, R52 ;  /* 0x0000001c0444723c */ /* 0x000fe20000001834 */
[----:B-1----:R-:W-:-:S04]  /*3dd0*/  FFMA.FTZ R8, R172, c[0x0][0x2d0], -R3 ;  /* 0x0000b400ac087a23 */ /* 0x002fc80000010803 */
[----:B------:R1:W-:Y:S03]  /*3de0*/  MUFU.EX2 R184, R8 ;  /* 0x0000000800b87308 */ /* 0x0003e60000000800 */
[C---:B------:R-:W-:Y:S08]  /*3df0*/  HMMA.16816.F32 R192, R4.reuse, R40, R44 ;  /* 0x0000002804c0723c */ /* 0x040ff0000000182c */
[----:B------:R-:W-:Y:S01]  /*3e00*/  HMMA.16816.F32 R48, R4, R18, R124 ;  /* 0x000000120430723c */ /* 0x000fe2000000187c */
[----:B------:R-:W5:Y:S01]  /*3e10*/  LDSM.16.MT88.4 R16, [R209+0x900] ;  /* 0x00090000d110783b */ /* 0x000f620000004200 */
[----:B-1----:R-:W-:-:S06]  /*3e20*/  FFMA.FTZ R8, R173, c[0x0][0x2d0], -R3 ;  /* 0x0000b400ad087a23 */ /* 0x002fcc0000010803 */
[C---:B------:R-:W-:Y:S01]  /*3e30*/  HMMA.16816.F32 R60, R4.reuse, R26, R140 ;  /* 0x0000001a043c723c */ /* 0x040fe2000000188c */
[----:B------:R-:W1:Y:S01]  /*3e40*/  LDSM.16.MT88.4 R24, [R208+0x900] ;  /* 0x00090000d018783b */ /* 0x000e620000004200 */
[----:B------:R2:W1:Y:S06]  /*3e50*/  MUFU.EX2 R185, R8 ;  /* 0x0000000800b97308 */ /* 0x00046c0000000800 */
[C---:B------:R-:W-:Y:S01]  /*3e60*/  HMMA.16816.F32 R52, R4.reuse, R22, R128 ;  /* 0x000000160434723c */ /* 0x040fe20000001880 */
[----:B------:R-:W5:Y:S07]  /*3e70*/  LDSM.16.MT88.4 R20, [R208+0x1900] ;  /* 0x00190000d014783b */ /* 0x000f6e0000004200 */
[----:B------:R-:W-:Y:S01]  /*3e80*/  HMMA.16816.F32 R44, R4, R30, R116 ;  /* 0x0000001e042c723c */ /* 0x000fe20000001874 */
[----:B------:R-:W5:Y:S01]  /*3e90*/  LDSM.16.MT88.4 R28, [R209+0x1900] ;  /* 0x00190000d11c783b */ /* 0x000f620000004200 */
[----:B--2---:R-:W-:-:S04]  /*3ea0*/  FFMA.FTZ R8, R174, c[0x0][0x2d0], -R0 ;  /* 0x0000b400ae087a23 */ /* 0x004fc80000010800 */
[----:B------:R2:W-:Y:S02]  /*3eb0*/  MUFU.EX2 R179, R8 ;  /* 0x0000000800b37308 */ /* 0x0005e40000000800 */
[C---:B------:R-:W-:Y:S01]  /*3ec0*/  HMMA.16816.F32 R56, R4.reuse, R34, R152 ;  /* 0x000000220438723c */ /* 0x040fe20000001898 */
[----:B------:R-:W5:Y:S04]  /*3ed0*/  LDSM.16.MT88.4 R32, [R208+0x2900] ;  /* 0x00290000d020783b */ /* 0x000f680000004200 */
[----:B------:R-:W-:Y:S03]  /*3ee0*/  LDSM.16.MT88.4 R152, [R208+0xd00] ;  /* 0x000d0000d098783b */ /* 0x000fe60000004200 */
[----:B------:R-:W-:Y:S01]  /*3ef0*/  HMMA.16816.F32 R40, R4, R42, R156 ;  /* 0x0000002a0428723c */ /* 0x000fe2000000189c */
[----:B--2---:R-:W-:-:S06]  /*3f00*/  FFMA.FTZ R8, R176, c[0x0][0x2d0], -R0 ;  /* 0x0000b400b0087a23 */ /* 0x004fcc0000010800 */
[----:B---3--:R-:W-:Y:S02]  /*3f10*/  F2FP.PACK_AB R4, R202, R203 ;  /* 0x000000cbca04723e */ /* 0x008fe400000000ff */
[----:B----4-:R-:W-:Y:S01]  /*3f20*/  F2FP.PACK_AB R6, R200, R201 ;  /* 0x000000c9c806723e */ /* 0x010fe200000000ff */
[----:B------:R2:W3:Y:S01]  /*3f30*/  MUFU.EX2 R176, R8 ;  /* 0x0000000800b07308 */ /* 0x0004e20000000800 */
[----:B------:R-:W-:Y:S02]  /*3f40*/  F2FP.PACK_AB R5, R186, R187 ;  /* 0x000000bbba05723e */ /* 0x000fe400000000ff */
[----:B-1----:R-:W-:-:S07]  /*3f50*/  F2FP.PACK_AB R7, R185, R184 ;  /* 0x000000b8b907723e */ /* 0x002fce00000000ff */
[----:B-----5:R-:W-:Y:S01]  /*3f60*/  HMMA.16816.F32 R124, R4, R16, R160 ;  /* 0x00000010047c723c */ /* 0x020fe200000018a0 */
[----:B--2---:R-:W-:-:S07]  /*3f70*/  FFMA.FTZ R8, R175, c[0x0][0x2d0], -R0 ;  /* 0x0000b400af087a23 */ /* 0x004fce0000010800 */
[C---:B------:R-:W-:Y:S01]  /*3f80*/  HMMA.16816.F32 R140, R4.reuse, R24, R164 ;  /* 0x00000018048c723c */ /* 0x040fe200000018a4 */
[----:B------:R1:W-:Y:S07]  /*3f90*/  MUFU.EX2 R177, R8 ;  /* 0x0000000800b17308 */ /* 0x0003ee0000000800 */
[C---:B------:R-:W-:Y:S01]  /*3fa0*/  HMMA.16816.F32 R168, R4.reuse, R20, R120 ;  /* 0x0000001404a8723c */ /* 0x040fe20000001878 */
[----:B------:R-:W-:Y:S07]  /*3fb0*/  LDSM.16.MT88.4 R120, [R208+0x2d00] ;  /* 0x002d0000d078783b */ /* 0x000fee0000004200 */
[----:B------:R-:W-:Y:S01]  /*3fc0*/  HMMA.16816.F32 R112, R4, R28, R112 ;  /* 0x0000001c0470723c */ /* 0x000fe20000001870 */
[----:B-1----:R-:W-:-:S04]  /*3fd0*/  FFMA.FTZ R8, R178, c[0x0][0x2d0], -R0 ;  /* 0x0000b400b2087a23 */ /* 0x002fc80000010800 */
[----:B------:R1:W2:Y:S03]  /*3fe0*/  MUFU.EX2 R178, R8 ;  /* 0x0000000800b27308 */ /* 0x0002a60000000800 */
[C---:B------:R-:W-:Y:S08]  /*3ff0*/  HMMA.16816.F32 R188, R4.reuse, R32, R108 ;  /* 0x0000002004bc723c */ /* 0x040ff0000000186c */
[----:B------:R-:W-:Y:S01]  /*4000*/  HMMA.16816.F32 R196, R4, R36, R104 ;  /* 0x0000002404c4723c */ /* 0x000fe20000001868 */
[----:B------:R-:W-:Y:S01]  /*4010*/  LDSM.16.MT88.4 R104, [R209+0x1d00] ;  /* 0x001d0000d168783b */ /* 0x000fe20000004200 */
[----:B-1----:R-:W-:-:S06]  /*4020*/  FFMA.FTZ R8, R182, c[0x0][0x2d0], -R13 ;  /* 0x0000b400b6087a23 */ /* 0x002fcc000001080d */
[C---:B------:R-:W-:Y:S01]  /*4030*/  HMMA.16816.F32 R148, R4.reuse, R26, R148 ;  /* 0x0000001a0494723c */ /* 0x040fe20000001894 */
[----:B------:R1:W-:Y:S07]  /*4040*/  MUFU.EX2 R132, R8 ;  /* 0x0000000800847308 */ /* 0x0003ee0000000800 */
[C---:B------:R-:W-:Y:S08]  /*4050*/  HMMA.16816.F32 R84, R4.reuse, R18, R84 ;  /* 0x000000120454723c */ /* 0x040ff00000001854 */
[----:B------:R-:W-:Y:S01]  /*4060*/  HMMA.16816.F32 R100, R4, R22, R100 ;  /* 0x000000160464723c */ /* 0x000fe20000001864 */
[----:B-1----:R-:W-:-:S04]  /*4070*/  FFMA.FTZ R8, R183, c[0x0][0x2d0], -R13 ;  /* 0x0000b400b7087a23 */ /* 0x002fc8000001080d */
[----:B------:R1:W4:Y:S03]  /*4080*/  MUFU.EX2 R138, R8 ;  /* 0x00000008008a7308 */ /* 0x0003260000000800 */
[C---:B------:R-:W-:Y:S01]  /*4090*/  HMMA.16816.F32 R160, R4.reuse, R30, R96 ;  /* 0x0000001e04a0723c */ /* 0x040fe20000001860 */
[----:B------:R-:W5:Y:S07]  /*40a0*/  LDSM.16.MT88.4 R96, [R208+0x1d00] ;  /* 0x001d0000d060783b */ /* 0x000f6e0000004200 */
[----:B------:R-:W-:Y:S01]  /*40b0*/  HMMA.16816.F32 R116, R4, R34, R92 ;  /* 0x000000220474723c */ /* 0x000fe2000000185c */
[----:B-1----:R-:W-:-:S07]  /*40c0*/  FFMA.FTZ R8, R180, c[0x0][0x2d0], -R13 ;  /* 0x0000b400b4087a23 */ /* 0x002fce000001080d */
[----:B------:R-:W-:Y:S01]  /*40d0*/  HMMA.16816.F32 R144, R4, R38, R88 ;  /* 0x000000260490723c */ /* 0x000fe20000001858 */
[----:B------:R1:W-:Y:S06]  /*40e0*/  MUFU.EX2 R137, R8 ;  /* 0x0000000800897308 */ /* 0x0003ec0000000800 */
[----:B---3--:R-:W-:Y:S02]  /*40f0*/  F2FP.PACK_AB R4, R176, R179 ;  /* 0x000000b3b004723e */ /* 0x008fe400000000ff */
[----:B--2---:R-:W-:Y:S02]  /*4100*/  F2FP.PACK_AB R6, R178, R177 ;  /* 0x000000b1b206723e */ /* 0x004fe400000000ff */
[----:B----4-:R-:W-:Y:S01]  /*4110*/  F2FP.PACK_AB R5, R138, R132 ;  /* 0x000000848a05723e */ /* 0x010fe200000000ff */
[----:B-1----:R-:W-:-:S04]  /*4120*/  FFMA.FTZ R8, R181, c[0x0][0x2d0], -R13 ;  /* 0x0000b400b5087a23 */ /* 0x002fc8000001080d */
[----:B------:R-:W1:Y:S02]  /*4130*/  MUFU.EX2 R133, R8 ;  /* 0x0000000800857308 */ /* 0x000e640000000800 */
[----:B-1----:R-:W-:Y:S01]  /*4140*/  F2FP.PACK_AB R7, R133, R137 ;  /* 0x000000898507723e */ /* 0x002fe200000000ff */
[----:B------:R-:W-:Y:S02]  /*4150*/  FFMA.FTZ R8, R219, c[0x0][0x2d0], -R12 ;  /* 0x0000b400db087a23 */ /* 0x000fe4000001080c */
[----:B------:R-:W-:Y:S02]  /*4160*/  IMAD.MOV.U32 R219, RZ, RZ, R9 ;  /* 0x000000ffffdb7224 */ /* 0x000fe400078e0009 */
[----:B------:R-:W-:Y:S02]  /*4170*/  FADD.FTZ R9, R235, R234 ;  /* 0x000000eaeb097221 */ /* 0x000fe40000010000 */
[C---:B------:R-:W-:Y:S01]  /*4180*/  HMMA.16816.F32 R172, R4.reuse, R26, R60 ;  /* 0x0000001a04ac723c */ /* 0x040fe2000000183c */
[----:B------:R1:W-:Y:S07]  /*4190*/  MUFU.EX2 R27, R8 ;  /* 0x00000008001b7308 */ /* 0x0003ee0000000800 */
[C---:B------:R-:W-:Y:S01]  /*41a0*/  HMMA.16816.F32 R180, R4.reuse, R24, R80 ;  /* 0x0000001804b4723c */ /* 0x040fe20000001850 */
[----:B------:R-:W2:Y:S07]  /*41b0*/  LDSM.16.MT88.4 R80, [R209+0xd00] ;  /* 0x000d0000d150783b */ /* 0x000eae0000004200 */
[----:B------:R-:W-:Y:S01]  /*41c0*/  HMMA.16816.F32 R48, R4, R22, R48 ;  /* 0x000000160430723c */ /* 0x000fe20000001830 */
[----:B-1----:R-:W-:-:S02]  /*41d0*/  FFMA.FTZ R8, R222, c[0x0][0x2d0], -R12 ;  /* 0x0000b400de087a23 */ /* 0x002fc4000001080c */
[----:B------:R-:W-:Y:S02]  /*41e0*/  IMAD.MOV.U32 R222, RZ, RZ, R14 ;  /* 0x000000ffffde7224 */ /* 0x000fe400078e000e */
[----:B------:R1:W3:Y:S03]  /*41f0*/  MUFU.EX2 R26, R8 ;  /* 0x00000008001a7308 */ /* 0x0002e60000000800 */
[C---:B------:R-:W-:Y:S08]  /*4200*/  HMMA.16816.F32 R60, R4.reuse, R18, R52 ;  /* 0x00000012043c723c */ /* 0x040ff00000001834 */
[----:B------:R-:W-:Y:S01]  /*4210*/  HMMA.16816.F32 R52, R4, R20, R72 ;  /* 0x000000140434723c */ /* 0x000fe20000001848 */
[----:B-1----:R-:W-:Y:S01]  /*4220*/  FFMA.FTZ R8, R223, c[0x0][0x2d0], -R12 ;  /* 0x0000b400df087a23 */ /* 0x002fe2000001080c */
[----:B---3--:R-:W-:-:S06]  /*4230*/  F2FP.PACK_AB R128, R26, R27 ;  /* 0x0000001b1a80723e */ /* 0x008fcc00000000ff */
[C---:B------:R-:W-:Y:S01]  /*4240*/  HMMA.16816.F32 R108, R4.reuse, R16, R76 ;  /* 0x00000010046c723c */ /* 0x040fe2000000184c */
[----:B------:R1:W-:Y:S07]  /*4250*/  MUFU.EX2 R25, R8 ;  /* 0x0000000800197308 */ /* 0x0003ee0000000800 */
[C---:B------:R-:W-:Y:S08]  /*4260*/  HMMA.16816.F32 R156, R4.reuse, R28, R68 ;  /* 0x0000001c049c723c */ /* 0x040ff00000001844 */
[----:B------:R-:W-:Y:S01]  /*4270*/  HMMA.16816.F32 R44, R4, R30, R44 ;  /* 0x0000001e042c723c */ /* 0x000fe2000000182c */
[----:B-1----:R-:W-:-:S04]  /*4280*/  FFMA.FTZ R8, R217, c[0x0][0x2d0], -R12 ;  /* 0x0000b400d9087a23 */ /* 0x002fc8000001080c */
[----:B------:R1:W3:Y:S03]  /*4290*/  MUFU.EX2 R24, R8 ;  /* 0x0000000800187308 */ /* 0x0002e60000000800 */
[C---:B------:R-:W-:Y:S08]  /*42a0*/  HMMA.16816.F32 R64, R4.reuse, R32, R64 ;  /* 0x000000200440723c */ /* 0x040ff00000001840 */
[----:B------:R-:W-:Y:S01]  /*42b0*/  HMMA.16816.F32 R56, R4, R34, R56 ;  /* 0x000000220438723c */ /* 0x000fe20000001838 */
[----:B-1----:R-:W-:Y:S01]  /*42c0*/  FFMA.FTZ R8, R213, c[0x0][0x2d0], -R3 ;  /* 0x0000b400d5087a23 */ /* 0x002fe20000010803 */
[----:B---3--:R-:W-:-:S06]  /*42d0*/  F2FP.PACK_AB R130, R24, R25 ;  /* 0x000000191882723e */ /* 0x008fcc00000000ff */
[C---:B------:R-:W-:Y:S01]  /*42e0*/  HMMA.16816.F32 R164, R4.reuse, R36, R192 ;  /* 0x0000002404a4723c */ /* 0x040fe200000018c0 */
[----:B------:R1:W-:Y:S07]  /*42f0*/  MUFU.EX2 R23, R8 ;  /* 0x0000000800177308 */ /* 0x0003ee0000000800 */
[----:B------:R-:W-:Y:S01]  /*4300*/  HMMA.16816.F32 R40, R4, R38, R40 ;  /* 0x000000260428723c */ /* 0x000fe20000001828 */
[----:B------:R-:W3:Y:S01]  /*4310*/  LDSM.16.MT88.4 R4, [R209+0x2d00] ;  /* 0x002d0000d104783b */ /* 0x000ee20000004200 */
[----:B-1----:R-:W-:-:S04]  /*4320*/  FFMA.FTZ R8, R216, c[0x0][0x2d0], -R3 ;  /* 0x0000b400d8087a23 */ /* 0x002fc80000010803 */
[----:B------:R1:W4:Y:S02]  /*4330*/  MUFU.EX2 R22, R8 ;  /* 0x0000000800167308 */ /* 0x0003240000000800 */
[--C-:B-1----:R-:W-:Y:S01]  /*4340*/  FFMA.FTZ R8, R15, c[0x0][0x2d0], -R3.reuse ;  /* 0x0000b4000f087a23 */ /* 0x102fe20000010803 */
[----:B----4-:R-:W-:Y:S01]  /*4350*/  F2FP.PACK_AB R129, R22, R23 ;  /* 0x000000171681723e */ /* 0x010fe200000000ff */
[----:B------:R-:W-:-:S04]  /*4360*/  FFMA.FTZ R3, R215, c[0x0][0x2d0], -R3 ;  /* 0x0000b400d7037a23 */ /* 0x000fc80000010803 */
[----:B------:R1:W-:Y:S08]  /*4370*/  MUFU.EX2 R20, R8 ;  /* 0x0000000800147308 */ /* 0x0003f00000000800 */
[----:B------:R4:W2:Y:S01]  /*4380*/  MUFU.EX2 R21, R3 ;  /* 0x0000000300157308 */ /* 0x0008a20000000800 */
[----:B-1----:R-:W-:Y:S02]  /*4390*/  FADD.FTZ R8, R11, R222 ;  /* 0x000000de0b087221 */ /* 0x002fe40000010000 */
[----:B------:R-:W-:-:S02]  /*43a0*/  FADD.FTZ R11, R237, R9 ;  /* 0x00000009ed0b7221 */ /* 0x000fc40000010000 */
[----:B------:R-:W-:Y:S02]  /*43b0*/  FADD.FTZ R10, R10, R8 ;  /* 0x000000080a0a7221 */ /* 0x000fe40000010000 */
[----:B----4-:R-:W-:Y:S01]  /*43c0*/  FFMA.FTZ R3, R214, c[0x0][0x2d0], -R0 ;  /* 0x0000b400d6037a23 */ /* 0x010fe20000010800 */
[----:B--2---:R-:W-:-:S03]  /*43d0*/  F2FP.PACK_AB R131, R21, R20 ;  /* 0x000000141583723e */ /* 0x004fc600000000ff */
[----:B------:R1:W-:Y:S04]  /*43e0*/  MUFU.EX2 R19, R3 ;  /* 0x0000000300137308 */ /* 0x0003e80000000800 */
[C---:B-----5:R-:W-:Y:S08]  /*43f0*/  HMMA.16816.F32 R88, R128.reuse, R96, R168 ;  /* 0x000000608058723c */ /* 0x060ff000000018a8 */
[----:B------:R-:W-:Y:S01]  /*4400*/  HMMA.16816.F32 R72, R128, R80, R124 ;  /* 0x000000508048723c */ /* 0x000fe2000000187c */
[----:B-1----:R-:W-:-:S04]  /*4410*/  FFMA.FTZ R3, R207, c[0x0][0x2d0], -R0 ;  /* 0x0000b400cf037a23 */ /* 0x002fc80000010800 */
[----:B------:R1:W2:Y:S03]  /*4420*/  MUFU.EX2 R18, R3 ;  /* 0x0000000300127308 */ /* 0x0002a60000000800 */
[C---:B---3--:R-:W-:Y:S08]  /*4430*/  HMMA.16816.F32 R124, R128.reuse, R4, R196 ;  /* 0x00000004807c723c */ /* 0x048ff000000018c4 */
[----:B------:R-:W-:Y:S01]  /*4440*/  HMMA.16816.F32 R92, R128, R98, R100 ;  /* 0x00000062805c723c */ /* 0x000fe20000001864 */
[--C-:B-1----:R-:W-:Y:S01]  /*4450*/  FFMA.FTZ R3, R225, c[0x0][0x2d0], -R0.reuse ;  /* 0x0000b400e1037a23 */ /* 0x102fe20000010800 */
[----:B--2---:R-:W-:Y:S01]  /*4460*/  F2FP.PACK_AB R168, R18, R19 ;  /* 0x0000001312a8723e */ /* 0x004fe200000000ff */
[----:B------:R-:W-:-:S05]  /*4470*/  FFMA.FTZ R0, R228, c[0x0][0x2d0], -R0 ;  /* 0x0000b400e4007a23 */ /* 0x000fca0000010800 */
[C---:B------:R-:W-:Y:S01]  /*4480*/  HMMA.16816.F32 R100, R128.reuse, R104, R112 ;  /* 0x000000688064723c */ /* 0x040fe20000001870 */
[----:B------:R1:W-:Y:S07]  /*4490*/  MUFU.EX2 R17, R3 ;  /* 0x0000000300117308 */ /* 0x0003ee0000000800 */
[C---:B------:R-:W-:Y:S01]  /*44a0*/  HMMA.16816.F32 R140, R128.reuse, R152, R140 ;  /* 0x00000098808c723c */ /* 0x040fe2000000188c */
[----:B------:R2:W3:Y:S07]  /*44b0*/  MUFU.EX2 R16, R0 ;  /* 0x0000000000107308 */ /* 0x0004ee0000000800 */
[----:B------:R-:W-:Y:S01]  /*44c0*/  HMMA.16816.F32 R148, R128, R154, R148 ;  /* 0x0000009a8094723c */ /* 0x000fe20000001894 */
[----:B-1----:R-:W-:-:S04]  /*44d0*/  FADD.FTZ R3, R252, R250 ;  /* 0x000000fafc037221 */ /* 0x002fc80000010000 */
[----:B------:R-:W-:Y:S02]  /*44e0*/  FADD.FTZ R9, R249, R3 ;  /* 0x00000003f9097221 */ /* 0x000fe40000010000 */
[----:B------:R-:W-:Y:S01]  /*44f0*/  FADD.FTZ R3, R219, R10 ;  /* 0x0000000adb037221 */ /* 0x000fe20000010000 */
[C---:B------:R-:W-:Y:S01]  /*4500*/  HMMA.16816.F32 R76, R128.reuse, R82, R84 ;  /* 0x00000052804c723c */ /* 0x040fe20000001854 */
[----:B--2---:R-:W-:Y:S01]  /*4510*/  FFMA.FTZ R0, R233, c[0x0][0x2d0], -R13 ;  /* 0x0000b400e9007a23 */ /* 0x004fe2000001080d */
[----:B---3--:R-:W-:Y:S01]  /*4520*/  F2FP.PACK_AB R170, R16, R17 ;  /* 0x0000001110aa723e */ /* 0x008fe200000000ff */
[----:B------:R-:W-:Y:S02]  /*4530*/  FADD.FTZ R3, R236, R3 ;  /* 0x00000003ec037221 */ /* 0x000fe40000010000 */
[----:B------:R1:W-:Y:S02]  /*4540*/  MUFU.EX2 R12, R0 ;  /* 0x00000000000c7308 */ /* 0x0003e40000000800 */
[----:B------:R-:W-:Y:S01]  /*4550*/  FADD.FTZ R247, R247, R3 ;  /* 0x00000003f7f77221 */ /* 0x000fe20000010000 */
[----:B------:R-:W-:Y:S03]  /*4560*/  HMMA.16816.F32 R160, R128, R106, R160 ;  /* 0x0000006a80a0723c */ /* 0x000fe600000018a0 */
[----:B------:R-:W-:-:S04]  /*4570*/  FADD.FTZ R247, R240, R247 ;  /* 0x000000f7f0f77221 */ /* 0x000fc80000010000 */
[----:B------:R-:W-:Y:S01]  /*4580*/  FADD.FTZ R247, R239, R247 ;  /* 0x000000f7eff77221 */ /* 0x000fe20000010000 */
[C---:B------:R-:W-:Y:S03]  /*4590*/  HMMA.16816.F32 R112, R128.reuse, R120, R188 ;  /* 0x000000788070723c */ /* 0x040fe600000018bc */
[----:B------:R-:W-:Y:S02]  /*45a0*/  FADD.FTZ R247, R203, R247 ;  /* 0x000000f7cbf77221 */ /* 0x000fe40000010000 */
[----:B-1----:R-:W-:Y:S02]  /*45b0*/  FFMA.FTZ R0, R229, c[0x0][0x2d0], -R13 ;  /* 0x0000b400e5007a23 */ /* 0x002fe4000001080d */
[----:B------:R-:W-:Y:S01]  /*45c0*/  FADD.FTZ R247, R202, R247 ;  /* 0x000000f7caf77221 */ /* 0x000fe20000010000 */
[----:B------:R-:W-:Y:S01]  /*45d0*/  HMMA.16816.F32 R116, R128, R122, R116 ;  /* 0x0000007a8074723c */ /* 0x000fe20000001874 */
[----:B------:R1:W2:Y:S02]  /*45e0*/  MUFU.EX2 R14, R0 ;  /* 0x00000000000e7308 */ /* 0x0002a40000000800 */
[----:B------:R-:W-:-:S04]  /*45f0*/  FADD.FTZ R247, R201, R247 ;  /* 0x000000f7c9f77221 */ /* 0x000fc80000010000 */
[----:B------:R-:W-:Y:S01]  /*4600*/  FADD.FTZ R247, R200, R247 ;  /* 0x000000f7c8f77221 */ /* 0x000fe20000010000 */
[----:B------:R-:W-:Y:S03]  /*4610*/  HMMA.16816.F32 R128, R128, R6, R144 ;  /* 0x000000068080723c */ /* 0x000fe60000001890 */
[----:B------:R-:W-:-:S04]  /*4620*/  FADD.FTZ R247, R27, R247 ;  /* 0x000000f71bf77221 */ /* 0x000fc80000010000 */
[----:B------:R-:W-:Y:S02]  /*4630*/  FADD.FTZ R247, R26, R247 ;  /* 0x000000f71af77221 */ /* 0x000fe40000010000 */
[----:B-1----:R-:W-:Y:S01]  /*4640*/  FFMA.FTZ R0, R227, c[0x0][0x2d0], -R13 ;  /* 0x0000b400e3007a23 */ /* 0x002fe2000001080d */
[----:B--2---:R-:W-:Y:S01]  /*4650*/  F2FP.PACK_AB R169, R14, R12 ;  /* 0x0000000c0ea9723e */ /* 0x004fe200000000ff */
[----:B------:R-:W-:Y:S02]  /*4660*/  FADD.FTZ R247, R25, R247 ;  /* 0x000000f719f77221 */ /* 0x000fe40000010000 */
[----:B------:R1:W-:Y:S02]  /*4670*/  MUFU.EX2 R15, R0 ;  /* 0x00000000000f7308 */ /* 0x0003e40000000800 */
[----:B------:R-:W-:Y:S02]  /*4680*/  FADD.FTZ R247, R24, R247 ;  /* 0x000000f718f77221 */ /* 0x000fe40000010000 */
[----:B-1----:R-:W-:-:S04]  /*4690*/  FFMA.FTZ R0, R226, c[0x0][0x2d0], -R13 ;  /* 0x0000b400e2007a23 */ /* 0x002fc8000001080d */
[----:B------:R1:W2:Y:S02]  /*46a0*/  MUFU.EX2 R13, R0 ;  /* 0x00000000000d7308 */ /* 0x0002a40000000800 */
[----:B-1----:R-:W-:Y:S01]  /*46b0*/  FADD.FTZ R0, R242, R238 ;  /* 0x000000eef2007221 */ /* 0x002fe20000010000 */
[----:B--2---:R-:W-:-:S03]  /*46c0*/  F2FP.PACK_AB R171, R13, R15 ;  /* 0x0000000f0dab723e */ /* 0x004fc600000000ff */
[----:B------:R-:W-:-:S04]  /*46d0*/  FADD.FTZ R0, R243, R0 ;  /* 0x00000000f3007221 */ /* 0x000fc80000010000 */
[----:B------:R-:W-:Y:S01]  /*46e0*/  FADD.FTZ R8, R244, R0 ;  /* 0x00000000f4087221 */ /* 0x000fe20000010000 */
[----:B------:R-:W-:Y:S01]  /*46f0*/  HMMA.16816.F32 R164, R168, R4, R164 ;  /* 0x00000004a8a4723c */ /* 0x000fe200000018a4 */
[----:B------:R-:W-:-:S04]  /*4700*/  FADD.FTZ R0, R251, R9 ;  /* 0x00000009fb007221 */ /* 0x000fc80000010000 */
[----:B------:R-:W-:Y:S02]  /*4710*/  FADD.FTZ R0, R230, R0 ;  /* 0x00000000e6007221 */ /* 0x000fe40000010000 */
        /* <DEDUP_REMOVED lines=44> */
[----:B------:R-:W-:-:S03]  /*49e0*/  FADD.FTZ R248, R21, R248 ;  /* 0x000000f815f87221 */ /* 0x000fc60000010000 */
[C---:B------:R-:W-:Y:S08]  /*49f0*/  HMMA.16816.F32 R120, R168.reuse, R122, R56 ;  /* 0x0000007aa878723c */ /* 0x040ff00000001838 */
[----:B------:R-:W-:Y:S01]  /*4a00*/  HMMA.16816.F32 R168, R168, R6, R40 ;  /* 0x00000006a8a8723c */ /* 0x000fe20000001828 */
[----:B------:R-:W-:Y:S07]  /*4a10*/  @!P0 BRA `(.L_x_28) ;  /* 0x0000334000008947 */ /* 0x000fee0003800000 */
[----:B------:R-:W2:Y:S04]  /*4a20*/  LDL.64 R32, [R1+0x20] ;  /* 0x0000200001207983 */ /* 0x000ea80000100a00 */
[----:B------:R-:W3:Y:S04]  /*4a30*/  LDL.64 R30, [R1+0x28] ;  /* 0x00002800011e7983 */ /* 0x000ee80000100a00 */
[----:B------:R-:W4:Y:S04]  /*4a40*/  LDL.64 R28, [R1+0x18] ;  /* 0x00001800011c7983 */ /* 0x000f280000100a00 */
[----:B------:R-:W5:Y:S04]  /*4a50*/  LDL.64 R222, [R1+0x10] ;  /* 0x0000100001de7983 */ /* 0x000f680000100a00 */
[----:B------:R-:W5:Y:S01]  /*4a60*/  LDL.LU R219, [R1+0x38] ;  /* 0x0000380001db7983 */ /* 0x000f620000300800 */
[----:B------:R-:W-:Y:S01]  /*4a70*/  IMAD.MOV.U32 R138, RZ, RZ, R2 ;  /* 0x000000ffff8a7224 */ /* 0x000fe200078e0002 */
[C---:B------:R-:W-:Y:S01]  /*4a80*/  IADD3 R221, R212.reuse, 0xc00, RZ ;  /* 0x00000c00d4dd7810 */ /* 0x040fe20007ffe0ff */
[----:B------:R-:W-:Y:S01]  /*4a90*/  IMAD.MOV.U32 R3, RZ, RZ, R135 ;  /* 0x000000ffff037224 */ /* 0x000fe200078e0087 */
[C---:B------:R-:W-:Y:S01]  /*4aa0*/  IADD3 R220, R212.reuse, 0x1000, RZ ;  /* 0x00001000d4dc7810 */ /* 0x040fe20007ffe0ff */
[----:B------:R-:W-:Y:S01]  /*4ab0*/  IMAD.MOV.U32 R0, RZ, RZ, R136 ;  /* 0x000000ffff007224 */ /* 0x000fe200078e0088 */
[C---:B------:R-:W-:Y:S01]  /*4ac0*/  IADD3 R218, R212.reuse, 0x1800, RZ ;  /* 0x00001800d4da7810 */ /* 0x040fe20007ffe0ff */
[----:B------:R-:W-:Y:S01]  /*4ad0*/  IMAD.MOV.U32 R137, RZ, RZ, R134 ;  /* 0x000000ffff897224 */ /* 0x000fe200078e0086 */
[----:B------:R-:W-:-:S02]  /*4ae0*/  IADD3 R217, R212, 0x1c00, RZ ;  /* 0x00001c00d4d97810 */ /* 0x000fc40007ffe0ff */
[C---:B------:R-:W-:Y:S02]  /*4af0*/  IADD3 R216, R212.reuse, 0x2000, RZ ;  /* 0x00002000d4d87810 */ /* 0x040fe40007ffe0ff */
[C---:B------:R-:W-:Y:S02]  /*4b00*/  IADD3 R215, R212.reuse, 0x2400, RZ ;  /* 0x00002400d4d77810 */ /* 0x040fe40007ffe0ff */
[C---:B------:R-:W-:Y:S02]  /*4b10*/  IADD3 R214, R212.reuse, 0x2800, RZ ;  /* 0x00002800d4d67810 */ /* 0x040fe40007ffe0ff */
[----:B------:R-:W-:Y:S01]  /*4b20*/  IADD3 R213, R212, 0x2c00, RZ ;  /* 0x00002c00d4d57810 */ /* 0x000fe20007ffe0ff */
[----:B--2---:R-:W-:Y:S02]  /*4b30*/  IMAD.MOV.U32 R34, RZ, RZ, R32 ;  /* 0x000000ffff227224 */ /* 0x004fe400078e0020 */
[----:B------:R-:W-:Y:S02]  /*4b40*/  IMAD.MOV.U32 R35, RZ, RZ, R33 ;  /* 0x000000ffff237224 */ /* 0x000fe400078e0021 */
[----:B---3--:R-:W-:Y:S01]  /*4b50*/  IMAD.MOV.U32 R33, RZ, RZ, R31 ;  /* 0x000000ffff217224 */ /* 0x008fe200078e001f */
[C---:B------:R-:W-:Y:S01]  /*4b60*/  IADD3 R4, P3, R34.reuse, 0x20, RZ ;  /* 0x0000002022047810 */ /* 0x040fe20007f7e0ff */
[----:B------:R-:W-:Y:S01]  /*4b70*/  IMAD.MOV.U32 R32, RZ, RZ, R30 ;  /* 0x000000ffff207224 */ /* 0x000fe200078e001e */
[----:B------:R-:W-:Y:S01]  /*4b80*/  IADD3 R2, P2, R34, 0x40, RZ ;  /* 0x0000004022027810 */ /* 0x000fe20007f5e0ff */
[----:B----4-:R-:W-:-:S02]  /*4b90*/  IMAD.MOV.U32 R31, RZ, RZ, R29 ;  /* 0x000000ffff1f7224 */ /* 0x010fc400078e001d */
[----:B------:R1:W-:Y:S01]  /*4ba0*/  STL [R1+0xc], R4 ;  /* 0x00000c0401007387 */ /* 0x0003e20000100800 */
[C---:B------:R-:W-:Y:S01]  /*4bb0*/  IADD3 R252, P1, R32.reuse, 0x20, RZ ;  /* 0x0000002020fc7810 */ /* 0x040fe20007f3e0ff */
[----:B-----5:R-:W-:Y:S01]  /*4bc0*/  IMAD.MOV.U32 R29, RZ, RZ, R223 ;  /* 0x000000ffff1d7224 */ /* 0x020fe200078e00df */
[----:B------:R-:W-:Y:S01]  /*4bd0*/  IADD3 R250, P0, R32, 0x40, RZ ;  /* 0x0000004020fa7810 */ /* 0x000fe20007f1e0ff */
[----:B------:R2:W-:Y:S01]  /*4be0*/  STL [R1+0x4], R2 ;  /* 0x0000040201007387 */ /* 0x0005e20000100800 */
[----:B------:R-:W-:Y:S01]  /*4bf0*/  IMAD.MOV.U32 R30, RZ, RZ, R28 ;  /* 0x000000ffff1e7224 */ /* 0x000fe200078e001c */
[----:B------:R-:W-:Y:S01]  /*4c00*/  LEA.HI.SX32 R225, R219, 0xfffffffe, 0x1a ;  /* 0xfffffffedbe17811 */ /* 0x000fe200078fd2ff */
[----:B------:R-:W-:Y:S01]  /*4c10*/  IMAD.MOV.U32 R28, RZ, RZ, R222 ;  /* 0x000000ffff1c7224 */ /* 0x000fe200078e00de */
[C---:B------:R-:W-:Y:S01]  /*4c20*/  IADD3 R223, R212.reuse, 0x400, RZ ;  /* 0x00000400d4df7810 */ /* 0x040fe20007ffe0ff */
[--C-:B------:R-:W-:Y:S01]  /*4c30*/  IMAD.X R251, RZ, RZ, R29.reuse, P1 ;  /* 0x000000fffffb7224 */ /* 0x100fe200008e061d */
[C---:B------:R-:W-:Y:S01]  /*4c40*/  IADD3 R222, R212.reuse, 0x800, RZ ;  /* 0x00000800d4de7810 */ /* 0x040fe20007ffe0ff */
[----:B------:R-:W-:Y:S01]  /*4c50*/  IMAD.X R249, RZ, RZ, R29, P0 ;  /* 0x000000fffff97224 */ /* 0x000fe200000e061d */
[----:B------:R-:W-:Y:S01]  /*4c60*/  IADD3 R219, R212, 0x1400, RZ ;  /* 0x00001400d4db7810 */ /* 0x000fe20007ffe0ff */
[----:B-1----:R-:W-:-:S02]  /*4c70*/  IMAD.X R4, RZ, RZ, R31, P3 ;  /* 0x000000ffff047224 */ /* 0x002fc400018e061f */
[----:B--2---:R-:W-:-:S05]  /*4c80*/  IMAD.X R2, RZ, RZ, R31, P2 ;  /* 0x000000ffff027224 */ /* 0x004fca00010e061f */
[----:B------:R1:W-:Y:S04]  /*4c90*/  STL [R1], R2 ;  /* 0x0000000201007387 */ /* 0x0003e80000100800 */
[----:B------:R1:W-:Y:S02]  /*4ca0*/  STL [R1+0x8], R4 ;  /* 0x0000080401007387 */ /* 0x0003e40000100800 */
.L_x_29:
[----:B-1----:R-:W2:Y:S01]  /*4cb0*/  LDL R2, [R1+0x34] ;  /* 0x0000340001027983 */ /* 0x002ea20000100800 */
[----:B------:R-:W-:Y:S04]  /*4cc0*/  DEPBAR.LE SB0, 0x0 ;  /* 0x000080000000791a */ /* 0x000fe80000000000 */
[----:B------:R-:W3:Y:S01]  /*4cd0*/  LDL.64 R198, [R1+0x20] ;  /* 0x0000200001c67983 */ /* 0x000ee20000100a00 */
[C---:B------:R-:W-:Y:S01]  /*4ce0*/  IMAD.WIDE.U32 R54, R225.reuse, c[0x0][0x208], RZ ;  /* 0x00008200e1367a25 */ /* 0x040fe200078e00ff */
[----:B------:R-:W-:Y:S02]  /*4cf0*/  MOV R195, c[0x0][0x208] ;  /* 0x0000820000c37a02 */ /* 0x000fe40000000f00 */
[----:B------:R-:W-:Y:S02]  /*4d00*/  MOV R196, c[0x0][0x20c] ;  /* 0x0000830000c47a02 */ /* 0x000fe40000000f00 */
[----:B------:R-:W4:Y:S01]  /*4d10*/  LDL.64 R192, [R1+0x18] ;  /* 0x0000180001c07983 */ /* 0x000f220000100a00 */
[----:B------:R-:W-:Y:S02]  /*4d20*/  SHF.L.U32 R136, R54, 0x6, RZ ;  /* 0x0000000636887819 */ /* 0x000fe400000006ff */
[----:B------:R-:W-:Y:S02]  /*4d30*/  MOV R229, 0x5 ;  /* 0x0000000500e57802 */ /* 0x000fe40000000f00 */
[----:B------:R-:W-:Y:S01]  /*4d40*/  MOV R228, c[0x0][0x1e0] ;  /* 0x0000780000e47a02 */ /* 0x000fe20000000f00 */
[----:B------:R-:W5:Y:S03]  /*4d50*/  LDL R189, [R1+0xc] ;  /* 0x00000c0001bd7983 */ /* 0x000f660000100800 */
[----:B------:R-:W-:Y:S01]  /*4d60*/  SHF.L.U32 R228, R228, 0x5, RZ ;  /* 0x00000005e4e47819 */ /* 0x000fe200000006ff */
[----:B------:R-:W4:Y:S04]  /*4d70*/  LDL R194, [R1+0x4] ;  /* 0x0000040001c27983 */ /* 0x000f280000100800 */
[----:B------:R-:W4:Y:S04]  /*4d80*/  LDL R190, [R1+0x8] ;  /* 0x0000080001be7983 */ /* 0x000f280000100800 */
[----:B------:R-:W4:Y:S04]  /*4d90*/  LDL R191, [R1] ;  /* 0x0000000001bf7983 */ /* 0x000f280000100800 */
[----:B------:R-:W-:Y:S08]  /*4da0*/  BAR.SYNC.DEFER_BLOCKING 0x0 ;  /* 0x0000000000007b1d */ /* 0x000ff00000010000 */
[----:B------:R-:W-:Y:S08]  /*4db0*/  LDSM.16.M88.4 R64, [R210+0x6100] ;  /* 0x00610000d240783b */ /* 0x000ff00000000200 */
[----:B------:R-:W1:Y:S08]  /*4dc0*/  LDSM.16.M88.4 R16, [R139+0x3100] ;  /* 0x003100008b10783b */ /* 0x000e700000000200 */
[----:B------:R-:W1:Y:S08]  /*4dd0*/  LDSM.16.M88.4 R60, [R210+0x7100] ;  /* 0x00710000d23c783b */ /* 0x000e700000000200 */
[----:B------:R-:W1:Y:S08]  /*4de0*/  LDSM.16.M88.4 R32, [R139+0x3500] ;  /* 0x003500008b20783b */ /* 0x000e700000000200 */
[----:B------:R-:W4:Y:S06]  /*4df0*/  LDL.64 R230, [R1+0x28] ;  /* 0x0000280001e67983 */ /* 0x000f2c0000100a00 */
[----:B------:R-:W1:Y:S08]  /*4e00*/  LDSM.16.M88.4 R48, [R139+0x3900] ;  /* 0x003900008b30783b */ /* 0x000e700000000200 */
[----:B------:R-:W4:Y:S01]  /*4e10*/  LDL.64 R226, [R1+0x10] ;  /* 0x0000100001e27983 */ /* 0x000f220000100a00 */
[-C--:B-1----:R-:W-:Y:S05]  /*4e20*/  HMMA.16816.F32 R4, R64, R16.reuse, RZ ;  /* 0x000000104004723c */ /* 0x082fea00000018ff */
[----:B------:R-:W1:Y:S03]  /*4e30*/  LDSM.16.M88.4 R132, [R139+0x3d00] ;  /* 0x003d00008b84783b */ /* 0x000e660000000200 */
[C---:B------:R-:W-:Y:S05]  /*4e40*/  HMMA.16816.F32 R8, R60.reuse, R16, RZ ;  /* 0x000000103c08723c */ /* 0x040fea00000018ff */
[----:B------:R-:W-:Y:S03]  /*4e50*/  LDSM.16.M88.4 R172, [R211+0x6100] ;  /* 0x00610000d3ac783b */ /* 0x000fe60000000200 */
[-C--:B------:R-:W-:Y:S05]  /*4e60*/  HMMA.16816.F32 R12, R60, R18.reuse, RZ ;  /* 0x000000123c0c723c */ /* 0x080fea00000018ff */
[----:B------:R-:W1:Y:S03]  /*4e70*/  LDSM.16.M88.4 R176, [R212] ;  /* 0x00000000d4b0783b */ /* 0x000e660000000200 */
[C---:B------:R-:W-:Y:S05]  /*4e80*/  HMMA.16816.F32 R16, R64.reuse, R18, RZ ;  /* 0x000000124010723c */ /* 0x040fea00000018ff */
[----:B------:R-:W1:Y:S03]  /*4e90*/  LDSM.16.M88.4 R180, [R211+0x7100] ;  /* 0x00710000d3b4783b */ /* 0x000e660000000200 */
[-C--:B------:R-:W-:Y:S05]  /*4ea0*/  HMMA.16816.F32 R20, R64, R32.reuse, RZ ;  /* 0x000000204014723c */ /* 0x080fea00000018ff */
[----:B------:R-:W1:Y:S03]  /*4eb0*/  LDSM.16.M88.4 R184, [R223] ;  /* 0x00000000dfb8783b */ /* 0x000e660000000200 */
[C---:B------:R-:W-:Y:S08]  /*4ec0*/  HMMA.16816.F32 R24, R60.reuse, R32, RZ ;  /* 0x000000203c18723c */ /* 0x040ff000000018ff */
[-C--:B------:R-:W-:Y:S08]  /*4ed0*/  HMMA.16816.F32 R28, R60, R34.reuse, RZ ;  /* 0x000000223c1c723c */ /* 0x080ff000000018ff */
[C---:B------:R-:W-:Y:S08]  /*4ee0*/  HMMA.16816.F32 R32, R64.reuse, R34, RZ ;  /* 0x000000224020723c */ /* 0x040ff000000018ff */
[-C--:B------:R-:W-:Y:S08]  /*4ef0*/  HMMA.16816.F32 R36, R64, R48.reuse, RZ ;  /* 0x000000304024723c */ /* 0x080ff000000018ff */
[C---:B------:R-:W-:Y:S08]  /*4f00*/  HMMA.16816.F32 R40, R60.reuse, R48, RZ ;  /* 0x000000303c28723c */ /* 0x040ff000000018ff */
[-C--:B------:R-:W-:Y:S08]  /*4f10*/  HMMA.16816.F32 R44, R60, R50.reuse, RZ ;  /* 0x000000323c2c723c */ /* 0x080ff000000018ff */
[C---:B------:R-:W-:Y:S02]  /*4f20*/  HMMA.16816.F32 R48, R64.reuse, R50, RZ ;  /* 0x000000324030723c */ /* 0x040fe400000018ff */
[----:B--2---:R-:W-:Y:S02]  /*4f30*/  ISETP.NE.AND P4, PT, R2, RZ, PT ;  /* 0x000000ff0200720c */ /* 0x004fe40003f85270 */
[----:B------:R-:W-:Y:S02]  /*4f40*/  SHF.R.S32.HI R2, RZ, 0x1f, R225 ;  /* 0x0000001fff027819 */ /* 0x000fe400000114e1 */
[----:B---3--:R-:W-:Y:S03]  /*4f50*/  IADD3 R52, P1, R136, R198, RZ ;  /* 0x000000c688347210 */ /* 0x008fe60007f3e0ff */
[----:B------:R-:W-:Y:S03]  /*4f60*/  IMAD R2, R2, c[0x0][0x208], RZ ;  /* 0x0000820002027a24 */ /* 0x000fe600078e02ff */
[----:B------:R-:W-:Y:S01]  /*4f70*/  LEA R200, P0, R52, c[0x0][0x1f8], 0x1 ;  /* 0x00007e0034c87a11 */ /* 0x000fe200078008ff */
[----:B------:R-:W-:Y:S05]  /*4f80*/  IMAD R2, R225, c[0x0][0x20c], R2 ;  /* 0x00008300e1027a24 */ /* 0x000fea00078e0202 */
[----:B------:R-:W-:Y:S02]  /*4f90*/  IADD3 R2, R55, R2, RZ ;  /* 0x0000000237027210 */ /* 0x000fe40007ffe0ff */
[----:B-----5:R-:W-:Y:S02]  /*4fa0*/  IADD3 R57, P3, R136, R189, RZ ;  /* 0x000000bd88397210 */ /* 0x020fe40007f7e0ff */
[----:B------:R-:W-:Y:S02]  /*4fb0*/  SHF.L.U64.HI R2, R54, 0x6, R2 ;  /* 0x0000000636027819 */ /* 0x000fe40000010202 */
[C---:B------:R-:W-:Y:S02]  /*4fc0*/  LEA R204, P2, R57.reuse, c[0x0][0x1f8], 0x1 ;  /* 0x00007e0039cc7a11 */ /* 0x040fe400078408ff */
[----:B----4-:R-:W-:Y:S02]  /*4fd0*/  IADD3.X R53, R2, R193, RZ, P1, !PT ;  /* 0x000000c102357210 */ /* 0x010fe40000ffe4ff */
[----:B------:R-:W-:Y:S02]  /*4fe0*/  IADD3 R56, P1, R136, R194, RZ ;  /* 0x000000c288387210 */ /* 0x000fe40007f3e0ff */
[----:B------:R-:W-:Y:S02]  /*4ff0*/  LEA.HI.X R201, R52, c[0x0][0x1fc], R53, 0x1, P0 ;  /* 0x00007f0034c97a11 */ /* 0x000fe400000f0c35 */
[-C--:B-1----:R-:W-:Y:S01]  /*5000*/  HMMA.16816.F32 R52, R64, R132.reuse, RZ ;  /* 0x000000844034723c */ /* 0x082fe200000018ff */
[----:B------:R-:W-:Y:S02]  /*5010*/  IADD3.X R59, R2, R191, RZ, P1, !PT ;  /* 0x000000bf023b7210 */ /* 0x000fe40000ffe4ff */
[----:B------:R-:W-:Y:S02]  /*5020*/  LEA R202, P0, R56, c[0x0][0x1f8], 0x1 ;  /* 0x00007e0038ca7a11 */ /* 0x000fe400078008ff */
[----:B------:R-:W-:Y:S02]  /*5030*/  IADD3.X R58, R2, R190, RZ, P3, !PT ;  /* 0x000000be023a7210 */ /* 0x000fe40001ffe4ff */
[----:B------:R-:W-:Y:S02]  /*5040*/  LEA.HI.X R203, R56, c[0x0][0x1fc], R59, 0x1, P0 ;  /* 0x00007f0038cb7a11 */ /* 0x000fe400000f0c3b */
[----:B------:R-:W-:Y:S02]  /*5050*/  LEA.HI.X R205, R57, c[0x0][0x1fc], R58, 0x1, P2 ;  /* 0x00007f0039cd7a11 */ /* 0x000fe400010f0c3a */
[C---:B------:R-:W-:Y:S02]  /*5060*/  HMMA.16816.F32 R56, R60.reuse, R132, RZ ;  /* 0x000000843c38723c */ /* 0x040fe400000018ff */
[C---:B------:R-:W-:Y:S04]  /*5070*/  LEA R136, P1, R195.reuse, R136, 0x5 ;  /* 0x00000088c3887211 */ /* 0x040fe800078228ff */
[C---:B------:R-:W-:Y:S02]  /*5080*/  IADD3 R188, P2, R136.reuse, R198, RZ ;  /* 0x000000c688bc7210 */ /* 0x040fe40007f5e0ff */
[-C--:B------:R-:W-:Y:S01]  /*5090*/  HMMA.16816.F32 R60, R60, R134.reuse, RZ ;  /* 0x000000863c3c723c */ /* 0x080fe200000018ff */
[----:B------:R-:W-:Y:S03]  /*50a0*/  IADD3 R189, P0, R136, R189, RZ ;  /* 0x000000bd88bd7210 */ /* 0x000fe60007f1e0ff */
[----:B------:R-:W-:Y:S02]  /*50b0*/  LEA R132, P3, R188, c[0x0][0x1f8], 0x1 ;  /* 0x00007e00bc847a11 */ /* 0x000fe400078608ff */
[----:B------:R-:W-:Y:S02]  /*50c0*/  LEA.HI.X R2, R195, R2, R196, 0x5, P1 ;  /* 0x00000002c3027211 */ /* 0x000fe400008f2cc4 */
[----:B------:R-:W-:Y:S04]  /*50d0*/  HMMA.16816.F32 R64, R64, R134, RZ ;  /* 0x000000864040723c */ /* 0x000fe800000018ff */
[----:B------:R-:W-:Y:S02]  /*50e0*/  IADD3 R136, P1, R136, R194, RZ ;  /* 0x000000c288887210 */ /* 0x000fe40007f3e0ff */
[C---:B------:R-:W-:Y:S02]  /*50f0*/  IADD3.X R133, R2.reuse, R193, RZ, P2, !PT ;  /* 0x000000c102857210 */ /* 0x040fe400017fe4ff */
[-C--:B------:R-:W-:Y:S01]  /*5100*/  HMMA.16816.F32 R4, R172, R176.reuse, R4 ;  /* 0x000000b0ac04723c */ /* 0x080fe20000001804 */
[----:B------:R-:W-:Y:S04]  /*5110*/  LDSM.16.M88.4 R192, [R221] ;  /* 0x00000000ddc0783b */ /* 0x000fe80000000200 */
[C---:B------:R-:W-:Y:S02]  /*5120*/  LEA R198, P2, R189.reuse, c[0x0][0x1f8], 0x1 ;  /* 0x00007e00bdc67a11 */ /* 0x040fe400078408ff */
[----:B------:R-:W-:Y:S01]  /*5130*/  IADD3.X R190, R2, R190, RZ, P0, !PT ;  /* 0x000000be02be7210 */ /* 0x000fe200007fe4ff */
[C---:B------:R-:W-:Y:S04]  /*5140*/  HMMA.16816.F32 R8, R180.reuse, R176, R8 ;  /* 0x000000b0b408723c */ /* 0x040fe80000001808 */
[----:B------:R-:W-:Y:S02]  /*5150*/  LEA.HI.X R133, R188, c[0x0][0x1fc], R133, 0x1, P3 ;  /* 0x00007f00bc857a11 */ /* 0x000fe400018f0c85 */
[----:B------:R-:W-:Y:S02]  /*5160*/  IADD3.X R2, R2, R191, RZ, P1, !PT ;  /* 0x000000bf02027210 */ /* 0x000fe40000ffe4ff */
[-C--:B------:R-:W-:Y:S04]  /*5170*/  HMMA.16816.F32 R12, R180, R178.reuse, R12 ;  /* 0x000000b2b40c723c */ /* 0x080fe8000000180c */
[----:B------:R-:W-:Y:S02]  /*5180*/  LEA.HI.X R199, R189, c[0x0][0x1fc], R190, 0x1, P2 ;  /* 0x00007f00bdc77a11 */ /* 0x000fe400010f0cbe */
[----:B------:R-:W1:Y:S01]  /*5190*/  LDSM.16.M88.4 R188, [R222] ;  /* 0x00000000debc783b */ /* 0x000e620000000200 */
[C---:B------:R-:W-:Y:S01]  /*51a0*/  LEA R196, P0, R136.reuse, c[0x0][0x1f8], 0x1 ;  /* 0x00007e0088c47a11 */ /* 0x040fe200078008ff */
[C---:B------:R-:W-:Y:S04]  /*51b0*/  HMMA.16816.F32 R16, R172.reuse, R178, R16 ;  /* 0x000000b2ac10723c */ /* 0x040fe80000001810 */
[----:B------:R-:W-:Y:S02]  /*51c0*/  LEA.HI.X R197, R136, c[0x0][0x1fc], R2, 0x1, P0 ;  /* 0x00007f0088c57a11 */ /* 0x000fe400000f0c02 */
[----:B------:R-:W-:Y:S01]  /*51d0*/  @!PT LDS RZ, [RZ] ;  /* 0x00000000fffff984 */ /* 0x000fe20000000800 */
[----:B------:R-:W-:Y:S01]  /*51e0*/  @!PT LDS RZ, [RZ] ;  /* 0x00000000fffff984 */ /* 0x000fe20000000800 */
[----:B------:R-:W-:Y:S01]  /*51f0*/  @!PT LDS RZ, [RZ] ;  /* 0x00000000fffff984 */ /* 0x000fe20000000800 */
[----:B------:R2:W-:Y:S01]  /*5200*/  LDGSTS.E.BYPASS.LTC128B.128 [R224+0x100], [R200.64], !P4 ;  /* 0x00100000c8e07fae */ /* 0x0005e2000e101d44 */
[C---:B------:R-:W-:Y:S01]  /*5210*/  ISETP.GT.AND P0, PT, R225.reuse, RZ, PT ;  /* 0x000000ffe100720c */ /* 0x040fe20003f04270 */
[-C--:B------:R-:W-:Y:S04]  /*5220*/  HMMA.16816.F32 R20, R172, R184.reuse, R20 ;  /* 0x000000b8ac14723c */ /* 0x080fe80000001814 */
[----:B------:R-:W-:Y:S02]  /*5230*/  IADD3 R225, R225, -0x1, RZ ;  /* 0xffffffffe1e17810 */ /* 0x000fe40007ffe0ff */
[----:B------:R3:W-:Y:S02]  /*5240*/  LDGSTS.E.BYPASS.LTC128B.128 [R224+0x1100], [R204.64], !P6 ;  /* 0x01100000cce07fae */ /* 0x0007e4000f101d44 */
[C---:B------:R-:W-:Y:S06]  /*5250*/  HMMA.16816.F32 R24, R180.reuse, R184, R24 ;  /* 0x000000b8b418723c */ /* 0x040fec0000001818 */
[----:B------:R2:W-:Y:S02]  /*5260*/  LDGSTS.E.BYPASS.LTC128B.128 [R224+0x2100], [R202.64], !P5 ;  /* 0x02100000cae07fae */ /* 0x0005e4000e901d44 */
[-C--:B------:R-:W-:Y:S06]  /*5270*/  HMMA.16816.F32 R28, R180, R186.reuse, R28 ;  /* 0x000000bab41c723c */ /* 0x080fec000000181c */
[----:B------:R4:W-:Y:S02]  /*5280*/  LDGSTS.E.BYPASS.LTC128B.128 [R224+0x900], [R132.64], !P4 ;  /* 0x0090000084e07fae */ /* 0x0009e4000e101d44 */
[C---:B------:R-:W-:Y:S06]  /*5290*/  HMMA.16816.F32 R32, R172.reuse, R186, R32 ;  /* 0x000000baac20723c */ /* 0x040fec0000001820 */
[----:B------:R5:W-:Y:S02]  /*52a0*/  LDGSTS.E.BYPASS.LTC128B.128 [R224+0x1900], [R198.64], !P6 ;  /* 0x01900000c6e07fae */ /* 0x000be4000f101d44 */
[-C--:B-1----:R-:W-:Y:S06]  /*52b0*/  HMMA.16816.F32 R36, R172, R188.reuse, R36 ;  /* 0x000000bcac24723c */ /* 0x082fec0000001824 */
[----:B------:R5:W-:Y:S02]  /*52c0*/  LDGSTS.E.BYPASS.LTC128B.128 [R224+0x2900], [R196.64], !P5 ;  /* 0x02900000c4e07fae */ /* 0x000be4000e901d44 */
[C---:B------:R-:W-:Y:S06]  /*52d0*/  HMMA.16816.F32 R40, R180.reuse, R188, R40 ;  /* 0x000000bcb428723c */ /* 0x040fec0000001828 */
[----:B--2---:R-:W-:Y:S02]  /*52e0*/  LDSM.16.M88.4 R200, [R210+0x9100] ;  /* 0x00910000d2c8783b */ /* 0x004fe40000000200 */
[-C--:B------:R-:W-:Y:S06]  /*52f0*/  HMMA.16816.F32 R44, R180, R190.reuse, R44 ;  /* 0x000000beb42c723c */ /* 0x080fec000000182c */
[----:B------:R-:W0:Y:S02]  /*5300*/  LDGDEPBAR ;  /* 0x00000000000079af */ /* 0x000e240000000000 */
[C---:B------:R-:W-:Y:S06]  /*5310*/  HMMA.16816.F32 R48, R172.reuse, R190, R48 ;  /* 0x000000beac30723c */ /* 0x040fec0000001830 */
[----:B----4-:R-:W-:Y:S02]  /*5320*/  LDSM.16.M88.4 R132, [R210+0x8100] ;  /* 0x00810000d284783b */ /* 0x010fe40000000200 */
[-C--:B------:R-:W-:Y:S06]  /*5330*/  HMMA.16816.F32 R52, R172, R192.reuse, R52 ;  /* 0x000000c0ac34723c */ /* 0x080fec0000001834 */
[----:B-----5:R-:W1:Y:S02]  /*5340*/  LDSM.16.M88.4 R196, [R139+0x4100] ;  /* 0x004100008bc4783b */ /* 0x020e640000000200 */
[C---:B------:R-:W-:Y:S06]  /*5350*/  HMMA.16816.F32 R56, R180.reuse, R192, R56 ;  /* 0x000000c0b438723c */ /* 0x040fec0000001838 */
[----:B---3--:R-:W2:Y:S02]  /*5360*/  LDSM.16.M88.4 R204, [R139+0x4500] ;  /* 0x004500008bcc783b */ /* 0x008ea40000000200 */
[-C--:B------:R-:W-:Y:S06]  /*5370*/  HMMA.16816.F32 R60, R180, R194.reuse, R60 ;  /* 0x000000c2b43c723c */ /* 0x080fec000000183c */
[----:B------:R-:W3:Y:S02]  /*5380*/  LDSM.16.M88.4 R176, [R139+0x4900] ;  /* 0x004900008bb0783b */ /* 0x000ee40000000200 */
[----:B------:R-:W-:Y:S06]  /*5390*/  HMMA.16816.F32 R64, R172, R194, R64 ;  /* 0x000000c2ac40723c */ /* 0x000fec0000001840 */
[----:B------:R-:W4:Y:S08]  /*53a0*/  LDSM.16.M88.4 R172, [R139+0x4d00] ;  /* 0x004d00008bac783b */ /* 0x000f300000000200 */
[----:B------:R-:W-:Y:S01]  /*53b0*/  LDSM.16.M88.4 R180, [R211+0x8100] ;  /* 0x00810000d3b4783b */ /* 0x000fe20000000200 */
[-C--:B-1----:R-:W-:Y:S07]  /*53c0*/  HMMA.16816.F32 R4, R132, R196.reuse, R4 ;  /* 0x000000c48404723c */ /* 0x082fee0000001804 */
[----:B------:R-:W1:Y:S01]  /*53d0*/  LDSM.16.M88.4 R184, [R220] ;  /* 0x00000000dcb8783b */ /* 0x000e620000000200 */
[C---:B------:R-:W-:Y:S07]  /*53e0*/  HMMA.16816.F32 R8, R200.reuse, R196, R8 ;  /* 0x000000c4c808723c */ /* 0x040fee0000001808 */
[----:B------:R-:W5:Y:S01]  /*53f0*/  LDSM.16.M88.4 R188, [R211+0x9100] ;  /* 0x00910000d3bc783b */ /* 0x000f620000000200 */
[-C--:B------:R-:W-:Y:S07]  /*5400*/  HMMA.16816.F32 R12, R200, R198.reuse, R12 ;  /* 0x000000c6c80c723c */ /* 0x080fee000000180c */
[----:B------:R-:W1:Y:S01]  /*5410*/  LDSM.16.M88.4 R192, [R219] ;  /* 0x00000000dbc0783b */ /* 0x000e620000000200 */
[C---:B------:R-:W-:Y:S07]  /*5420*/  HMMA.16816.F32 R16, R132.reuse, R198, R16 ;  /* 0x000000c68410723c */ /* 0x040fee0000001810 */
[----:B------:R-:W-:Y:S01]  /*5430*/  LDSM.16.M88.4 R196, [R217] ;  /* 0x00000000d9c4783b */ /* 0x000fe20000000200 */
[-C--:B--2---:R-:W-:Y:S08]  /*5440*/  HMMA.16816.F32 R20, R132, R204.reuse, R20 ;  /* 0x000000cc8414723c */ /* 0x084ff00000001814 */
[C---:B------:R-:W-:Y:S08]  /*5450*/  HMMA.16816.F32 R24, R200.reuse, R204, R24 ;  /* 0x000000ccc818723c */ /* 0x040ff00000001818 */
[-C--:B------:R-:W-:Y:S08]  /*5460*/  HMMA.16816.F32 R28, R200, R206.reuse, R28 ;  /* 0x000000cec81c723c */ /* 0x080ff0000000181c */
[C---:B------:R-:W-:Y:S01]  /*5470*/  HMMA.16816.F32 R32, R132.reuse, R206, R32 ;  /* 0x000000ce8420723c */ /* 0x040fe20000001820 */
[----:B------:R-:W-:Y:S07]  /*5480*/  LDSM.16.M88.4 R204, [R139+0x5500] ;  /* 0x005500008bcc783b */ /* 0x000fee0000000200 */
[-C--:B---3--:R-:W-:Y:S08]  /*5490*/  HMMA.16816.F32 R36, R132, R176.reuse, R36 ;  /* 0x000000b08424723c */ /* 0x088ff00000001824 */
[C---:B------:R-:W-:Y:S08]  /*54a0*/  HMMA.16816.F32 R40, R200.reuse, R176, R40 ;  /* 0x000000b0c828723c */ /* 0x040ff00000001828 */
[-C--:B------:R-:W-:Y:S08]  /*54b0*/  HMMA.16816.F32 R44, R200, R178.reuse, R44 ;  /* 0x000000b2c82c723c */ /* 0x080ff0000000182c */
[C---:B------:R-:W-:Y:S01]  /*54c0*/  HMMA.16816.F32 R48, R132.reuse, R178, R48 ;  /* 0x000000b28430723c */ /* 0x040fe20000001830 */
[----:B------:R-:W2:Y:S07]  /*54d0*/  LDSM.16.M88.4 R176, [R218] ;  /* 0x00000000dab0783b */ /* 0x000eae0000000200 */
[-C--:B----4-:R-:W-:Y:S08]  /*54e0*/  HMMA.16816.F32 R52, R132, R172.reuse, R52 ;  /* 0x000000ac8434723c */ /* 0x090ff00000001834 */
[C---:B------:R-:W-:Y:S08]  /*54f0*/  HMMA.16816.F32 R56, R200.reuse, R172, R56 ;  /* 0x000000acc838723c */ /* 0x040ff00000001838 */
[-C--:B------:R-:W-:Y:S01]  /*5500*/  HMMA.16816.F32 R60, R200, R174.reuse, R60 ;  /* 0x000000aec83c723c */ /* 0x080fe2000000183c */
[----:B------:R-:W-:Y:S07]  /*5510*/  LDSM.16.M88.4 R200, [R210+0xb100] ;  /* 0x00b10000d2c8783b */ /* 0x000fee0000000200 */
[----:B------:R-:W-:Y:S01]  /*5520*/  HMMA.16816.F32 R64, R132, R174, R64 ;  /* 0x000000ae8440723c */ /* 0x000fe20000001840 */
[----:B------:R-:W-:Y:S07]  /*5530*/  LDSM.16.M88.4 R132, [R210+0xa100] ;  /* 0x00a10000d284783b */ /* 0x000fee0000000200 */
[-C--:B-1----:R-:W-:Y:S01]  /*5540*/  HMMA.16816.F32 R4, R180, R184.reuse, R4 ;  /* 0x000000b8b404723c */ /* 0x082fe20000001804 */
[----:B------:R-:W1:Y:S07]  /*5550*/  LDSM.16.M88.4 R172, [R139+0x5100] ;  /* 0x005100008bac783b */ /* 0x000e6e0000000200 */
[C---:B-----5:R-:W-:Y:S08]  /*5560*/  HMMA.16816.F32 R8, R188.reuse, R184, R8 ;  /* 0x000000b8bc08723c */ /* 0x060ff00000001808 */
[-C--:B------:R-:W-:Y:S08]  /*5570*/  HMMA.16816.F32 R12, R188, R186.reuse, R12 ;  /* 0x000000babc0c723c */ /* 0x080ff0000000180c */
[C---:B------:R-:W-:Y:S01]  /*5580*/  HMMA.16816.F32 R16, R180.reuse, R186, R16 ;  /* 0x000000bab410723c */ /* 0x040fe20000001810 */
[----:B------:R-:W-:Y:S07]  /*5590*/  LDSM.16.M88.4 R184, [R216] ;  /* 0x00000000d8b8783b */ /* 0x000fee0000000200 */
[-C--:B------:R-:W-:Y:S08]  /*55a0*/  HMMA.16816.F32 R20, R180, R192.reuse, R20 ;  /* 0x000000c0b414723c */ /* 0x080ff00000001814 */
[C---:B------:R-:W-:Y:S08]  /*55b0*/  HMMA.16816.F32 R24, R188.reuse, R192, R24 ;  /* 0x000000c0bc18723c */ /* 0x040ff00000001818 */
[-C--:B------:R-:W-:Y:S08]  /*55c0*/  HMMA.16816.F32 R28, R188, R194.reuse, R28 ;  /* 0x000000c2bc1c723c */ /* 0x080ff0000000181c */
[C---:B------:R-:W-:Y:S01]  /*55d0*/  HMMA.16816.F32 R32, R180.reuse, R194, R32 ;  /* 0x000000c2b420723c */ /* 0x040fe20000001820 */
[----:B------:R-:W-:Y:S07]  /*55e0*/  LDSM.16.M88.4 R192, [R215] ;  /* 0x00000000d7c0783b */ /* 0x000fee0000000200 */
[-C--:B--2---:R-:W-:Y:S08]  /*55f0*/  HMMA.16816.F32 R36, R180, R176.reuse, R36 ;  /* 0x000000b0b424723c */ /* 0x084ff00000001824 */
[C---:B------:R-:W-:Y:S08]  /*5600*/  HMMA.16816.F32 R40, R188.reuse, R176, R40 ;  /* 0x000000b0bc28723c */ /* 0x040ff00000001828 */
[-C--:B------:R-:W-:Y:S08]  /*5610*/  HMMA.16816.F32 R44, R188, R178.reuse, R44 ;  /* 0x000000b2bc2c723c */ /* 0x080ff0000000182c */
[C---:B------:R-:W-:Y:S01]  /*5620*/  HMMA.16816.F32 R48, R180.reuse, R178, R48 ;  /* 0x000000b2b430723c */ /* 0x040fe20000001830 */
[----:B------:R-:W2:Y:S07]  /*5630*/  LDSM.16.M88.4 R176, [R139+0x5900] ;  /* 0x005900008bb0783b */ /* 0x000eae0000000200 */
[-C--:B------:R-:W-:Y:S08]  /*5640*/  HMMA.16816.F32 R52, R180, R196.reuse, R52 ;  /* 0x000000c4b434723c */ /* 0x080ff00000001834 */
[C---:B------:R-:W-:Y:S08]  /*5650*/  HMMA.16816.F32 R56, R188.reuse, R196, R56 ;  /* 0x000000c4bc38723c */ /* 0x040ff00000001838 */
[-C--:B------:R-:W-:Y:S01]  /*5660*/  HMMA.16816.F32 R60, R188, R198.reuse, R60 ;  /* 0x000000c6bc3c723c */ /* 0x080fe2000000183c */
[----:B------:R-:W-:Y:S07]  /*5670*/  LDSM.16.M88.4 R188, [R211+0xb100] ;  /* 0x00b10000d3bc783b */ /* 0x000fee0000000200 */
[----:B------:R-:W-:Y:S01]  /*5680*/  HMMA.16816.F32 R64, R180, R198, R64 ;  /* 0x000000c6b440723c */ /* 0x000fe20000001840 */
[----:B------:R-:W-:Y:S07]  /*5690*/  LDSM.16.M88.4 R180, [R211+0xa100] ;  /* 0x00a10000d3b4783b */ /* 0x000fee0000000200 */
[-C--:B-1----:R-:W-:Y:S01]  /*56a0*/  HMMA.16816.F32 R4, R132, R172.reuse, R4 ;  /* 0x000000ac8404723c */ /* 0x082fe20000001804 */
[----:B------:R-:W-:Y:S07]  /*56b0*/  LDSM.16.M88.4 R196, [R213] ;  /* 0x00000000d5c4783b */ /* 0x000fee0000000200 */
[C---:B------:R-:W-:Y:S08]  /*56c0*/  HMMA.16816.F32 R8, R200.reuse, R172, R8 ;  /* 0x000000acc808723c */ /* 0x040ff00000001808 */
[-C--:B------:R-:W-:Y:S08]  /*56d0*/  HMMA.16816.F32 R12, R200, R174.reuse, R12 ;  /* 0x000000aec80c723c */ /* 0x080ff0000000180c */
[C---:B------:R-:W-:Y:S01]  /*56e0*/  HMMA.16816.F32 R16, R132.reuse, R174, R16 ;  /* 0x000000ae8410723c */ /* 0x040fe20000001810 */
[----:B------:R-:W1:Y:S07]  /*56f0*/  LDSM.16.M88.4 R172, [R139+0x5d00] ;  /* 0x005d00008bac783b */ /* 0x000e6e0000000200 */
[-C--:B------:R-:W-:Y:S08]  /*5700*/  HMMA.16816.F32 R20, R132, R204.reuse, R20 ;  /* 0x000000cc8414723c */ /* 0x080ff00000001814 */
[C---:B------:R-:W-:Y:S08]  /*5710*/  HMMA.16816.F32 R24, R200.reuse, R204, R24 ;  /* 0x000000ccc818723c */ /* 0x040ff00000001818 */
[-C--:B------:R-:W-:Y:S08]  /*5720*/  HMMA.16816.F32 R28, R200, R206.reuse, R28 ;  /* 0x000000cec81c723c */ /* 0x080ff0000000181c */
[C---:B------:R-:W-:Y:S08]  /*5730*/  HMMA.16816.F32 R32, R132.reuse, R206, R32 ;  /* 0x000000ce8420723c */ /* 0x040ff00000001820 */
[-C--:B--2---:R-:W-:Y:S08]  /*5740*/  HMMA.16816.F32 R36, R132, R176.reuse, R36 ;  /* 0x000000b08424723c */ /* 0x084ff00000001824 */
[C---:B------:R-:W-:Y:S08]  /*5750*/  HMMA.16816.F32 R40, R200.reuse, R176, R40 ;  /* 0x000000b0c828723c */ /* 0x040ff00000001828 */
[-C--:B------:R-:W-:Y:S08]  /*5760*/  HMMA.16816.F32 R44, R200, R178.reuse, R44 ;  /* 0x000000b2c82c723c */ /* 0x080ff0000000182c */
[C---:B------:R-:W-:Y:S01]  /*5770*/  HMMA.16816.F32 R48, R132.reuse, R178, R48 ;  /* 0x000000b28430723c */ /* 0x040fe20000001830 */
[----:B------:R-:W2:Y:S01]  /*5780*/  LDSM.16.M88.4 R176, [R214] ;  /* 0x00000000d6b0783b */ /* 0x000ea20000000200 */
[----:B------:R-:W-:Y:S06]  /*5790*/  DEPBAR.LE SB0, 0x0 ;  /* 0x000080000000791a */ /* 0x000fec0000000000 */
[-C--:B-1----:R-:W-:Y:S01]  /*57a0*/  HMMA.16816.F32 R52, R132, R172.reuse, R52 ;  /* 0x000000ac8434723c */ /* 0x082fe20000001834 */
        /* <DEDUP_REMOVED lines=82> */
[----:B------:R-:W-:Y:S04]  /*5cd0*/  FMNMX.FTZ R133, R42, R133, !PT ;  /* 0x000000852a857209 */ /* 0x000fe80007810000 */
[----:B------:R-:W-:Y:S01]  /*5ce0*/  FMNMX.FTZ R133, R43, R133, !PT ;  /* 0x000000852b857209 */ /* 0x000fe20007810000 */
[----:B------:R-:W3:Y:S03]  /*5cf0*/  SHFL.BFLY PT, R172, R132, 0x2, 0x1f ;  /* 0x0c401f0084ac7f89 */ /* 0x000ee600000e0000 */
        /* <DEDUP_REMOVED lines=10> */
[----:B------:R-:W-:Y:S01]  /*5da0*/  FMNMX.FTZ R2, R58, R2, !PT ;  /* 0x000000023a027209 */ /* 0x000fe20007810000 */
[--C-:B------:R-:W-:Y:S01]  /*5db0*/  FFMA.FTZ R5, R5, c[0x0][0x2d0], -R180.reuse ;  /* 0x0000b40005057a23 */ /* 0x100fe200000108b4 */
[----:B---3--:R-:W-:Y:S01]  /*5dc0*/  FMNMX.FTZ R132, R132, R172, !PT ;  /* 0x000000ac84847209 */ /* 0x008fe20007810000 */
[--C-:B------:R-:W-:Y:S01]  /*5dd0*/  FFMA.FTZ R6, R6, c[0x0][0x2d0], -R181.reuse ;  /* 0x0000b40006067a23 */ /* 0x100fe200000108b5 */
[----:B------:R-:W-:Y:S01]  /*5de0*/  FMNMX.FTZ R2, R59, R2, !PT ;  /* 0x000000023b027209 */ /* 0x000fe20007810000 */
[--C-:B------:R-:W-:Y:S02]  /*5df0*/  FFMA.FTZ R7, R7, c[0x0][0x2d0], -R181.reuse ;  /* 0x0000b40007077a23 */ /* 0x100fe400000108b5 */
[----:B------:R-:W3:Y:S01]  /*5e00*/  SHFL.BFLY PT, R134, R132, 0x1, 0x1f ;  /* 0x0c201f0084867f89 */ /* 0x000ee200000e0000 */
[----:B------:R4:W-:Y:S01]  /*5e10*/  MUFU.EX2 R241, R4 ;  /* 0x0000000400f17308 */ /* 0x0009e20000000800 */
[--C-:B------:R-:W-:Y:S02]  /*5e20*/  FFMA.FTZ R19, R19, c[0x0][0x2d0], -R181.reuse ;  /* 0x0000b40013137a23 */ /* 0x100fe400000108b5 */
[--C-:B------:R-:W-:Y:S02]  /*5e30*/  FFMA.FTZ R17, R17, c[0x0][0x2d0], -R180.reuse ;  /* 0x0000b40011117a23 */ /* 0x100fe400000108b4 */
[--C-:B------:R-:W-:Y:S02]  /*5e40*/  FFMA.FTZ R16, R16, c[0x0][0x2d0], -R180.reuse ;  /* 0x0000b40010107a23 */ /* 0x100fe400000108b4 */
[--C-:B------:R-:W-:Y:S02]  /*5e50*/  FFMA.FTZ R18, R18, c[0x0][0x2d0], -R181.reuse ;  /* 0x0000b40012127a23 */ /* 0x100fe400000108b5 */
[--C-:B------:R-:W-:Y:S01]  /*5e60*/  FFMA.FTZ R36, R36, c[0x0][0x2d0], -R180.reuse ;  /* 0x0000b40024247a23 */ /* 0x100fe200000108b4 */
[----:B------:R-:W-:Y:S01]  /*5e70*/  MUFU.EX2 R237, R6 ;  /* 0x0000000600ed7308 */ /* 0x000fe20000000800 */
[--C-:B------:R-:W-:Y:S02]  /*5e80*/  FFMA.FTZ R37, R37, c[0x0][0x2d0], -R180.reuse ;  /* 0x0000b40025257a23 */ /* 0x100fe400000108b4 */
[----:B------:R-:W-:Y:S02]  /*5e90*/  FFMA.FTZ R38, R38, c[0x0][0x2d0], -R181 ;  /* 0x0000b40026267a23 */ /* 0x000fe400000108b5 */
[----:B-1----:R-:W-:Y:S02]  /*5ea0*/  FADD.FTZ R0, -R135, R3 ;  /* 0x0000000387007221 */ /* 0x002fe40000010100 */
[----:B------:R-:W-:Y:S02]  /*5eb0*/  FFMA.FTZ R39, R39, c[0x0][0x2d0], -R181 ;  /* 0x0000b40027277a23 */ /* 0x000fe400000108b5 */
[----:B------:R-:W-:Y:S01]  /*5ec0*/  FMUL.FTZ R3, R0, c[0x0][0x2d0] ;  /* 0x0000b40000037a20 */ /* 0x000fe20000410000 */
[----:B------:R1:W-:Y:S01]  /*5ed0*/  MUFU.EX2 R239, R7 ;  /* 0x0000000700ef7308 */ /* 0x0003e20000000800 */
[----:B------:R-:W-:Y:S01]  /*5ee0*/  FMNMX.FTZ R0, R62, R2, !PT ;  /* 0x000000023e007209 */ /* 0x000fe20007810000 */
[--C-:B------:R-:W-:Y:S01]  /*5ef0*/  FFMA.FTZ R48, R48, c[0x0][0x2d0], -R180.reuse ;  /* 0x0000b40030307a23 */ /* 0x100fe200000108b4 */
[----:B---3--:R-:W-:Y:S01]  /*5f00*/  FMNMX.FTZ R134, R132, R134, !PT ;  /* 0x0000008684867209 */ /* 0x008fe20007810000 */
[----:B------:R-:W-:Y:S01]  /*5f10*/  FFMA.FTZ R49, R49, c[0x0][0x2d0], -R180 ;  /* 0x0000b40031317a23 */ /* 0x000fe200000108b4 */
[----:B----4-:R-:W-:Y:S01]  /*5f20*/  @P0 SHF.R.S32.HI R4, RZ, 0x1f, R225 ;  /* 0x0000001fff040819 */ /* 0x010fe200000114e1 */
[----:B------:R-:W-:Y:S01]  /*5f30*/  FFMA.FTZ R50, R50, c[0x0][0x2d0], -R181 ;  /* 0x0000b40032327a23 */ /* 0x000fe200000108b5 */
[----:B------:R-:W-:Y:S01]  /*5f40*/  FMNMX.FTZ R0, R63, R0, !PT ;  /* 0x000000003f007209 */ /* 0x000fe20007810000 */
[----:B------:R-:W-:Y:S02]  /*5f50*/  FADD.FTZ R2, -R134, R137 ;  /* 0x0000008986027221 */ /* 0x000fe40000010100 */
[----:B------:R3:W4:Y:S01]  /*5f60*/  MUFU.EX2 R132, R3 ;  /* 0x0000000300847308 */ /* 0x0007220000000800 */
[----:B------:R-:W-:Y:S02]  /*5f70*/  @P0 IMAD R4, R4, c[0x0][0x1e0], RZ ;  /* 0x0000780004040a24 */ /* 0x000fe400078e02ff */
[----:B------:R-:W-:Y:S02]  /*5f80*/  FMUL.FTZ R182, R134, c[0x0][0x2d0] ;  /* 0x0000b40086b67a20 */ /* 0x000fe40000410000 */
[----:B------:R-:W-:Y:S02]  /*5f90*/  @P0 IMAD R4, R225, c[0x0][0x1e4], R4 ;  /* 0x00007900e1040a24 */ /* 0x000fe400078e0204 */
[--C-:B------:R-:W-:Y:S02]  /*5fa0*/  FFMA.FTZ R12, R12, c[0x0][0x2d0], -R182.reuse ;  /* 0x0000b4000c0c7a23 */ /* 0x100fe400000108b6 */
[--C-:B------:R-:W-:Y:S01]  /*5fb0*/  FFMA.FTZ R13, R13, c[0x0][0x2d0], -R182.reuse ;  /* 0x0000b4000d0d7a23 */ /* 0x100fe200000108b6 */
[----:B------:R5:W-:Y:S01]  /*5fc0*/  MUFU.EX2 R242, R5 ;  /* 0x0000000500f27308 */ /* 0x000be20000000800 */
[--C-:B------:R-:W-:Y:S02]  /*5fd0*/  FFMA.FTZ R51, R51, c[0x0][0x2d0], -R181.reuse ;  /* 0x0000b40033337a23 */ /* 0x100fe400000108b5 */
[--C-:B------:R-:W-:Y:S02]  /*5fe0*/  FFMA.FTZ R44, R44, c[0x0][0x2d0], -R182.reuse ;  /* 0x0000b4002c2c7a23 */ /* 0x100fe400000108b6 */
[----:B-1----:R-:W-:Y:S04]  /*5ff0*/  @P0 IMAD.WIDE.U32 R6, R225, c[0x0][0x1e0], RZ ;  /* 0x00007800e1060a25 */ /* 0x002fe800078e00ff */
[----:B------:R-:W-:Y:S01]  /*6000*/  FFMA.FTZ R45, R45, c[0x0][0x2d0], -R182 ;  /* 0x0000b4002d2d7a23 */ /* 0x000fe200000108b6 */
[----:B------:R1:W-:Y:S01]  /*6010*/  MUFU.EX2 R238, R19 ;  /* 0x0000001300ee7308 */ /* 0x0003e20000000800 */
[----:B------:R-:W-:Y:S01]  /*6020*/  @P0 IADD3 R4, R7, R4, RZ ;  /* 0x0000000407040210 */ /* 0x000fe20007ffe0ff */
[----:B------:R-:W-:Y:S02]  /*6030*/  FFMA.FTZ R52, R52, c[0x0][0x2d0], -R180 ;  /* 0x0000b40034347a23 */ /* 0x000fe400000108b4 */
[----:B---3--:R-:W-:Y:S01]  /*6040*/  FMUL.FTZ R3, R2, c[0x0][0x2d0] ;  /* 0x0000b40002037a20 */ /* 0x008fe20000410000 */
[----:B------:R-:W-:Y:S01]  /*6050*/  @P0 SHF.L.U64.HI R4, R6, 0x6, R4 ;  /* 0x0000000606040819 */ /* 0x000fe20000010204 */
[----:B------:R-:W3:Y:S01]  /*6060*/  SHFL.BFLY PT, R2, R0, 0x2, 0x1f ;  /* 0x0c401f0000027f89 */ /* 0x000ee200000e0000 */
[----:B------:R-:W-:Y:S02]  /*6070*/  FFMA.FTZ R53, R53, c[0x0][0x2d0], -R180 ;  /* 0x0000b40035357a23 */ /* 0x000fe400000108b4 */
[--C-:B------:R-:W-:Y:S01]  /*6080*/  FFMA.FTZ R54, R54, c[0x0][0x2d0], -R181.reuse ;  /* 0x0000b40036367a23 */ /* 0x100fe200000108b5 */
[----:B------:R-:W-:Y:S01]  /*6090*/  MUFU.EX2 R244, R16 ;  /* 0x0000001000f47308 */ /* 0x000fe20000000800 */
[--C-:B------:R-:W-:Y:S02]  /*60a0*/  FFMA.FTZ R55, R55, c[0x0][0x2d0], -R181.reuse ;  /* 0x0000b40037377a23 */ /* 0x100fe400000108b5 */
[--C-:B------:R-:W-:Y:S01]  /*60b0*/  FFMA.FTZ R56, R56, c[0x0][0x2d0], -R182.reuse ;  /* 0x0000b40038387a23 */ /* 0x100fe200000108b6 */
[----:B-----5:R-:W-:Y:S01]  /*60c0*/  @P0 SHF.L.U32 R5, R6, 0x6, RZ ;  /* 0x0000000606050819 */ /* 0x020fe200000006ff */
[----:B------:R-:W-:Y:S02]  /*60d0*/  FFMA.FTZ R57, R57, c[0x0][0x2d0], -R182 ;  /* 0x0000b40039397a23 */ /* 0x000fe400000108b6 */
[----:B------:R-:W-:Y:S01]  /*60e0*/  FFMA.FTZ R32, R32, c[0x0][0x2d0], -R180 ;  /* 0x0000b40020207a23 */ /* 0x000fe200000108b4 */
[----:B------:R-:W-:Y:S01]  /*60f0*/  @P0 IADD3 R7, P2, R5, R230, RZ ;  /* 0x000000e605070210 */ /* 0x000fe20007f5e0ff */
[C---:B--2---:R-:W-:Y:S01]  /*6100*/  FMUL.FTZ R84, R133.reuse, R84 ;  /* 0x0000005485547220 */ /* 0x044fe20000410000 */
[----:B------:R2:W-:Y:S01]  /*6110*/  MUFU.EX2 R243, R17 ;  /* 0x0000001100f37308 */ /* 0x0005e20000000800 */
[----:B------:R-:W-:Y:S01]  /*6120*/  FMUL.FTZ R85, R133, R85 ;  /* 0x0000005585557220 */ /* 0x000fe20000410000 */
[C---:B------:R-:W-:Y:S01]  /*6130*/  @P0 LEA R172, P1, R7.reuse, c[0x0][0x1c8], 0x1 ;  /* 0x0000720007ac0a11 */ /* 0x040fe200078208ff */
[----:B----4-:R-:W-:Y:S01]  /*6140*/  FMUL.FTZ R86, R132, R86 ;  /* 0x0000005684567220 */ /* 0x010fe20000410000 */
[----:B------:R-:W-:Y:S01]  /*6150*/  @P0 IADD3.X R6, R4, R227, RZ, P2, !PT ;  /* 0x000000e304060210 */ /* 0x000fe200017fe4ff */
[----:B-1----:R-:W-:Y:S02]  /*6160*/  FFMA.FTZ R19, R8, c[0x0][0x2d0], -R182 ;  /* 0x0000b40008137a23 */ /* 0x002fe400000108b6 */
[----:B------:R-:W-:Y:S01]  /*6170*/  FMUL.FTZ R87, R132, R87 ;  /* 0x0000005784577220 */ /* 0x000fe20000410000 */
[----:B------:R-:W-:Y:S01]  /*6180*/  @P0 LEA.HI.X R173, R7, c[0x0][0x1cc], R6, 0x1, P1 ;  /* 0x0000730007ad0a11 */ /* 0x000fe200008f0c06 */
[--C-:B------:R-:W-:Y:S01]  /*6190*/  FFMA.FTZ R20, R20, c[0x0][0x2d0], -R180.reuse ;  /* 0x0000b40014147a23 */ /* 0x100fe200000108b4 */
[----:B------:R1:W-:Y:S01]  /*61a0*/  MUFU.EX2 R240, R18 ;  /* 0x0000001200f07308 */ /* 0x0003e20000000800 */
[----:B------:R-:W-:Y:S01]  /*61b0*/  @P0 IADD3 R6, P3, R5, R252, RZ ;  /* 0x000000fc05060210 */ /* 0x000fe20007f7e0ff */
[--C-:B------:R-:W-:Y:S01]  /*61c0*/  FFMA.FTZ R21, R21, c[0x0][0x2d0], -R180.reuse ;  /* 0x0000b40015157a23 */ /* 0x100fe200000108b4 */
[----:B---3--:R-:W-:Y:S01]  /*61d0*/  FMNMX.FTZ R0, R0, R2, !PT ;  /* 0x0000000200007209 */ /* 0x008fe20007810000 */
[----:B------:R3:W-:Y:S01]  /*61e0*/  @P0 LDGSTS.E.BYPASS.LTC128B.128 [R224+0x3100], [R172.64], !P4 ;  /* 0x03100000ace00fae */ /* 0x0007e2000e101d44 */
[----:B------:R-:W-:Y:S01]  /*61f0*/  @P0 IADD3 R7, P2, R5, R250, RZ ;  /* 0x000000fa05070210 */ /* 0x000fe20007f5e0ff */
[----:B------:R-:W-:Y:S01]  /*6200*/  FFMA.FTZ R22, R22, c[0x0][0x2d0], -R181 ;  /* 0x0000b40016167a23 */ /* 0x000fe200000108b5 */
[----:B------:R-:W-:Y:S01]  /*6210*/  @P0 IADD3 R5, P1, R228, R5, RZ ;  /* 0x00000005e4050210 */ /* 0x000fe20007f3e0ff */
[----:B------:R-:W-:Y:S01]  /*6220*/  FFMA.FTZ R33, R33, c[0x0][0x2d0], -R180 ;  /* 0x0000b40021217a23 */ /* 0x000fe200000108b4 */
[----:B------:R-:W-:Y:S01]  /*6230*/  MOV R228, c[0x0][0x1e0] ;  /* 0x0000780000e47a02 */ /* 0x000fe20000000f00 */
[----:B------:R4:W-:Y:S01]  /*6240*/  MUFU.EX2 R236, R19 ;  /* 0x0000001300ec7308 */ /* 0x0009e20000000800 */
[----:B------:R-:W-:Y:S01]  /*6250*/  @P0 IADD3.X R8, R4, R249, RZ, P2, !PT ;  /* 0x000000f904080210 */ /* 0x000fe200017fe4ff */
[----:B------:R-:W5:Y:S01]  /*6260*/  SHFL.BFLY PT, R2, R0, 0x1, 0x1f ;  /* 0x0c201f0000027f89 */ /* 0x000f6200000e0000 */
[----:B------:R-:W-:Y:S01]  /*6270*/  SHF.L.U64.HI R228, R228, R229, c[0x0][0x1e4] ;  /* 0x00007900e4e47619 */ /* 0x000fe200000102e5 */
[C---:B------:R-:W-:Y:S01]  /*6280*/  FMUL.FTZ R96, R133.reuse, R96 ;  /* 0x0000006085607220 */ /* 0x040fe20000410000 */
[----:B--2---:R-:W-:Y:S01]  /*6290*/  @P0 IADD3.X R17, R4, R251, RZ, P3, !PT ;  /* 0x000000fb04110210 */ /* 0x004fe20001ffe4ff */
[----:B------:R-:W-:Y:S01]  /*62a0*/  FMUL.FTZ R97, R133, R97 ;  /* 0x0000006185617220 */ /* 0x000fe20000410000 */
[----:B------:R-:W-:Y:S01]  /*62b0*/  @P0 LEA R16, P3, R6, c[0x0][0x1c8], 0x1 ;  /* 0x0000720006100a11 */ /* 0x000fe200078608ff */
[----:B------:R-:W-:Y:S01]  /*62c0*/  FMUL.FTZ R98, R132, R98 ;  /* 0x0000006284627220 */ /* 0x000fe20000410000 */
[----:B------:R-:W-:Y:S01]  /*62d0*/  @P0 IADD3.X R4, R228, R4, RZ, P1, !PT ;  /* 0x00000004e4040210 */ /* 0x000fe20000ffe4ff */
[----:B------:R-:W2:Y:S01]  /*62e0*/  MUFU.EX2 R3, R3 ;  /* 0x0000000300037308 */ /* 0x000ea20000000800 */
[----:B------:R-:W-:Y:S01]  /*62f0*/  @P0 LEA.HI.X R17, R6, c[0x0][0x1cc], R17, 0x1, P3 ;  /* 0x0000730006110a11 */ /* 0x000fe200018f0c11 */
[----:B------:R-:W-:Y:S01]  /*6300*/  FFMA.FTZ R6, R9, c[0x0][0x2d0], -R182 ;  /* 0x0000b40009067a23 */ /* 0x000fe200000108b6 */
[----:B------:R-:W-:Y:S01]  /*6310*/  @P0 IADD3 R137, P3, R5, R230, RZ ;  /* 0x000000e605890210 */ /* 0x000fe20007f7e0ff */
[----:B------:R-:W-:Y:S01]  /*6320*/  FMUL.FTZ R99, R132, R99 ;  /* 0x0000006384637220 */ /* 0x000fe20000410000 */
[----:B-1----:R-:W-:Y:S01]  /*6330*/  @P0 LEA R18, P2, R7, c[0x0][0x1c8], 0x1 ;  /* 0x0000720007120a11 */ /* 0x002fe200078408ff */
[----:B------:R1:W-:Y:S01]  /*6340*/  @P0 LDGSTS.E.BYPASS.LTC128B.128 [R224+0x4100], [R16.64], !P6 ;  /* 0x0410000010e00fae */ /* 0x0003e2000f101d44 */
[----:B------:R-:W-:Y:S01]  /*6350*/  @P0 IADD3.X R9, R4, R227, RZ, P3, !PT ;  /* 0x000000e304090210 */ /* 0x000fe20001ffe4ff */
[C---:B------:R-:W-:Y:S02]  /*6360*/  FMUL.FTZ R104, R133.reuse, R104 ;  /* 0x0000006885687220 */ /* 0x040fe40000410000 */
[----:B------:R1:W1:Y:S01]  /*6370*/  MUFU.EX2 R235, R6 ;  /* 0x0000000600eb7308 */ /* 0x0002620000000800 */
[----:B------:R-:W-:Y:S02]  /*6380*/  FMUL.FTZ R105, R133, R105 ;  /* 0x0000006985697220 */ /* 0x000fe40000410000 */
[C---:B------:R-:W-:Y:S01]  /*6390*/  FMUL.FTZ R106, R132.reuse, R106 ;  /* 0x0000006a846a7220 */ /* 0x040fe20000410000 */
[----:B----4-:R-:W-:Y:S01]  /*63a0*/  @P0 LEA.HI.X R19, R7, c[0x0][0x1cc], R8, 0x1, P2 ;  /* 0x0000730007130a11 */ /* 0x010fe200010f0c08 */
[----:B------:R-:W-:Y:S01]  /*63b0*/  FMUL.FTZ R107, R132, R107 ;  /* 0x0000006b846b7220 */ /* 0x000fe20000410000 */
[----:B------:R-:W-:Y:S01]  /*63c0*/  @P0 LEA R8, P3, R137, c[0x0][0x1c8], 0x1 ;  /* 0x0000720089080a11 */ /* 0x000fe200078608ff */
[----:B------:R-:W-:Y:S01]  /*63d0*/  FMUL.FTZ R108, R133, R108 ;  /* 0x0000006c856c7220 */ /* 0x000fe20000410000 */
[----:B------:R-:W-:Y:S01]  /*63e0*/  @P0 IADD3 R7, P2, R5, R252, RZ ;  /* 0x000000fc05070210 */ /* 0x000fe20007f5e0ff */
[----:B------:R4:W-:Y:S01]  /*63f0*/  @P0 LDGSTS.E.BYPASS.LTC128B.128 [R224+0x5100], [R18.64], !P5 ;  /* 0x0510000012e00fae */ /* 0x0009e2000e901d44 */
[----:B------:R-:W-:Y:S01]  /*6400*/  @P0 LEA.HI.X R9, R137, c[0x0][0x1cc], R9, 0x1, P3 ;  /* 0x0000730089090a11 */ /* 0x000fe200018f0c09 */
[----:B------:R3:W-:Y:S01]  /*6410*/  MUFU.EX2 R234, R12 ;  /* 0x0000000c00ea7308 */ /* 0x0007e20000000800 */
[----:B------:R-:W-:Y:S01]  /*6420*/  @P0 IADD3.X R174, R4, R251, RZ, P2, !PT ;  /* 0x000000fb04ae0210 */ /* 0x000fe200017fe4ff */
[----:B------:R-:W-:Y:S01]  /*6430*/  FMUL.FTZ R109, R133, R109 ;  /* 0x0000006d856d7220 */ /* 0x000fe20000410000 */
[----:B-----5:R-:W-:Y:S01]  /*6440*/  FMNMX.FTZ R2, R0, R2, !PT ;  /* 0x0000000200027209 */ /* 0x020fe20007810000 */
[----:B--2---:R-:W-:Y:S01]  /*6450*/  FMUL.FTZ R88, R3, R88 ;  /* 0x0000005803587220 */ /* 0x004fe20000410000 */
[----:B------:R-:W-:Y:S01]  /*6460*/  @P0 IADD3 R5, P1, R5, R250, RZ ;  /* 0x000000fa05050210 */ /* 0x000fe20007f3e0ff */
[----:B------:R2:W-:Y:S01]  /*6470*/  @P0 LDGSTS.E.BYPASS.LTC128B.128 [R224+0x3900], [R8.64], !P4 ;  /* 0x0390000008e00fae */ /* 0x0005e2000e101d44 */
[----:B------:R-:W-:Y:S02]  /*6480*/  FMUL.FTZ R89, R3, R89 ;  /* 0x0000005903597220 */ /* 0x000fe40000410000 */
[----:B------:R-:W-:Y:S01]  /*6490*/  FADD.FTZ R0, -R2, R138 ;  /* 0x0000008a02007221 */ /* 0x000fe20000010100 */
[----:B------:R-:W-:Y:S01]  /*64a0*/  @P0 IADD3.X R138, R4, R249, RZ, P1, !PT ;  /* 0x000000f9048a0210 */ /* 0x000fe20000ffe4ff */
[----:B------:R-:W-:Y:S01]  /*64b0*/  FMUL.FTZ R137, R2, c[0x0][0x2d0] ;  /* 0x0000b40002897a20 */ /* 0x000fe20000410000 */
[----:B------:R-:W-:Y:S01]  /*64c0*/  @P0 LEA R4, P1, R5, c[0x0][0x1c8], 0x1 ;  /* 0x0000720005040a11 */ /* 0x000fe200078208ff */
[----:B------:R-:W-:Y:S01]  /*64d0*/  FMUL.FTZ R0, R0, c[0x0][0x2d0] ;  /* 0x0000b40000007a20 */ /* 0x000fe20000410000 */
[----:B-1----:R-:W-:Y:S01]  /*64e0*/  @P0 LEA R6, P2, R7, c[0x0][0x1c8], 0x1 ;  /* 0x0000720007060a11 */ /* 0x002fe200078408ff */
[--C-:B------:R-:W-:Y:S01]  /*64f0*/  FFMA.FTZ R14, R14, c[0x0][0x2d0], -R137.reuse ;  /* 0x0000b4000e0e7a23 */ /* 0x100fe20000010889 */
[----:B------:R-:W-:Y:S01]  /*6500*/  @P0 LEA.HI.X R5, R5, c[0x0][0x1cc], R138, 0x1, P1 ;  /* 0x0000730005050a11 */ /* 0x000fe200008f0c8a */
[--C-:B------:R-:W-:Y:S01]  /*6510*/  FFMA.FTZ R15, R15, c[0x0][0x2d0], -R137.reuse ;  /* 0x0000b4000f0f7a23 */ /* 0x100fe20000010889 */
[----:B------:R-:W-:Y:S01]  /*6520*/  @P0 LEA.HI.X R7, R7, c[0x0][0x1cc], R174, 0x1, P2 ;  /* 0x0000730007070a11 */ /* 0x000fe200010f0cae */
[--C-:B------:R-:W-:Y:S01]  /*6530*/  FFMA.FTZ R10, R10, c[0x0][0x2d0], -R137.reuse ;  /* 0x0000b4000a0a7a23 */ /* 0x100fe20000010889 */
[----:B------:R-:W1:Y:S01]  /*6540*/  MUFU.EX2 R0, R0 ;  /* 0x0000000000007308 */ /* 0x000e620000000800 */
[--C-:B------:R-:W-:Y:S02]  /*6550*/  FFMA.FTZ R11, R11, c[0x0][0x2d0], -R137.reuse ;  /* 0x0000b4000b0b7a23 */ /* 0x100fe40000010889 */
[----:B------:R5:W-:Y:S01]  /*6560*/  @P0 LDGSTS.E.BYPASS.LTC128B.128 [R224+0x4900], [R6.64], !P6 ;  /* 0x0490000006e00fae */ /* 0x000be2000f101d44 */
[----:B---3--:R-:W-:Y:S02]  /*6570*/  FMUL.FTZ R12, R3, R148 ;  /* 0x00000094030c7220 */ /* 0x008fe40000410000 */
[C---:B------:R-:W-:Y:S02]  /*6580*/  FMUL.FTZ R16, R133.reuse, R152 ;  /* 0x0000009885107220 */ /* 0x040fe40000410000 */
[----:B------:R-:W-:Y:S02]  /*6590*/  FMUL.FTZ R17, R133, R153 ;  /* 0x0000009985117220 */ /* 0x000fe40000410000 */
[----:B------:R3:W1:Y:S01]  /*65a0*/  MUFU.EX2 R233, R13 ;  /* 0x0000000d00e97308 */ /* 0x0006620000000800 */
[----:B------:R1:W-:Y:S01]  /*65b0*/  @P0 LDGSTS.E.BYPASS.LTC128B.128 [R224+0x5900], [R4.64], !P5 ;  /* 0x0590000004e00fae */ /* 0x0003e2000e901d44 */
[C---:B----4-:R-:W-:Y:S02]  /*65c0*/  FMUL.FTZ R18, R132.reuse, R154 ;  /* 0x0000009a84127220 */ /* 0x050fe40000410000 */
[----:B--2---:R-:W-:Y:S01]  /*65d0*/  FMUL.FTZ R8, R3, R140 ;  /* 0x0000008c03087220 */ /* 0x004fe20000410000 */
[----:B------:R-:W-:Y:S01]  /*65e0*/  F2FP.PACK_AB R140, R235, R236 ;  /* 0x000000eceb8c723e */ /* 0x000fe200000000ff */
[----:B------:R-:W-:Y:S02]  /*65f0*/  FMUL.FTZ R9, R3, R141 ;  /* 0x0000008d03097220 */ /* 0x000fe40000410000 */
[----:B------:R-:W-:Y:S01]  /*6600*/  FMUL.FTZ R19, R132, R155 ;  /* 0x0000009b84137220 */ /* 0x000fe20000410000 */
[----:B------:R-:W2:Y:S01]  /*6610*/  LDSM.16.MT88.4 R172, [R208+0x100] ;  /* 0x00010000d0ac783b */ /* 0x000ea20000004200 */
[----:B------:R4:W-:Y:S01]  /*6620*/  MUFU.EX2 R185, R14 ;  /* 0x0000000e00b97308 */ /* 0x0009e20000000800 */
[--C-:B------:R-:W-:Y:S02]  /*6630*/  FFMA.FTZ R46, R46, c[0x0][0x2d0], -R137.reuse ;  /* 0x0000b4002e2e7a23 */ /* 0x100fe40000010889 */
[--C-:B------:R-:W-:Y:S02]  /*6640*/  FFMA.FTZ R47, R47, c[0x0][0x2d0], -R137.reuse ;  /* 0x0000b4002f2f7a23 */ /* 0x100fe40000010889 */
[--C-:B------:R-:W-:Y:S02]  /*6650*/  FFMA.FTZ R58, R58, c[0x0][0x2d0], -R137.reuse ;  /* 0x0000b4003a3a7a23 */ /* 0x100fe40000010889 */
[----:B------:R-:W2:Y:S01]  /*6660*/  LDSM.16.MT88.4 R176, [R209+0x100] ;  /* 0x00010000d1b0783b */ /* 0x000ea20000004200 */
[----:B------:R-:W-:Y:S02]  /*6670*/  FFMA.FTZ R59, R59, c[0x0][0x2d0], -R137 ;  /* 0x0000b4003b3b7a23 */ /* 0x000fe40000010889 */
[----:B------:R2:W-:Y:S01]  /*6680*/  MUFU.EX2 R186, R15 ;  /* 0x0000000f00ba7308 */ /* 0x0005e20000000800 */
[C---:B-----5:R-:W-:Y:S01]  /*6690*/  FMUL.FTZ R6, R132.reuse, R146 ;  /* 0x0000009284067220 */ /* 0x060fe20000410000 */
[----:B------:R-:W-:Y:S01]  /*66a0*/  F2FP.PACK_AB R146, R243, R244 ;  /* 0x000000f4f392723e */ /* 0x000fe200000000ff */
[----:B------:R-:W-:Y:S01]  /*66b0*/  FMUL.FTZ R7, R132, R147 ;  /* 0x0000009384077220 */ /* 0x000fe20000410000 */
[----:B------:R-:W-:Y:S01]  /*66c0*/  F2FP.PACK_AB R147, R238, R240 ;  /* 0x000000f0ee93723e */ /* 0x000fe200000000ff */
[----:B---3--:R-:W-:Y:S01]  /*66d0*/  FMUL.FTZ R13, R3, R149 ;  /* 0x00000095030d7220 */ /* 0x008fe20000410000 */
[----:B------:R-:W-:Y:S01]  /*66e0*/  LDSM.16.MT88.4 R152, [R209+0x1100] ;  /* 0x00110000d198783b */ /* 0x000fe20000004200 */
[----:B-1----:R-:W-:Y:S02]  /*66f0*/  FMUL.FTZ R90, R0, R90 ;  /* 0x0000005a005a7220 */ /* 0x002fe40000410000 */
[C---:B------:R-:W-:Y:S01]  /*6700*/  FMUL.FTZ R4, R133.reuse, R144 ;  /* 0x0000009085047220 */ /* 0x040fe20000410000 */
[----:B------:R1:W-:Y:S01]  /*6710*/  MUFU.EX2 R184, R10 ;  /* 0x0000000a00b87308 */ /* 0x0003e20000000800 */
[----:B------:R-:W-:Y:S01]  /*6720*/  F2FP.PACK_AB R144, R242, R241 ;  /* 0x000000f1f290723e */ /* 0x000fe200000000ff */
[----:B------:R-:W-:Y:S01]  /*6730*/  FMUL.FTZ R5, R133, R145 ;  /* 0x0000009185057220 */ /* 0x000fe20000410000 */
[----:B------:R-:W-:Y:S01]  /*6740*/  F2FP.PACK_AB R145, R239, R237 ;  /* 0x000000edef91723e */ /* 0x000fe200000000ff */
[----:B------:R-:W0:Y:S01]  /*6750*/  LDGDEPBAR ;  /* 0x00000000000079af */ /* 0x000e220000000000 */
[C---:B----4-:R-:W-:Y:S02]  /*6760*/  FMUL.FTZ R14, R0.reuse, R150 ;  /* 0x00000096000e7220 */ /* 0x050fe40000410000 */
[C---:B------:R-:W-:Y:S02]  /*6770*/  FMUL.FTZ R91, R0.reuse, R91 ;  /* 0x0000005b005b7220 */ /* 0x040fe40000410000 */
[C---:B------:R-:W-:Y:S01]  /*6780*/  FMUL.FTZ R92, R3.reuse, R92 ;  /* 0x0000005c035c7220 */ /* 0x040fe20000410000 */
[----:B------:R-:W3:Y:S01]  /*6790*/  MUFU.EX2 R183, R11 ;  /* 0x0000000b00b77308 */ /* 0x000ee20000000800 */
[----:B------:R-:W-:Y:S02]  /*67a0*/  FMUL.FTZ R93, R3, R93 ;  /* 0x0000005d035d7220 */ /* 0x000fe40000410000 */
[C---:B------:R-:W-:Y:S02]  /*67b0*/  FMUL.FTZ R94, R0.reuse, R94 ;  /* 0x0000005e005e7220 */ /* 0x040fe40000410000 */
[C---:B--2---:R-:W-:Y:S02]  /*67c0*/  FMUL.FTZ R15, R0.reuse, R151 ;  /* 0x00000097000f7220 */ /* 0x044fe40000410000 */
[----:B------:R-:W2:Y:S01]  /*67d0*/  LDSM.16.MT88.4 R148, [R208+0x1100] ;  /* 0x00110000d094783b */ /* 0x000ea20000004200 */
[C---:B------:R-:W-:Y:S01]  /*67e0*/  FMUL.FTZ R95, R0.reuse, R95 ;  /* 0x0000005f005f7220 */ /* 0x040fe20000410000 */
[-C--:B------:R-:W-:Y:S01]  /*67f0*/  HMMA.16816.F32 R4, R144, R172.reuse, R4 ;  /* 0x000000ac9004723c */ /* 0x080fe20000001804 */
[----:B------:R-:W-:Y:S04]  /*6800*/  MUFU.EX2 R202, R36 ;  /* 0x0000002400ca7308 */ /* 0x000fe80000000800 */
[----:B-1----:R-:W-:Y:S01]  /*6810*/  FMUL.FTZ R10, R0, R142 ;  /* 0x0000008e000a7220 */ /* 0x002fe20000410000 */
[----:B------:R-:W-:Y:S01]  /*6820*/  F2FP.PACK_AB R142, R233, R234 ;  /* 0x000000eae98e723e */ /* 0x000fe200000000ff */
[C---:B------:R-:W-:Y:S02]  /*6830*/  FMUL.FTZ R68, R133.reuse, R68 ;  /* 0x0000004485447220 */ /* 0x040fe40000410000 */
[----:B------:R-:W-:Y:S02]  /*6840*/  FMUL.FTZ R69, R133, R69 ;  /* 0x0000004585457220 */ /* 0x000fe40000410000 */
[----:B------:R-:W-:Y:S01]  /*6850*/  MUFU.EX2 R201, R37 ;  /* 0x0000002500c97308 */ /* 0x000fe20000000800 */
[C---:B------:R-:W-:Y:S02]  /*6860*/  FMUL.FTZ R70, R132.reuse, R70 ;  /* 0x0000004684467220 */ /* 0x040fe40000410000 */
[----:B------:R-:W-:Y:S01]  /*6870*/  FMUL.FTZ R71, R132, R71 ;  /* 0x0000004784477220 */ /* 0x000fe20000410000 */
[----:B---3--:R-:W-:Y:S01]  /*6880*/  F2FP.PACK_AB R141, R183, R184 ;  /* 0x000000b8b78d723e */ /* 0x008fe200000000ff */
[----:B------:R-:W-:Y:S01]  /*6890*/  FMUL.FTZ R11, R0, R143 ;  /* 0x0000008f000b7220 */ /* 0x000fe20000410000 */
[----:B------:R-:W-:Y:S01]  /*68a0*/  F2FP.PACK_AB R143, R186, R185 ;  /* 0x000000b9ba8f723e */ /* 0x000fe200000000ff */
[C---:B------:R-:W-:Y:S02]  /*68b0*/  FMUL.FTZ R100, R3.reuse, R100 ;  /* 0x0000006403647220 */ /* 0x040fe40000410000 */
[----:B------:R-:W-:Y:S01]  /*68c0*/  FMUL.FTZ R101, R3, R101 ;  /* 0x0000006503657220 */ /* 0x000fe20000410000 */
[----:B------:R-:W-:Y:S01]  /*68d0*/  MUFU.EX2 R198, R38 ;  /* 0x0000002600c67308 */ /* 0x000fe20000000800 */
[C---:B------:R-:W-:Y:S02]  /*68e0*/  FMUL.FTZ R102, R0.reuse, R102 ;  /* 0x0000006600667220 */ /* 0x040fe40000410000 */
[C---:B------:R-:W-:Y:S04]  /*68f0*/  HMMA.16816.F32 R8, R140.reuse, R172, R8 ;  /* 0x000000ac8c08723c */ /* 0x040fe80000001808 */
[C---:B------:R-:W-:Y:S02]  /*6900*/  FMUL.FTZ R103, R0.reuse, R103 ;  /* 0x0000006700677220 */ /* 0x040fe40000410000 */
[--C-:B------:R-:W-:Y:S01]  /*6910*/  FFMA.FTZ R138, R35, c[0x0][0x2d0], -R181.reuse ;  /* 0x0000b400238a7a23 */ /* 0x100fe200000108b5 */
[----:B------:R1:W-:Y:S01]  /*6920*/  MUFU.EX2 R196, R39 ;  /* 0x0000002700c47308 */ /* 0x0003e20000000800 */
[-C--:B------:R-:W-:Y:S04]  /*6930*/  HMMA.16816.F32 R12, R140, R174.reuse, R12 ;  /* 0x000000ae8c0c723c */ /* 0x080fe8000000180c */
[----:B------:R-:W-:Y:S02]  /*6940*/  FMUL.FTZ R35, R0, R163 ;  /* 0x000000a300237220 */ /* 0x000fe40000410000 */
[C---:B------:R-:W-:Y:S02]  /*6950*/  FMUL.FTZ R110, R132.reuse, R110 ;  /* 0x0000006e846e7220 */ /* 0x040fe40000410000 */
[C---:B------:R-:W-:Y:S01]  /*6960*/  HMMA.16816.F32 R16, R144.reuse, R174, R16 ;  /* 0x000000ae9010723c */ /* 0x040fe20000001810 */
[----:B------:R-:W-:Y:S03]  /*6970*/  MUFU.EX2 R200, R48 ;  /* 0x0000003000c87308 */ /* 0x000fe60000000800 */
[----:B------:R-:W-:Y:S02]  /*6980*/  FMUL.FTZ R111, R132, R111 ;  /* 0x0000006f846f7220 */ /* 0x000fe40000410000 */
[C---:B------:R-:W-:Y:S02]  /*6990*/  FMUL.FTZ R112, R3.reuse, R112 ;  /* 0x0000007003707220 */ /* 0x040fe40000410000 */
[-C--:B------:R-:W-:Y:S03]  /*69a0*/  HMMA.16816.F32 R68, R144, R176.reuse, R68 ;  /* 0x000000b09044723c */ /* 0x080fe60000001844 */
[----:B------:R3:W-:Y:S01]  /*69b0*/  MUFU.EX2 R230, R32 ;  /* 0x0000002000e67308 */ /* 0x0007e20000000800 */
[C---:B------:R-:W-:Y:S02]  /*69c0*/  FMUL.FTZ R72, R3.reuse, R72 ;  /* 0x0000004803487220 */ /* 0x040fe40000410000 */
[C---:B------:R-:W-:Y:S01]  /*69d0*/  FMUL.FTZ R73, R3.reuse, R73 ;  /* 0x0000004903497220 */ /* 0x040fe20000410000 */
[----:B-1----:R-:W-:Y:S01]  /*69e0*/  LDSM.16.MT88.4 R36, [R209+0x2500] ;  /* 0x00250000d124783b */ /* 0x002fe20000004200 */
[C---:B------:R-:W-:Y:S04]  /*69f0*/  FMUL.FTZ R74, R0.reuse, R74 ;  /* 0x0000004a004a7220 */ /* 0x040fe80000410000 */
[C---:B------:R-:W-:Y:S01]  /*6a00*/  FMUL.FTZ R75, R0.reuse, R75 ;  /* 0x0000004b004b7220 */ /* 0x040fe20000410000 */
[----:B------:R-:W-:Y:S01]  /*6a10*/  MUFU.EX2 R199, R49 ;  /* 0x0000003100c77308 */ /* 0x000fe20000000800 */
[C---:B------:R-:W-:Y:S02]  /*6a20*/  FMUL.FTZ R113, R3.reuse, R113 ;  /* 0x0000007103717220 */ /* 0x040fe40000410000 */
[C---:B------:R-:W-:Y:S02]  /*6a30*/  FMUL.FTZ R114, R0.reuse, R114 ;  /* 0x0000007200727220 */ /* 0x040fe40000410000 */
[C---:B------:R-:W-:Y:S01]  /*6a40*/  FMUL.FTZ R115, R0.reuse, R115 ;  /* 0x0000007300737220 */ /* 0x040fe20000410000 */
[C---:B------:R-:W-:Y:S04]  /*6a50*/  HMMA.16816.F32 R72, R140.reuse, R176, R72 ;  /* 0x000000b08c48723c */ /* 0x040fe80000001848 */
[C---:B------:R-:W-:Y:S01]  /*6a60*/  FMUL.FTZ R76, R3.reuse, R76 ;  /* 0x0000004c034c7220 */ /* 0x040fe20000410000 */
[----:B------:R1:W-:Y:S01]  /*6a70*/  MUFU.EX2 R232, R20 ;  /* 0x0000001400e87308 */ /* 0x0003e20000000800 */
[----:B------:R-:W-:Y:S02]  /*6a80*/  FMUL.FTZ R77, R3, R77 ;  /* 0x0000004d034d7220 */ /* 0x000fe40000410000 */
[C---:B------:R-:W-:Y:S04]  /*6a90*/  FMUL.FTZ R78, R0.reuse, R78 ;  /* 0x0000004e004e7220 */ /* 0x040fe80000410000 */
[----:B------:R-:W-:Y:S02]  /*6aa0*/  FMUL.FTZ R79, R0, R79 ;  /* 0x0000004f004f7220 */ /* 0x000fe40000410000 */
[--C-:B---3--:R-:W-:Y:S01]  /*6ab0*/  FFMA.FTZ R32, R23, c[0x0][0x2d0], -R181.reuse ;  /* 0x0000b40017207a23 */ /* 0x108fe200000108b5 */
[----:B------:R-:W-:Y:S01]  /*6ac0*/  MUFU.EX2 R195, R50 ;  /* 0x0000003200c37308 */ /* 0x000fe20000000800 */
[C---:B------:R-:W-:Y:S02]  /*6ad0*/  FMUL.FTZ R23, R132.reuse, R159 ;  /* 0x0000009f84177220 */ /* 0x040fe40000410000 */
[----:B------:R-:W-:Y:S01]  /*6ae0*/  FMUL.FTZ R116, R3, R116 ;  /* 0x0000007403747220 */ /* 0x000fe20000410000 */
[-C--:B------:R-:W-:Y:S03]  /*6af0*/  HMMA.16816.F32 R76, R140, R178.reuse, R76 ;  /* 0x000000b28c4c723c */ /* 0x080fe6000000184c */
[C---:B------:R-:W-:Y:S02]  /*6b00*/  FMUL.FTZ R80, R133.reuse, R80 ;  /* 0x0000005085507220 */ /* 0x040fe40000410000 */
[C---:B------:R-:W-:Y:S01]  /*6b10*/  FMUL.FTZ R81, R133.reuse, R81 ;  /* 0x0000005185517220 */ /* 0x040fe20000410000 */
[----:B------:R3:W4:Y:S01]  /*6b20*/  MUFU.EX2 R231, R21 ;  /* 0x0000001500e77308 */ /* 0x0007220000000800 */
[C---:B------:R-:W-:Y:S02]  /*6b30*/  FMUL.FTZ R82, R132.reuse, R82 ;  /* 0x0000005284527220 */ /* 0x040fe40000410000 */
[----:B------:R-:W-:Y:S03]  /*6b40*/  FMUL.FTZ R83, R132, R83 ;  /* 0x0000005384537220 */ /* 0x000fe60000410000 */
[----:B-1----:R-:W-:Y:S02]  /*6b50*/  FMUL.FTZ R20, R133, R156 ;  /* 0x0000009c85147220 */ /* 0x002fe40000410000 */
[----:B------:R-:W-:Y:S02]  /*6b60*/  FMUL.FTZ R117, R3, R117 ;  /* 0x0000007503757220 */ /* 0x000fe40000410000 */
[C---:B------:R-:W-:Y:S01]  /*6b70*/  HMMA.16816.F32 R80, R144.reuse, R178, R80 ;  /* 0x000000b29050723c */ /* 0x040fe20000001850 */
[----:B------:R1:W-:Y:S03]  /*6b80*/  MUFU.EX2 R197, R51 ;  /* 0x0000003300c57308 */ /* 0x0003e60000000800 */
[C---:B------:R-:W-:Y:S02]  /*6b90*/  FMUL.FTZ R118, R0.reuse, R118 ;  /* 0x0000007600767220 */ /* 0x040fe40000410000 */
[----:B------:R-:W-:Y:S02]  /*6ba0*/  FMUL.FTZ R119, R0, R119 ;  /* 0x0000007700777220 */ /* 0x000fe40000410000 */
[-C--:B--2---:R-:W-:Y:S03]  /*6bb0*/  HMMA.16816.F32 R84, R144, R148.reuse, R84 ;  /* 0x000000949054723c */ /* 0x084fe60000001854 */
[----:B------:R2:W-:Y:S01]  /*6bc0*/  MUFU.EX2 R228, R22 ;  /* 0x0000001600e47308 */ /* 0x0005e20000000800 */
[C---:B------:R-:W-:Y:S02]  /*6bd0*/  FMUL.FTZ R120, R133.reuse, R120 ;  /* 0x0000007885787220 */ /* 0x040fe40000410000 */
[C---:B---3--:R-:W-:Y:S02]  /*6be0*/  FMUL.FTZ R21, R133.reuse, R157 ;  /* 0x0000009d85157220 */ /* 0x048fe40000410000 */
[C---:B------:R-:W-:Y:S04]  /*6bf0*/  HMMA.16816.F32 R88, R140.reuse, R148, R88 ;  /* 0x000000948c58723c */ /* 0x040fe80000001858 */
[----:B------:R-:W-:Y:S01]  /*6c00*/  FFMA.FTZ R34, R34, c[0x0][0x2d0], -R181 ;  /* 0x0000b40022227a23 */ /* 0x000fe200000108b5 */
[----:B------:R-:W-:Y:S01]  /*6c10*/  MUFU.EX2 R191, R44 ;  /* 0x0000002c00bf7308 */ /* 0x000fe20000000800 */
[----:B------:R-:W-:Y:S02]  /*6c20*/  FMUL.FTZ R121, R133, R121 ;  /* 0x0000007985797220 */ /* 0x000fe40000410000 */
[-C--:B------:R-:W-:Y:S01]  /*6c30*/  HMMA.16816.F32 R92, R140, R150.reuse, R92 ;  /* 0x000000968c5c723c */ /* 0x080fe2000000185c */
[----:B-1----:R-:W-:Y:S03]  /*6c40*/  LDSM.16.MT88.4 R48, [R208+0x900] ;  /* 0x00090000d030783b */ /* 0x002fe60000004200 */
[C---:B------:R-:W-:Y:S02]  /*6c50*/  FMUL.FTZ R122, R132.reuse, R122 ;  /* 0x0000007a847a7220 */ /* 0x040fe40000410000 */
[C---:B------:R-:W-:Y:S01]  /*6c60*/  FMUL.FTZ R123, R132.reuse, R123 ;  /* 0x0000007b847b7220 */ /* 0x040fe20000410000 */
[----:B------:R1:W3:Y:S01]  /*6c70*/  MUFU.EX2 R229, R33 ;  /* 0x0000002100e57308 */ /* 0x0002e20000000800 */
[C---:B------:R-:W-:Y:S01]  /*6c80*/  HMMA.16816.F32 R96, R144.reuse, R150, R96 ;  /* 0x000000969060723c */ /* 0x040fe20000001860 */
[----:B------:R-:W5:Y:S03]  /*6c90*/  LDSM.16.MT88.4 R148, [R208+0x2100] ;  /* 0x00210000d094783b */ /* 0x000f660000004200 */
[----:B--2---:R-:W-:Y:S02]  /*6ca0*/  FMUL.FTZ R22, R132, R158 ;  /* 0x0000009e84167220 */ /* 0x004fe40000410000 */
[C---:B------:R-:W-:Y:S02]  /*6cb0*/  FMUL.FTZ R124, R3.reuse, R124 ;  /* 0x0000007c037c7220 */ /* 0x040fe40000410000 */
[C---:B------:R-:W-:Y:S01]  /*6cc0*/  FMUL.FTZ R125, R3.reuse, R125 ;  /* 0x0000007d037d7220 */ /* 0x040fe20000410000 */
[----:B------:R2:W2:Y:S01]  /*6cd0*/  MUFU.EX2 R227, R32 ;  /* 0x0000002000e37308 */ /* 0x0004a20000000800 */
[----:B------:R-:W-:Y:S01]  /*6ce0*/  LDSM.16.MT88.4 R156, [R209+0x500] ;  /* 0x00050000d19c783b */ /* 0x000fe20000004200 */
[-C--:B------:R-:W-:Y:S03]  /*6cf0*/  HMMA.16816.F32 R20, R144, R152.reuse, R20 ;  /* 0x000000989014723c */ /* 0x080fe60000001814 */
[C---:B------:R-:W-:Y:S02]  /*6d00*/  FMUL.FTZ R126, R0.reuse, R126 ;  /* 0x0000007e007e7220 */ /* 0x040fe40000410000 */
[----:B------:R-:W-:Y:S02]  /*6d10*/  FMUL.FTZ R127, R0, R127 ;  /* 0x0000007f007f7220 */ /* 0x000fe40000410000 */
[C---:B------:R-:W-:Y:S01]  /*6d20*/  FMUL.FTZ R128, R3.reuse, R128 ;  /* 0x0000008003807220 */ /* 0x040fe20000410000 */
[C---:B------:R-:W-:Y:S01]  /*6d30*/  HMMA.16816.F32 R100, R140.reuse, R152, R100 ;  /* 0x000000988c64723c */ /* 0x040fe20000001864 */
[----:B------:R3:W-:Y:S03]  /*6d40*/  MUFU.EX2 R226, R34 ;  /* 0x0000002200e27308 */ /* 0x0007e60000000800 */
[----:B-1----:R-:W-:Y:S02]  /*6d50*/  FMUL.FTZ R33, R3, R161 ;  /* 0x000000a103217220 */ /* 0x002fe40000410000 */
[--C-:B------:R-:W-:Y:S02]  /*6d60*/  FFMA.FTZ R28, R28, c[0x0][0x2d0], -R182.reuse ;  /* 0x0000b4001c1c7a23 */ /* 0x100fe400000108b6 */
[--C-:B------:R-:W-:Y:S03]  /*6d70*/  FFMA.FTZ R24, R24, c[0x0][0x2d0], -R182.reuse ;  /* 0x0000b40018187a23 */ /* 0x100fe600000108b6 */
[----:B------:R-:W-:Y:S01]  /*6d80*/  MUFU.EX2 R204, R28 ;  /* 0x0000001c00cc7308 */ /* 0x000fe20000000800 */
[--C-:B------:R-:W-:Y:S02]  /*6d90*/  FFMA.FTZ R25, R25, c[0x0][0x2d0], -R182.reuse ;  /* 0x0000b40019197a23 */ /* 0x100fe400000108b6 */
[C---:B--2---:R-:W-:Y:S02]  /*6da0*/  FMUL.FTZ R32, R3.reuse, R160 ;  /* 0x000000a003207220 */ /* 0x044fe40000410000 */
[--C-:B------:R-:W-:Y:S02]  /*6db0*/  FFMA.FTZ R26, R26, c[0x0][0x2d0], -R137.reuse ;  /* 0x0000b4001a1a7a23 */ /* 0x100fe40000010889 */
[----:B------:R-:W-:Y:S02]  /*6dc0*/  FMUL.FTZ R129, R3, R129 ;  /* 0x0000008103817220 */ /* 0x000fe40000410000 */
[C---:B------:R-:W-:Y:S01]  /*6dd0*/  FMUL.FTZ R130, R0.reuse, R130 ;  /* 0x0000008200827220 */ /* 0x040fe20000410000 */
[----:B------:R1:W-:Y:S01]  /*6de0*/  MUFU.EX2 R206, R24 ;  /* 0x0000001800ce7308 */ /* 0x0003e20000000800 */
[----:B------:R-:W-:Y:S02]  /*6df0*/  FMUL.FTZ R131, R0, R131 ;  /* 0x0000008300837220 */ /* 0x000fe40000410000 */
[--C-:B------:R-:W-:Y:S02]  /*6e00*/  FFMA.FTZ R40, R40, c[0x0][0x2d0], -R182.reuse ;  /* 0x0000b40028287a23 */ /* 0x100fe400000108b6 */
[----:B---3--:R-:W-:Y:S02]  /*6e10*/  FMUL.FTZ R34, R0, R162 ;  /* 0x000000a200227220 */ /* 0x008fe40000410000 */
[----:B------:R-:W-:Y:S02]  /*6e20*/  FFMA.FTZ R41, R41, c[0x0][0x2d0], -R182 ;  /* 0x0000b40029297a23 */ /* 0x000fe400000108b6 */
[--C-:B------:R-:W-:Y:S01]  /*6e30*/  FFMA.FTZ R42, R42, c[0x0][0x2d0], -R137.reuse ;  /* 0x0000b4002a2a7a23 */ /* 0x100fe20000010889 */
[----:B------:R-:W-:Y:S01]  /*6e40*/  MUFU.EX2 R192, R45 ;  /* 0x0000002d00c07308 */ /* 0x000fe20000000800 */
[----:B------:R-:W-:Y:S01]  /*6e50*/  FFMA.FTZ R43, R43, c[0x0][0x2d0], -R137 ;  /* 0x0000b4002b2b7a23 */ /* 0x000fe20000010889 */
[-C--:B------:R-:W-:Y:S03]  /*6e60*/  HMMA.16816.F32 R32, R140, R154.reuse, R32 ;  /* 0x0000009a8c20723c */ /* 0x080fe60000001820 */
[--C-:B------:R-:W-:Y:S02]  /*6e70*/  FFMA.FTZ R64, R64, c[0x0][0x2d0], -R180.reuse ;  /* 0x0000b40040407a23 */ /* 0x100fe400000108b4 */
[----:B------:R-:W-:Y:S02]  /*6e80*/  FFMA.FTZ R65, R65, c[0x0][0x2d0], -R180 ;  /* 0x0000b40041417a23 */ /* 0x000fe400000108b4 */
[--C-:B------:R-:W-:Y:S01]  /*6e90*/  FFMA.FTZ R66, R66, c[0x0][0x2d0], -R181.reuse ;  /* 0x0000b40042427a23 */ /* 0x100fe200000108b5 */
[C---:B------:R-:W-:Y:S01]  /*6ea0*/  HMMA.16816.F32 R104, R144.reuse, R154, R104 ;  /* 0x0000009a9068723c */ /* 0x040fe20000001868 */
[----:B------:R-:W2:Y:S01]  /*6eb0*/  LDSM.16.MT88.4 R152, [R209+0x2100] ;  /* 0x00210000d198783b */ /* 0x000ea20000004200 */
[----:B------:R3:W-:Y:S02]  /*6ec0*/  MUFU.EX2 R205, R25 ;  /* 0x0000001900cd7308 */ /* 0x0007e40000000800 */
[----:B-1----:R-:W-:Y:S02]  /*6ed0*/  FMUL.FTZ R24, R133, R164 ;  /* 0x000000a485187220 */ /* 0x002fe40000410000 */
[----:B------:R-:W-:Y:S02]  /*6ee0*/  FFMA.FTZ R67, R67, c[0x0][0x2d0], -R181 ;  /* 0x0000b40043437a23 */ /* 0x000fe400000108b5 */
[-C--:B-----5:R-:W-:Y:S04]  /*6ef0*/  HMMA.16816.F32 R108, R144, R148.reuse, R108 ;  /* 0x00000094906c723c */ /* 0x0a0fe8000000186c */
[----:B------:R1:W-:Y:S01]  /*6f00*/  MUFU.EX2 R176, R26 ;  /* 0x0000001a00b07308 */ /* 0x0003e20000000800 */
[--C-:B------:R-:W-:Y:S02]  /*6f10*/  FFMA.FTZ R60, R60, c[0x0][0x2d0], -R182.reuse ;  /* 0x0000b4003c3c7a23 */ /* 0x100fe400000108b6 */
[--C-:B------:R-:W-:Y:S01]  /*6f20*/  FFMA.FTZ R61, R61, c[0x0][0x2d0], -R182.reuse ;  /* 0x0000b4003d3d7a23 */ /* 0x100fe200000108b6 */
[C---:B------:R-:W-:Y:S04]  /*6f30*/  HMMA.16816.F32 R112, R140.reuse, R148, R112 ;  /* 0x000000948c70723c */ /* 0x040fe80000001870 */
[----:B------:R-:W-:Y:S02]  /*6f40*/  FFMA.FTZ R29, R29, c[0x0][0x2d0], -R182 ;  /* 0x0000b4001d1d7a23 */ /* 0x000fe400000108b6 */
[----:B------:R-:W-:Y:S01]  /*6f50*/  MUFU.EX2 R172, R46 ;  /* 0x0000002e00ac7308 */ /* 0x000fe20000000800 */
[--C-:B------:R-:W-:Y:S01]  /*6f60*/  FFMA.FTZ R28, R27, c[0x0][0x2d0], -R137.reuse ;  /* 0x0000b4001b1c7a23 */ /* 0x100fe20000010889 */
[-C--:B------:R-:W-:Y:S04]  /*6f70*/  HMMA.16816.F32 R116, R140, R150.reuse, R116 ;  /* 0x000000968c74723c */ /* 0x080fe80000001874 */
[--C-:B------:R-:W-:Y:S02]  /*6f80*/  FFMA.FTZ R30, R30, c[0x0][0x2d0], -R137.reuse ;  /* 0x0000b4001e1e7a23 */ /* 0x100fe40000010889 */
[--C-:B------:R-:W-:Y:S02]  /*6f90*/  FFMA.FTZ R31, R31, c[0x0][0x2d0], -R137.reuse ;  /* 0x0000b4001f1f7a23 */ /* 0x100fe40000010889 */
[C---:B------:R-:W-:Y:S01]  /*6fa0*/  HMMA.16816.F32 R120, R144.reuse, R150, R120 ;  /* 0x000000969078723c */ /* 0x040fe20000001878 */
[----:B------:R-:W5:Y:S01]  /*6fb0*/  LDSM.16.MT88.4 R148, [R208+0x500] ;  /* 0x00050000d094783b */ /* 0x000f620000004200 */
[----:B------:R4:W-:Y:S02]  /*6fc0*/  MUFU.EX2 R203, R29 ;  /* 0x0000001d00cb7308 */ /* 0x0009e40000000800 */
[----:B---3--:R-:W-:Y:S02]  /*6fd0*/  FMUL.FTZ R25, R133, R165 ;  /* 0x000000a585197220 */ /* 0x008fe40000410000 */
[C---:B-1----:R-:W-:Y:S02]  /*6fe0*/  FMUL.FTZ R26, R132.reuse, R166 ;  /* 0x000000a6841a7220 */ /* 0x042fe40000410000 */
[----:B------:R-:W-:Y:S04]  /*6ff0*/  FMUL.FTZ R27, R132, R167 ;  /* 0x000000a7841b7220 */ /* 0x000fe80000410000 */
[----:B------:R1:W-:Y:S01]  /*7000*/  MUFU.EX2 R165, R28 ;  /* 0x0000001c00a57308 */ /* 0x0003e20000000800 */
[--C-:B------:R-:W-:Y:S02]  /*7010*/  FFMA.FTZ R62, R62, c[0x0][0x2d0], -R137.reuse ;  /* 0x0000b4003e3e7a23 */ /* 0x100fe40000010889 */
[-C--:B--2---:R-:W-:Y:S03]  /*7020*/  HMMA.16816.F32 R24, R144, R152.reuse, R24 ;  /* 0x000000989018723c */ /* 0x084fe60000001818 */
[----:B------:R-:W-:Y:S02]  /*7030*/  FFMA.FTZ R137, R63, c[0x0][0x2d0], -R137 ;  /* 0x0000b4003f897a23 */ /* 0x000fe40000010889 */
[----:B------:R-:W-:Y:S02]  /*7040*/  FFMA.FTZ R3, R3, R247, R236 ;  /* 0x000000f703037223 */ /* 0x000fe400000100ec */
[----:B------:R2:W-:Y:S01]  /*7050*/  MUFU.EX2 R164, R30 ;  /* 0x0000001e00a47308 */ /* 0x0005e20000000800 */
[C---:B------:R-:W-:Y:S04]  /*7060*/  HMMA.16816.F32 R124, R140.reuse, R152, R124 ;  /* 0x000000988c7c723c */ /* 0x040fe8000000187c */
[----:B----4-:R-:W-:Y:S02]  /*7070*/  FMUL.FTZ R29, R133, R169 ;  /* 0x000000a9851d7220 */ /* 0x010fe40000410000 */
[----:B------:R-:W-:Y:S02]  /*7080*/  FFMA.FTZ R0, R0, R248, R184 ;  /* 0x000000f800007223 */ /* 0x000fe400000100b8 */
[-C--:B------:R-:W-:Y:S01]  /*7090*/  HMMA.16816.F32 R128, R140, R154.reuse, R128 ;  /* 0x0000009a8c80723c */ /* 0x080fe20000001880 */
[----:B------:R3:W-:Y:S03]  /*70a0*/  MUFU.EX2 R175, R31 ;  /* 0x0000001f00af7308 */ /* 0x0007e60000000800 */
[----:B------:R-:W-:Y:S02]  /*70b0*/  FADD.FTZ R3, R235, R3 ;  /* 0x00000003eb037221 */ /* 0x000fe40000010000 */
[----:B-1----:R-:W-:Y:S01]  /*70c0*/  FMUL.FTZ R28, R133, R168 ;  /* 0x000000a8851c7220 */ /* 0x002fe20000410000 */
[----:B------:R-:W-:Y:S01]  /*70d0*/  F2FP.PACK_AB R140, R231, R232 ;  /* 0x000000e8e78c723e */ /* 0x000fe200000000ff */
[----:B------:R-:W-:Y:S01]  /*70e0*/  FFMA.FTZ R133, R133, R245, R241 ;  /* 0x000000f585857223 */ /* 0x000fe200000100f1 */
[----:B------:R-:W-:Y:S02]  /*70f0*/  F2FP.PACK_AB R142, R229, R230 ;  /* 0x000000e6e58e723e */ /* 0x000fe400000000ff */
[----:B------:R-:W1:Y:S01]  /*7100*/  MUFU.EX2 R207, R138 ;  /* 0x0000008a00cf7308 */ /* 0x000e620000000800 */
[----:B------:R-:W-:Y:S01]  /*7110*/  F2FP.PACK_AB R141, R227, R228 ;  /* 0x000000e4e38d723e */ /* 0x000fe200000000ff */
[----:B------:R-:W-:Y:S02]  /*7120*/  FADD.FTZ R0, R183, R0 ;  /* 0x00000000b7007221 */ /* 0x000fe40000010000 */
[C---:B--2---:R-:W-:Y:S06]  /*7130*/  FMUL.FTZ R30, R132.reuse, R170 ;  /* 0x000000aa841e7220 */ /* 0x044fec0000410000 */
        /* <DEDUP_REMOVED lines=8> */
[----:B------:R-:W1:Y:S02]  /*71c0*/  MUFU.EX2 R190, R53 ;  /* 0x0000003500be7308 */ /* 0x000e640000000800 */
[-C--:B-----5:R-:W-:Y:S01]  /*71d0*/  HMMA.16816.F32 R4, R140, R148.reuse, R4 ;  /* 0x000000948c04723c */ /* 0x0a0fe20000001804 */
[----:B--2---:R-:W-:Y:S04]  /*71e0*/  LDSM.16.MT88.4 R44, [R209+0x900] ;  /* 0x00090000d12c783b */ /* 0x004fe80000004200 */
[----:B------:R-:W-:Y:S02]  /*71f0*/  F2FP.PACK_AB R146, R203, R204 ;  /* 0x000000cccb92723e */ /* 0x000fe400000000ff */
[----:B------:R-:W-:Y:S01]  /*7200*/  F2FP.PACK_AB R145, R165, R176 ;  /* 0x000000b0a591723e */ /* 0x000fe200000000ff */
[----:B------:R-:W-:Y:S01]  /*7210*/  MUFU.EX2 R180, R54 ;  /* 0x0000003600b47308 */ /* 0x000fe20000000800 */
[----:B------:R-:W-:Y:S07]  /*7220*/  F2FP.PACK_AB R147, R175, R164 ;  /* 0x000000a4af93723e */ /* 0x000fee00000000ff */
[C---:B------:R-:W-:Y:S02]  /*7230*/  HMMA.16816.F32 R8, R144.reuse, R148, R8 ;  /* 0x000000949008723c */ /* 0x040fe40000001808 */
[----:B------:R2:W4:Y:S02]  /*7240*/  MUFU.EX2 R179, R55 ;  /* 0x0000003700b37308 */ /* 0x0005240000000800 */
[----:B-1----:R-:W-:Y:S04]  /*7250*/  F2FP.PACK_AB R168, R190, R189 ;  /* 0x000000bdbea8723e */ /* 0x002fe800000000ff */
[-C--:B------:R-:W-:Y:S04]  /*7260*/  HMMA.16816.F32 R12, R144, R150.reuse, R12 ;  /* 0x00000096900c723c */ /* 0x080fe8000000180c */
[----:B------:R-:W-:Y:S04]  /*7270*/  MUFU.EX2 R193, R40 ;  /* 0x0000002800c17308 */ /* 0x000fe80000000800 */
[C---:B------:R-:W-:Y:S01]  /*7280*/  HMMA.16816.F32 R16, R140.reuse, R150, R16 ;  /* 0x000000968c10723c */ /* 0x040fe20000001810 */
[----:B------:R-:W1:Y:S05]  /*7290*/  LDSM.16.MT88.4 R148, [R209+0x1500] ;  /* 0x00150000d194783b */ /* 0x000e6a0000004200 */
[----:B------:R-:W5:Y:S02]  /*72a0*/  MUFU.EX2 R194, R41 ;  /* 0x0000002900c27308 */ /* 0x000f640000000800 */
[-C--:B------:R-:W-:Y:S01]  /*72b0*/  HMMA.16816.F32 R68, R140, R156.reuse, R68 ;  /* 0x0000009c8c44723c */ /* 0x080fe20000001844 */
[----:B--2---:R-:W-:Y:S03]  /*72c0*/  LDSM.16.MT88.4 R52, [R209+0x2900] ;  /* 0x00290000d134783b */ /* 0x004fe60000004200 */
[----:B----4-:R-:W-:Y:S04]  /*72d0*/  F2FP.PACK_AB R169, R179, R180 ;  /* 0x000000b4b3a9723e */ /* 0x010fe800000000ff */
[C---:B------:R-:W-:Y:S01]  /*72e0*/  HMMA.16816.F32 R72, R144.reuse, R156, R72 ;  /* 0x0000009c9048723c */ /* 0x040fe20000001848 */
[----:B------:R2:W-:Y:S07]  /*72f0*/  MUFU.EX2 R173, R42 ;  /* 0x0000002a00ad7308 */ /* 0x0005ee0000000800 */
[-C--:B------:R-:W-:Y:S03]  /*7300*/  HMMA.16816.F32 R76, R144, R158.reuse, R76 ;  /* 0x0000009e904c723c */ /* 0x080fe6000000184c */
[----:B------:R-:W4:Y:S01]  /*7310*/  MUFU.EX2 R174, R43 ;  /* 0x0000002b00ae7308 */ /* 0x000f220000000800 */
[----:B-----5:R-:W-:Y:S04]  /*7320*/  F2FP.PACK_AB R40, R194, R193 ;  /* 0x000000c1c228723e */ /* 0x020fe800000000ff */
[C---:B------:R-:W-:Y:S01]  /*7330*/  HMMA.16816.F32 R80, R140.reuse, R158, R80 ;  /* 0x0000009e8c50723c */ /* 0x040fe20000001850 */
[----:B------:R-:W5:Y:S04]  /*7340*/  LDSM.16.MT88.4 R156, [R208+0x2500] ;  /* 0x00250000d09c783b */ /* 0x000f680000004200 */
[----:B------:R-:W-:Y:S03]  /*7350*/  MUFU.EX2 R178, R66 ;  /* 0x0000004200b27308 */ /* 0x000fe60000000800 */
[-C--:B---3--:R-:W-:Y:S04]  /*7360*/  HMMA.16816.F32 R84, R140, R152.reuse, R84 ;  /* 0x000000988c54723c */ /* 0x088fe80000001854 */
[----:B--2---:R-:W-:Y:S03]  /*7370*/  F2FP.PACK_AB R42, R192, R191 ;  /* 0x000000bfc02a723e */ /* 0x004fe600000000ff */
[----:B------:R-:W-:Y:S01]  /*7380*/  MUFU.EX2 R66, R57 ;  /* 0x0000003900427308 */ /* 0x000fe20000000800 */
[C---:B------:R-:W-:Y:S04]  /*7390*/  HMMA.16816.F32 R88, R144.reuse, R152, R88 ;  /* 0x000000989058723c */ /* 0x040fe80000001858 */
[----:B----4-:R-:W-:Y:S02]  /*73a0*/  F2FP.PACK_AB R41, R174, R173 ;  /* 0x000000adae29723e */ /* 0x010fe400000000ff */
[----:B------:R-:W-:Y:S02]  /*73b0*/  F2FP.PACK_AB R43, R138, R172 ;  /* 0x000000ac8a2b723e */ /* 0x000fe400000000ff */
[-C--:B------:R-:W-:Y:S01]  /*73c0*/  HMMA.16816.F32 R92, R144, R154.reuse, R92 ;  /* 0x0000009a905c723c */ /* 0x080fe2000000185c */
[----:B------:R-:W2:Y:S07]  /*73d0*/  MUFU.EX2 R177, R67 ;  /* 0x0000004300b17308 */ /* 0x000eae0000000800 */
[C---:B------:R-:W-:Y:S01]  /*73e0*/  HMMA.16816.F32 R96, R140.reuse, R154, R96 ;  /* 0x0000009a8c60723c */ /* 0x040fe20000001860 */
[----:B------:R-:W-:Y:S02]  /*73f0*/  LDSM.16.MT88.4 R152, [R208+0xd00] ;  /* 0x000d0000d098783b */ /* 0x000fe40000004200 */
[----:B------:R-:W-:Y:S05]  /*7400*/  MUFU.EX2 R67, R56 ;  /* 0x0000003800437308 */ /* 0x000fea0000000800 */
[-C--:B-1----:R-:W-:Y:S05]  /*7410*/  HMMA.16816.F32 R20, R140, R148.reuse, R20 ;  /* 0x000000948c14723c */ /* 0x082fea0000001814 */
[----:B------:R-:W-:Y:S03]  /*7420*/  MUFU.EX2 R188, R64 ;  /* 0x0000004000bc7308 */ /* 0x000fe60000000800 */
[C---:B------:R-:W-:Y:S04]  /*7430*/  HMMA.16816.F32 R100, R144.reuse, R148, R100 ;  /* 0x000000949064723c */ /* 0x040fe80000001864 */
[----:B--2---:R-:W-:Y:S03]  /*7440*/  F2FP.PACK_AB R171, R177, R178 ;  /* 0x000000b2b1ab723e */ /* 0x004fe600000000ff */
[----:B------:R-:W-:Y:S01]  /*7450*/  MUFU.EX2 R64, R61 ;  /* 0x0000003d00407308 */ /* 0x000fe20000000800 */
[-C--:B------:R-:W-:Y:S08]  /*7460*/  HMMA.16816.F32 R32, R144, R150.reuse, R32 ;  /* 0x000000969020723c */ /* 0x080ff00000001820 */
[C---:B------:R-:W-:Y:S01]  /*7470*/  HMMA.16816.F32 R104, R140.reuse, R150, R104 ;  /* 0x000000968c68723c */ /* 0x040fe20000001868 */
[----:B------:R-:W-:Y:S07]  /*7480*/  MUFU.EX2 R61, R58 ;  /* 0x0000003a003d7308 */ /* 0x000fee0000000800 */
[-C--:B-----5:R-:W-:Y:S03]  /*7490*/  HMMA.16816.F32 R108, R140, R156.reuse, R108 ;  /* 0x0000009c8c6c723c */ /* 0x0a0fe6000000186c */
[----:B------:R-:W1:Y:S05]  /*74a0*/  MUFU.EX2 R187, R65 ;  /* 0x0000004100bb7308 */ /* 0x000e6a0000000800 */
[C---:B------:R-:W-:Y:S05]  /*74b0*/  HMMA.16816.F32 R112, R144.reuse, R156, R112 ;  /* 0x0000009c9070723c */ /* 0x040fea0000001870 */
[----:B------:R-:W2:Y:S03]  /*74c0*/  MUFU.EX2 R65, R60 ;  /* 0x0000003c00417308 */ /* 0x000ea60000000800 */
[-C--:B------:R-:W-:Y:S07]  /*74d0*/  HMMA.16816.F32 R116, R144, R158.reuse, R116 ;  /* 0x0000009e9074723c */ /* 0x080fee0000001874 */
[----:B------:R3:W4:Y:S01]  /*74e0*/  MUFU.EX2 R60, R59 ;  /* 0x0000003b003c7308 */ /* 0x0007220000000800 */
[C---:B------:R-:W-:Y:S04]  /*74f0*/  HMMA.16816.F32 R120, R140.reuse, R158, R120 ;  /* 0x0000009e8c78723c */ /* 0x040fe80000001878 */
[----:B-1----:R-:W-:Y:S04]  /*7500*/  F2FP.PACK_AB R170, R187, R188 ;  /* 0x000000bcbbaa723e */ /* 0x002fe800000000ff */
[-C--:B------:R-:W-:Y:S01]  /*7510*/  HMMA.16816.F32 R24, R140, R36.reuse, R24 ;  /* 0x000000248c18723c */ /* 0x080fe20000001818 */
[----:B------:R-:W-:Y:S07]  /*7520*/  MUFU.EX2 R62, R62 ;  /* 0x0000003e003e7308 */ /* 0x000fee0000000800 */
[C---:B------:R-:W-:Y:S03]  /*7530*/  HMMA.16816.F32 R124, R144.reuse, R36, R124 ;  /* 0x00000024907c723c */ /* 0x040fe6000000187c */
[----:B------:R-:W1:Y:S01]  /*7540*/  MUFU.EX2 R137, R137 ;  /* 0x0000008900897308 */ /* 0x000e620000000800 */
[----:B---3--:R-:W-:Y:S04]  /*7550*/  LDSM.16.MT88.4 R56, [R209+0x1d00] ;  /* 0x001d0000d138783b */ /* 0x008fe80000004200 */
[-C--:B------:R-:W-:Y:S04]  /*7560*/  HMMA.16816.F32 R128, R144, R38.reuse, R128 ;  /* 0x000000269080723c */ /* 0x080fe80000001880 */
[----:B------:R-:W-:Y:S02]  /*7570*/  F2FP.PACK_AB R36, R201, R202 ;  /* 0x000000cac924723e */ /* 0x000fe400000000ff */
[----:B------:R-:W-:Y:S02]  /*7580*/  F2FP.PACK_AB R37, R196, R198 ;  /* 0x000000c6c425723e */ /* 0x000fe400000000ff */
[----:B------:R-:W-:Y:S01]  /*7590*/  HMMA.16816.F32 R28, R140, R38, R28 ;  /* 0x000000268c1c723c */ /* 0x000fe2000000181c */
[----:B------:R-:W3:Y:S06]  /*75a0*/  LDSM.16.MT88.4 R140, [R208+0x1900] ;  /* 0x00190000d08c783b */ /* 0x000eec0000004200 */
[----:B------:R-:W-:Y:S02]  /*75b0*/  F2FP.PACK_AB R38, R199, R200 ;  /* 0x000000c8c726723e */ /* 0x000fe400000000ff */
[----:B------:R-:W-:Y:S07]  /*75c0*/  F2FP.PACK_AB R39, R197, R195 ;  /* 0x000000c3c527723e */ /* 0x000fee00000000ff */
[-C--:B------:R-:W-:Y:S08]  /*75d0*/  HMMA.16816.F32 R4, R36, R48.reuse, R4 ;  /* 0x000000302404723c */ /* 0x080ff00000001804 */
[C---:B------:R-:W-:Y:S08]  /*75e0*/  HMMA.16816.F32 R8, R40.reuse, R48, R8 ;  /* 0x000000302808723c */ /* 0x040ff00000001808 */
[-C--:B------:R-:W-:Y:S08]  /*75f0*/  HMMA.16816.F32 R12, R40, R50.reuse, R12 ;  /* 0x00000032280c723c */ /* 0x080ff0000000180c */
[C---:B------:R-:W-:Y:S01]  /*7600*/  HMMA.16816.F32 R16, R36.reuse, R50, R16 ;  /* 0x000000322410723c */ /* 0x040fe20000001810 */
[----:B------:R-:W5:Y:S07]  /*7610*/  LDSM.16.MT88.4 R48, [R209+0x1900] ;  /* 0x00190000d130783b */ /* 0x000f6e0000004200 */
[-C--:B------:R-:W-:Y:S08]  /*7620*/  HMMA.16816.F32 R68, R36, R44.reuse, R68 ;  /* 0x0000002c2444723c */ /* 0x080ff00000001844 */
[C---:B------:R-:W-:Y:S08]  /*7630*/  HMMA.16816.F32 R72, R40.reuse, R44, R72 ;  /* 0x0000002c2848723c */ /* 0x040ff00000001848 */
[-C--:B------:R-:W-:Y:S08]  /*7640*/  HMMA.16816.F32 R76, R40, R46.reuse, R76 ;  /* 0x0000002e284c723c */ /* 0x080ff0000000184c */
[C---:B------:R-:W-:Y:S01]  /*7650*/  HMMA.16816.F32 R80, R36.reuse, R46, R80 ;  /* 0x0000002e2450723c */ /* 0x040fe20000001850 */
[----:B------:R-:W1:Y:S07]  /*7660*/  LDSM.16.MT88.4 R44, [R208+0x2900] ;  /* 0x00290000d02c783b */ /* 0x000e6e0000004200 */
[-C--:B---3--:R-:W-:Y:S08]  /*7670*/  HMMA.16816.F32 R84, R36, R140.reuse, R84 ;  /* 0x0000008c2454723c */ /* 0x088ff00000001854 */
[C---:B------:R-:W-:Y:S08]  /*7680*/  HMMA.16816.F32 R88, R40.reuse, R140, R88 ;  /* 0x0000008c2858723c */ /* 0x040ff00000001858 */
[-C--:B------:R-:W-:Y:S08]  /*7690*/  HMMA.16816.F32 R92, R40, R142.reuse, R92 ;  /* 0x0000008e285c723c */ /* 0x080ff0000000185c */
[C---:B------:R-:W-:Y:S08]  /*76a0*/  HMMA.16816.F32 R96, R36.reuse, R142, R96 ;  /* 0x0000008e2460723c */ /* 0x040ff00000001860 */
[-C--:B-----5:R-:W-:Y:S08]  /*76b0*/  HMMA.16816.F32 R20, R36, R48.reuse, R20 ;  /* 0x000000302414723c */ /* 0x0a0ff00000001814 */
[C---:B------:R-:W-:Y:S08]  /*76c0*/  HMMA.16816.F32 R100, R40.reuse, R48, R100 ;  /* 0x000000302864723c */ /* 0x040ff00000001864 */
[-C--:B------:R-:W-:Y:S08]  /*76d0*/  HMMA.16816.F32 R32, R40, R50.reuse, R32 ;  /* 0x000000322820723c */ /* 0x080ff00000001820 */
[C---:B------:R-:W-:Y:S01]  /*76e0*/  HMMA.16816.F32 R104, R36.reuse, R50, R104 ;  /* 0x000000322468723c */ /* 0x040fe20000001868 */
[----:B------:R-:W-:Y:S07]  /*76f0*/  LDSM.16.MT88.4 R48, [R208+0x1d00] ;  /* 0x001d0000d030783b */ /* 0x000fee0000004200 */
[-C--:B-1----:R-:W-:Y:S08]  /*7700*/  HMMA.16816.F32 R108, R36, R44.reuse, R108 ;  /* 0x0000002c246c723c */ /* 0x082ff0000000186c */
[C---:B------:R-:W-:Y:S08]  /*7710*/  HMMA.16816.F32 R112, R40.reuse, R44, R112 ;  /* 0x0000002c2870723c */ /* 0x040ff00000001870 */
[-C--:B------:R-:W-:Y:S08]  /*7720*/  HMMA.16816.F32 R116, R40, R46.reuse, R116 ;  /* 0x0000002e2874723c */ /* 0x080ff00000001874 */
[C---:B------:R-:W-:Y:S01]  /*7730*/  HMMA.16816.F32 R120, R36.reuse, R46, R120 ;  /* 0x0000002e2478723c */ /* 0x040fe20000001878 */
[----:B------:R-:W1:Y:S07]  /*7740*/  LDSM.16.MT88.4 R44, [R209+0xd00] ;  /* 0x000d0000d12c783b */ /* 0x000e6e0000004200 */
[-C--:B------:R-:W-:Y:S08]  /*7750*/  HMMA.16816.F32 R24, R36, R52.reuse, R24 ;  /* 0x000000342418723c */ /* 0x080ff00000001818 */
[C---:B------:R-:W-:Y:S08]  /*7760*/  HMMA.16816.F32 R124, R40.reuse, R52, R124 ;  /* 0x00000034287c723c */ /* 0x040ff0000000187c */
[-C--:B------:R-:W-:Y:S01]  /*7770*/  HMMA.16816.F32 R128, R40, R54.reuse, R128 ;  /* 0x000000362880723c */ /* 0x080fe20000001880 */
[----:B------:R-:W3:Y:S07]  /*7780*/  LDSM.16.MT88.4 R40, [R208+0x2d00] ;  /* 0x002d0000d028783b */ /* 0x000eee0000004200 */
[----:B------:R-:W-:Y:S07]  /*7790*/  HMMA.16816.F32 R28, R36, R54, R28 ;  /* 0x00000036241c723c */ /* 0x000fee000000181c */
[----:B------:R-:W-:Y:S01]  /*77a0*/  F2FP.PACK_AB R36, R66, R67 ;  /* 0x000000434224723e */ /* 0x000fe200000000ff */
[-C--:B------:R-:W-:Y:S01]  /*77b0*/  HMMA.16816.F32 R144, R168, R152.reuse, R4 ;  /* 0x00000098a890723c */ /* 0x080fe20000001804 */
[----:B------:R-:W5:Y:S04]  /*77c0*/  LDSM.16.MT88.4 R4, [R209+0x2d00] ;  /* 0x002d0000d104783b */ /* 0x000f680000004200 */
[----:B--2---:R-:W-:Y:S02]  /*77d0*/  F2FP.PACK_AB R38, R64, R65 ;  /* 0x000000414026723e */ /* 0x004fe400000000ff */
[----:B----4-:R-:W-:Y:S02]  /*77e0*/  F2FP.PACK_AB R37, R60, R61 ;  /* 0x0000003d3c25723e */ /* 0x010fe400000000ff */
[----:B------:R-:W-:Y:S07]  /*77f0*/  F2FP.PACK_AB R39, R137, R62 ;  /* 0x0000003e8927723e */ /* 0x000fee00000000ff */
[C---:B------:R-:W-:Y:S07]  /*7800*/  HMMA.16816.F32 R140, R36.reuse, R152, R8 ;  /* 0x00000098248c723c */ /* 0x040fee0000001808 */
[----:B------:R-:W-:Y:S01]  /*7810*/  FADD.FTZ R9, R242, R133 ;  /* 0x00000085f2097221 */ /* 0x000fe20000010000 */
[-C--:B------:R-:W-:Y:S04]  /*7820*/  HMMA.16816.F32 R148, R36, R154.reuse, R12 ;  /* 0x0000009a2494723c */ /* 0x080fe8000000180c */
[----:B------:R-:W-:Y:S02]  /*7830*/  FADD.FTZ R9, R244, R9 ;  /* 0x00000009f4097221 */ /* 0x000fe40000010000 */
[----:B------:R-:W-:Y:S02]  /*7840*/  FADD.FTZ R8, R234, R3 ;  /* 0x00000003ea087221 */ /* 0x000fe40000010000 */
        /* <DEDUP_REMOVED lines=39> */
[-C--:B---3--:R-:W-:Y:S04]  /*7ac0*/  HMMA.16816.F32 R108, R168, R40.reuse, R108 ;  /* 0x00000028a86c723c */ /* 0x088fe8000000186c */
        /* <DEDUP_REMOVED lines=8> */
[----:B------:R-:W-:Y:S03]  /*7b50*/  FADD.FTZ R9, R199, R0 ;  /* 0x00000000c7097221 */ /* 0x000fe60000010000 */
[C---:B------:R-:W-:Y:S04]  /*7b60*/  HMMA.16816.F32 R120, R168.reuse, R42, R120 ;  /* 0x0000002aa878723c */ /* 0x040fe80000001878 */
[----:B------:R-:W-:Y:S04]  /*7b70*/  FADD.FTZ R9, R189, R9 ;  /* 0x00000009bd097221 */ /* 0x000fe80000010000 */
[-C--:B-----5:R-:W-:Y:S08]  /*7b80*/  HMMA.16816.F32 R164, R168, R4.reuse, R24 ;  /* 0x00000004a8a4723c */ /* 0x0a0ff00000001818 */
[C---:B------:R-:W-:Y:S07]  /*7b90*/  HMMA.16816.F32 R124, R36.reuse, R4, R124 ;  /* 0x00000004247c723c */ /* 0x040fee000000187c */
[----:B------:R-:W-:Y:S01]  /*7ba0*/  FADD.FTZ R4, R194, R11 ;  /* 0x0000000bc2047221 */ /* 0x000fe20000010000 */
[-C--:B------:R-:W-:Y:S04]  /*7bb0*/  HMMA.16816.F32 R128, R36, R6.reuse, R128 ;  /* 0x000000062480723c */ /* 0x080fe80000001880 */
[----:B------:R-:W-:Y:S02]  /*7bc0*/  FADD.FTZ R8, R191, R4 ;  /* 0x00000004bf087221 */ /* 0x000fe40000010000 */
[----:B------:R-:W-:Y:S02]  /*7bd0*/  FADD.FTZ R5, R172, R3 ;  /* 0x00000003ac057221 */ /* 0x000fe40000010000 */
[----:B------:R-:W-:Y:S01]  /*7be0*/  FADD.FTZ R4, R197, R10 ;  /* 0x0000000ac5047221 */ /* 0x000fe20000010000 */
[----:B------:R-:W-:Y:S04]  /*7bf0*/  HMMA.16816.F32 R168, R168, R6, R28 ;  /* 0x00000006a8a8723c */ /* 0x000fe8000000181c */
[----:B------:R-:W-:Y:S02]  /*7c00*/  FADD.FTZ R3, R192, R8 ;  /* 0x00000008c0037221 */ /* 0x000fe40000010000 */
[----:B------:R-:W-:Y:S01]  /*7c10*/  FADD.FTZ R0, R138, R5 ;  /* 0x000000058a007221 */ /* 0x000fe20000010000 */
[----:B------:R-:W-:Y:S01]  /*7c20*/  MOV R138, R2 ;  /* 0x00000002008a7202 */ /* 0x000fe20000000f00 */
        /* <DEDUP_REMOVED lines=14> */
[----:B------:R-:W-:Y:S01]  /*7d10*/  MOV R3, R135 ;  /* 0x0000008700037202 */ /* 0x000fe20000000f00 */
[----:B------:R-:W-:Y:S01]  /*7d20*/  FADD.FTZ R248, R137, R0 ;  /* 0x0000000089f87221 */ /* 0x000fe20000010000 */
[----:B------:R-:W-:Y:S02]  /*7d30*/  MOV R0, R136 ;  /* 0x0000008800007202 */ /* 0x000fe40000000f00 */
[----:B------:R-:W-:Y:S01]  /*7d40*/  MOV R137, R134 ;  /* 0x0000008600897202 */ /* 0x000fe20000000f00 */
[----:B------:R-:W-:-:S05]  /*7d50*/  @P0 BRA `(.L_x_29) ;  /* 0xffffcf5000000947 */ /* 0x000fca000383ffff */
.L_x_28:
[----:B------:R-:W1:Y:S01]  /*7d60*/  SHFL.BFLY PT, R5, R245, 0x2, 0x1f ;  /* 0x0c401f00f5057f89 */ /* 0x000e6200000e0000 */
[----:B------:R-:W-:-:S02]  /*7d70*/  MOV R50, 0xff800000 ;  /* 0xff80000000327802 */ /* 0x000fc40000000f00 */
[----:B------:R-:W-:Y:S01]  /*7d80*/  MOV R51, 0xff800000 ;  /* 0xff80000000337802 */ /* 0x000fe20000000f00 */
[----:B------:R-:W2:Y:S01]  /*7d90*/  SHFL.BFLY PT, R7, R247, 0x2, 0x1f ;  /* 0x0c401f00f7077f89 */ /* 0x000ea200000e0000 */
[----:B------:R-:W-:Y:S02]  /*7da0*/  MOV R53, 0xff800000 ;  /* 0xff80000000357802 */ /* 0x000fe40000000f00 */
[----:B------:R-:W-:Y:S01]  /*7db0*/  MOV R54, 0xff800000 ;  /* 0xff80000000367802 */ /* 0x000fe20000000f00 */
[----:B------:R-:W3:Y:S01]  /*7dc0*/  SHFL.BFLY PT, R9, R246, 0x2, 0x1f ;  /* 0x0c401f00f6097f89 */ /* 0x000ee200000e0000 */
[----:B------:R-:W-:-:S03]  /*7dd0*/  PLOP3.LUT P1, PT, PT, PT, PT, 0x8, 0x0 ;  /* 0x000000000000781c */ /* 0x000fc60003f2e170 */
[----:B------:R-:W4:Y:S01]  /*7de0*/  SHFL.BFLY PT, R6, R248, 0x2, 0x1f ;  /* 0x0c401f00f8067f89 */ /* 0x000f2200000e0000 */
[----:B-1----:R-:W-:Y:S02]  /*7df0*/  FADD.FTZ R5, R5, R245 ;  /* 0x000000f505057221 */ /* 0x002fe40000010000 */
[----:B--2---:R-:W-:-:S03]  /*7e00*/  FADD.FTZ R7, R7, R247 ;  /* 0x000000f707077221 */ /* 0x004fc60000010000 */
[----:B------:R-:W1:Y:S01]  /*7e10*/  SHFL.BFLY PT, R0, R5, 0x1, 0x1f ;  /* 0x0c201f0005007f89 */ /* 0x000e6200000e0000 */
[----:B---3--:R-:W-:-:S03]  /*7e20*/  FADD.FTZ R9, R9, R246 ;  /* 0x000000f609097221 */ /* 0x008fc60000010000 */
[----:B------:R-:W2:Y:S01]  /*7e30*/  SHFL.BFLY PT, R3, R7, 0x1, 0x1f ;  /* 0x0c201f0007037f89 */ /* 0x000ea200000e0000 */
[----:B----4-:R-:W-:-:S03]  /*7e40*/  FADD.FTZ R6, R6, R248 ;  /* 0x000000f806067221 */ /* 0x010fc60000010000 */
[----:B------:R-:W3:Y:S04]  /*7e50*/  SHFL.BFLY PT, R4, R9, 0x1, 0x1f ;  /* 0x0c201f0009047f89 */ /* 0x000ee800000e0000 */
[----:B------:R-:W4:Y:S01]  /*7e60*/  SHFL.BFLY PT, R8, R6, 0x1, 0x1f ;  /* 0x0c201f0006087f89 */ /* 0x000f2200000e0000 */
[----:B-1----:R-:W-:Y:S01]  /*7e70*/  FADD.FTZ R5, R5, R0 ;  /* 0x0000000005057221 */ /* 0x002fe20000010000 */
[----:B------:R-:W-:Y:S01]  /*7e80*/  MOV R0, RZ ;  /* 0x000000ff00007202 */ /* 0x000fe20000000f00 */
[----:B--2---:R-:W-:-:S03]  /*7e90*/  FADD.FTZ R7, R7, R3 ;  /* 0x0000000307077221 */ /* 0x004fc60000010000 */
[----:B------:R-:W-:Y:S02]  /*7ea0*/  FSETP.NE.FTZ.AND P4, PT, R5, RZ, PT ;  /* 0x000000ff0500720b */ /* 0x000fe40003f95000 */
[----:B------:R-:W-:Y:S01]  /*7eb0*/  MOV R3, RZ ;  /* 0x000000ff00037202 */ /* 0x000fe20000000f00 */
[----:B---3--:R-:W-:Y:S01]  /*7ec0*/  FADD.FTZ R9, R9, R4 ;  /* 0x0000000409097221 */ /* 0x008fe20000010000 */
[----:B------:R-:W-:Y:S02]  /*7ed0*/  FSETP.NE.FTZ.AND P2, PT, R7, RZ, PT ;  /* 0x000000ff0700720b */ /* 0x000fe40003f55000 */
[----:B------:R-:W-:Y:S01]  /*7ee0*/  MOV R4, RZ ;  /* 0x000000ff00047202 */ /* 0x000fe20000000f00 */
[----:B----4-:R-:W-:Y:S01]  /*7ef0*/  FADD.FTZ R6, R8, R6 ;  /* 0x0000000608067221 */ /* 0x010fe20000010000 */
[----:B------:R-:W-:-:S04]  /*7f00*/  FSETP.NE.FTZ.AND P3, PT, R9, RZ, PT ;  /* 0x000000ff0900720b */ /* 0x000fc80003f75000 */
[----:B------:R-:W-:Y:S01]  /*7f10*/  FSETP.NE.FTZ.AND P0, PT, R6, RZ, PT ;  /* 0x000000ff0600720b */ /* 0x000fe20003f15000 */
[----:B------:R-:W1:Y:S08]  /*7f20*/  @P4 MUFU.RCP R0, R5 ;  /* 0x0000000500004308 */ /* 0x000e700000001000 */
[----:B------:R-:W2:Y:S04]  /*7f30*/  @P2 MUFU.RCP R3, R7 ;  /* 0x0000000700032308 */ /* 0x000ea80000001000 */
[----:B------:R-:W-:Y:S01]  /*7f40*/  @P0 MOV R8, 0x3f317218 ;  /* 0x3f31721800080802 */ /* 0x000fe20000000f00 */
[----:B-1----:R-:W-:-:S03]  /*7f50*/  FMUL.FTZ R144, R0, R144 ;  /* 0x0000009000907220 */ /* 0x002fc60000410000 */
[----:B------:R-:W1:Y:S01]  /*7f60*/  @P3 MUFU.RCP R4, R9 ;  /* 0x0000000900043308 */ /* 0x000e620000001000 */
[C---:B------:R-:W-:Y:S02]  /*7f70*/  FMUL.FTZ R45, R0.reuse, R145 ;  /* 0x00000091002d7220 */ /* 0x040fe40000410000 */
[C---:B------:R-:W-:Y:S02]  /*7f80*/  FMUL.FTZ R152, R0.reuse, R152 ;  /* 0x0000009800987220 */ /* 0x040fe40000410000 */
[C---:B------:R-:W-:Y:S02]  /*7f90*/  FMUL.FTZ R43, R0.reuse, R153 ;  /* 0x00000099002b7220 */ /* 0x040fe40000410000 */
[C---:B------:R-:W-:Y:S01]  /*7fa0*/  FMUL.FTZ R68, R0.reuse, R68 ;  /* 0x0000004400447220 */ /* 0x040fe20000410000 */
[----:B------:R-:W-:Y:S01]  /*7fb0*/  @P4 MUFU.LG2 R11, R5 ;  /* 0x00000005000b4308 */ /* 0x000fe20000000c00 */
[C---:B------:R-:W-:Y:S02]  /*7fc0*/  FMUL.FTZ R41, R0.reuse, R69 ;  /* 0x0000004500297220 */ /* 0x040fe40000410000 */
[----:B------:R-:W-:-:S02]  /*7fd0*/  FMUL.FTZ R80, R0, R80 ;  /* 0x0000005000507220 */ /* 0x000fc40000410000 */
[C---:B------:R-:W-:Y:S02]  /*7fe0*/  FMUL.FTZ R38, R0.reuse, R81 ;  /* 0x0000005100267220 */ /* 0x040fe40000410000 */
[C---:B------:R-:W-:Y:S01]  /*7ff0*/  FMUL.FTZ R84, R0.reuse, R84 ;  /* 0x0000005400547220 */ /* 0x040fe20000410000 */
[----:B------:R-:W-:Y:S01]  /*8000*/  @P3 MUFU.LG2 R9, R9 ;  /* 0x0000000900093308 */ /* 0x000fe20000000c00 */
[C---:B------:R-:W-:Y:S02]  /*8010*/  FMUL.FTZ R35, R0.reuse, R85 ;  /* 0x0000005500237220 */ /* 0x040fe40000410000 */
[C---:B------:R-:W-:Y:S02]  /*8020*/  FMUL.FTZ R96, R0.reuse, R96 ;  /* 0x0000006000607220 */ /* 0x040fe40000410000 */
[C---:B------:R-:W-:Y:S02]  /*8030*/  FMUL.FTZ R32, R0.reuse, R97 ;  /* 0x0000006100207220 */ /* 0x040fe40000410000 */
[C---:B------:R-:W-:Y:S01]  /*8040*/  FMUL.FTZ R156, R0.reuse, R156 ;  /* 0x0000009c009c7220 */ /* 0x040fe20000410000 */
[----:B------:R-:W-:Y:S01]  /*8050*/  @P2 MUFU.LG2 R7, R7 ;  /* 0x0000000700072308 */ /* 0x000fe20000000c00 */
        /* <DEDUP_REMOVED lines=11> */
[----:B------:R-:W-:Y:S01]  /*8110*/  MOV R0, RZ ;  /* 0x000000ff00007202 */ /* 0x000fe20000000f00 */
[C---:B--2---:R-:W-:Y:S02]  /*8120*/  FMUL.FTZ R140, R3.reuse, R140 ;  /* 0x0000008c038c7220 */ /* 0x044fe40000410000 */
[----:B------:R-:W-:-:S02]  /*8130*/  FMUL.FTZ R47, R3, R141 ;  /* 0x0000008d032f7220 */ /* 0x000fc40000410000 */
[C---:B------:R-:W-:Y:S01]  /*8140*/  FMUL.FTZ R148, R3.reuse, R148 ;  /* 0x0000009403947220 */ /* 0x040fe20000410000 */
[----:B------:R-:W2:Y:S01]  /*8150*/  @P0 MUFU.RCP R0, R6 ;  /* 0x0000000600000308 */ /* 0x000ea20000001000 */
[C---:B------:R-:W-:Y:S02]  /*8160*/  FMUL.FTZ R46, R3.reuse, R149 ;  /* 0x00000095032e7220 */ /* 0x040fe40000410000 */
[C---:B------:R-:W-:Y:S02]  /*8170*/  FMUL.FTZ R72, R3.reuse, R72 ;  /* 0x0000004803487220 */ /* 0x040fe40000410000 */
[C---:B------:R-:W-:Y:S02]  /*8180*/  FMUL.FTZ R39, R3.reuse, R73 ;  /* 0x0000004903277220 */ /* 0x040fe40000410000 */
[C---:B------:R-:W-:Y:S01]  /*8190*/  FMUL.FTZ R76, R3.reuse, R76 ;  /* 0x0000004c034c7220 */ /* 0x040fe20000410000 */
[----:B------:R-:W3:Y:S01]  /*81a0*/  @P0 MUFU.LG2 R6, R6 ;  /* 0x0000000600060308 */ /* 0x000ee20000000c00 */
        /* <DEDUP_REMOVED lines=17> */
[----:B------:R-:W-:Y:S01]  /*82c0*/  @P3 MOV R3, 0x3f317218 ;  /* 0x3f31721800033802 */ /* 0x000fe20000000f00 */
        /* <DEDUP_REMOVED lines=25> */
[C---:B--2---:R-:W-:Y:S02]  /*8460*/  FMUL.FTZ R142, R0.reuse, R142 ;  /* 0x0000008e008e7220 */ /* 0x044fe40000410000 */
        /* <DEDUP_REMOVED lines=24> */
[----:B------:R-:W-:Y:S02]  /*85f0*/  @P3 FMUL.FTZ R5, R3, c[0x0][0x2d0] ;  /* 0x0000b40003053a20 */ /* 0x000fe40000410000 */
[----:B------:R-:W-:-:S02]  /*8600*/  @P4 FMUL.FTZ R10, R4, c[0x0][0x2d0] ;  /* 0x0000b400040a4a20 */ /* 0x000fc40000410000 */
[----:B------:R-:W-:Y:S02]  /*8610*/  @P2 FMUL.FTZ R3, R0, c[0x0][0x2d0] ;  /* 0x0000b40000032a20 */ /* 0x000fe40000410000 */
[----:B------:R-:W-:Y:S02]  /*8620*/  @P4 FMUL.FTZ R11, R11, 0.69314718246459960938 ;  /* 0x3f3172180b0b4820 */ /* 0x000fe40000410000 */
[----:B------:R-:W-:Y:S02]  /*8630*/  @P3 FMUL.FTZ R9, R9, 0.69314718246459960938 ;  /* 0x3f31721809093820 */ /* 0x000fe40000410000 */
[----:B------:R-:W-:Y:S02]  /*8640*/  @P2 FMUL.FTZ R7, R7, 0.69314718246459960938 ;  /* 0x3f31721807072820 */ /* 0x000fe40000410000 */
[----:B---3--:R-:W-:Y:S02]  /*8650*/  @P0 FMUL.FTZ R4, R6, 0.69314718246459960938 ;  /* 0x3f31721806040820 */ /* 0x008fe40000410000 */
[----:B------:R-:W-:-:S02]  /*8660*/  @P0 FMUL.FTZ R0, R8, c[0x0][0x2d0] ;  /* 0x0000b40008000a20 */ /* 0x000fc40000410000 */
[----:B------:R-:W-:Y:S02]  /*8670*/  @P4 FFMA.FTZ R50, R10, R136, R11 ;  /* 0x000000880a324223 */ /* 0x000fe4000001000b */
[----:B------:R-:W-:Y:S02]  /*8680*/  @P3 FFMA.FTZ R51, R5, R135, R9 ;  /* 0x0000008705333223 */ /* 0x000fe40000010009 */
[----:B------:R-:W-:Y:S02]  /*8690*/  @P2 FFMA.FTZ R53, R3, R134, R7 ;  /* 0x0000008603352223 */ /* 0x000fe40000010007 */
[----:B------:R-:W-:Y:S02]  /*86a0*/  @P0 FFMA.FTZ R54, R0, R2, R4 ;  /* 0x0000000200360223 */ /* 0x000fe40000010004 */
.L_x_21:
[----:B-1----:R-:W-:Y:S05]  /*86b0*/  @P1 BRA `(.L_x_30) ;  /* 0x0000177000001947 */ /* 0x002fea0003800000 */
[----:B------:R-:W2:Y:S01]  /*86c0*/  LDL R57, [R1+0x30] ;  /* 0x0000300001397983 */ /* 0x000ea20000100800 */
[----:B------:R-:W-:Y:S02]  /*86d0*/  F2FP.PACK_AB R45, R45, R144 ;  /* 0x000000902d2d723e */ /* 0x000fe400000000ff */
[----:B------:R-:W-:Y:S01]  /*86e0*/  F2FP.PACK_AB R44, R44, R146 ;  /* 0x000000922c2c723e */ /* 0x000fe200000000ff */
[----:B------:R-:W1:Y:S01]  /*86f0*/  S2R R55, SR_TID.X ;  /* 0x0000000000377919 */ /* 0x000e620000002100 */
[----:B------:R-:W-:-:S02]  /*8700*/  F2FP.PACK_AB R43, R43, R152 ;  /* 0x000000982b2b723e */ /* 0x000fc400000000ff */
[----:B------:R-:W-:Y:S02]  /*8710*/  F2FP.PACK_AB R42, R42, R154 ;  /* 0x0000009a2a2a723e */ /* 0x000fe400000000ff */
[----:B------:R-:W-:Y:S02]  /*8720*/  F2FP.PACK_AB R47, R47, R140 ;  /* 0x0000008c2f2f723e */ /* 0x000fe400000000ff */
[----:B------:R-:W-:Y:S02]  /*8730*/  F2FP.PACK_AB R142, R143, R142 ;  /* 0x0000008e8f8e723e */ /* 0x000fe400000000ff */
[----:B------:R-:W-:Y:S02]  /*8740*/  F2FP.PACK_AB R46, R46, R148 ;  /* 0x000000942e2e723e */ /* 0x000fe400000000ff */
[----:B------:R-:W-:Y:S02]  /*8750*/  F2FP.PACK_AB R150, R151, R150 ;  /* 0x000000969796723e */ /* 0x000fe400000000ff */
[----:B------:R-:W-:-:S02]  /*8760*/  F2FP.PACK_AB R41, R41, R68 ;  /* 0x000000442929723e */ /* 0x000fc400000000ff */
[----:B------:R-:W-:Y:S02]  /*8770*/  F2FP.PACK_AB R40, R40, R70 ;  /* 0x000000462828723e */ /* 0x000fe400000000ff */
[----:B------:R-:W-:Y:S02]  /*8780*/  F2FP.PACK_AB R38, R38, R80 ;  /* 0x000000502626723e */ /* 0x000fe400000000ff */
[----:B------:R-:W-:Y:S02]  /*8790*/  F2FP.PACK_AB R37, R37, R82 ;  /* 0x000000522525723e */ /* 0x000fe400000000ff */
[----:B------:R-:W-:Y:S02]  /*87a0*/  F2FP.PACK_AB R39, R39, R72 ;  /* 0x000000482727723e */ /* 0x000fe400000000ff */
[----:B------:R-:W-:Y:S02]  /*87b0*/  F2FP.PACK_AB R74, R75, R74 ;  /* 0x0000004a4b4a723e */ /* 0x000fe400000000ff */
[----:B-1----:R-:W-:-:S02]  /*87c0*/  SHF.R.S32.HI R56, RZ, 0x1f, R55 ;  /* 0x0000001fff387819 */ /* 0x002fc40000011437 */
[----:B------:R-:W-:Y:S02]  /*87d0*/  F2FP.PACK_AB R36, R36, R76 ;  /* 0x0000004c2424723e */ /* 0x000fe400000000ff */
[CC--:B------:R-:W-:Y:S02]  /*87e0*/  LEA.HI R3, R56.reuse, R55.reuse, RZ, 0x2 ;  /* 0x0000003738037211 */ /* 0x0c0fe400078f10ff */
[----:B------:R-:W-:Y:S02]  /*87f0*/  LEA.HI R48, R56, R55, RZ, 0x5 ;  /* 0x0000003738307211 */ /* 0x000fe400078f28ff */
[--C-:B------:R-:W-:Y:S02]  /*8800*/  SHF.R.S32.HI R52, RZ, 0x2, R3.reuse ;  /* 0x00000002ff347819 */ /* 0x100fe40000011403 */
[----:B------:R-:W-:Y:S02]  /*8810*/  SHF.R.S32.HI R0, RZ, 0x1f, R3 ;  /* 0x0000001fff007819 */ /* 0x000fe40000011403 */
[----:B------:R-:W-:-:S02]  /*8820*/  LOP3.LUT R3, R3, 0xfffffffc, RZ, 0xc0, !PT ;  /* 0xfffffffc03037812 */ /* 0x000fc400078ec0ff */
[----:B------:R-:W-:Y:S02]  /*8830*/  LEA.HI R0, R0, R52, RZ, 0x3 ;  /* 0x0000003400007211 */ /* 0x000fe400078f18ff */
[----:B------:R-:W-:Y:S01]  /*8840*/  SHF.R.S32.HI R49, RZ, 0x5, R48 ;  /* 0x00000005ff317819 */ /* 0x000fe20000011430 */
[----:B------:R-:W-:Y:S01]  /*8850*/  IMAD.IADD R29, R55, 0x1, -R3 ;  /* 0x00000001371d7824 */ /* 0x000fe200078e0a03 */
[----:B------:R-:W-:Y:S02]  /*8860*/  LOP3.LUT R0, R0, 0xfffffff8, RZ, 0xc0, !PT ;  /* 0xfffffff800007812 */ /* 0x000fe400078ec0ff */
[----:B------:R-:W-:Y:S02]  /*8870*/  F2FP.PACK_AB R78, R79, R78 ;  /* 0x0000004e4f4e723e */ /* 0x000fe400000000ff */
[----:B------:R-:W-:Y:S01]  /*8880*/  F2FP.PACK_AB R35, R35, R84 ;  /* 0x000000542323723e */ /* 0x000fe200000000ff */
[----:B------:R-:W-:Y:S01]  /*8890*/  IMAD.IADD R2, R52, 0x1, -R0 ;  /* 0x0000000134027824 */ /* 0x000fe200078e0a00 */
[----:B------:R-:W-:-:S02]  /*88a0*/  F2FP.PACK_AB R34, R34, R86 ;  /* 0x000000562222723e */ /* 0x000fc400000000ff */
[----:B------:R-:W-:Y:S02]  /*88b0*/  F2FP.PACK_AB R32, R32, R96 ;  /* 0x000000602020723e */ /* 0x000fe400000000ff */
[----:B------:R-:W-:Y:S02]  /*88c0*/  LEA.HI R0, R2, R2, RZ, 0x1 ;  /* 0x0000000202007211 */ /* 0x000fe400078f08ff */
[----:B------:R-:W-:Y:S02]  /*88d0*/  F2FP.PACK_AB R31, R31, R98 ;  /* 0x000000621f1f723e */ /* 0x000fe400000000ff */
[----:B------:R-:W-:Y:S02]  /*88e0*/  SHF.R.S32.HI R13, RZ, 0x1, R0 ;  /* 0x00000001ff0d7819 */ /* 0x000fe40000011400 */
[----:B------:R-:W-:Y:S02]  /*88f0*/  LOP3.LUT R0, R0, 0x3fffffe, RZ, 0xc0, !PT ;  /* 0x03fffffe00007812 */ /* 0x000fe400078ec0ff */
[C---:B------:R-:W-:Y:S01]  /*8900*/  LOP3.LUT R3, R13.reuse, 0x1, RZ, 0xc0, !PT ;  /* 0x000000010d037812 */ /* 0x040fe200078ec0ff */
[C---:B------:R-:W-:Y:S01]  /*8910*/  IMAD.SHL.U32 R4, R13.reuse, 0x40, RZ ;  /* 0x000000400d047824 */ /* 0x040fe200078e00ff */
[----:B------:R-:W-:Y:S01]  /*8920*/  LOP3.LUT P0, RZ, R13, 0x2, RZ, 0xc0, !PT ;  /* 0x000000020dff7812 */ /* 0x000fe2000780c0ff */
[----:B------:R-:W-:Y:S01]  /*8930*/  IMAD.IADD R2, R2, 0x1, -R0 ;  /* 0x0000000102027824 */ /* 0x000fe200078e0a00 */
[----:B------:R-:W-:Y:S01]  /*8940*/  ISETP.NE.U32.AND P1, PT, R3, 0x1, PT ;  /* 0x000000010300780c */ /* 0x000fe20003f25070 */
[----:B------:R-:W-:Y:S01]  /*8950*/  IMAD R0, R49, 0x100, R29 ;  /* 0x0000010031007824 */ /* 0x000fe200078e021d */
[----:B------:R-:W-:-:S02]  /*8960*/  LOP3.LUT R4, R4, 0xc0, RZ, 0xc0, !PT ;  /* 0x000000c004047812 */ /* 0x000fc400078ec0ff */
[----:B------:R-:W-:Y:S01]  /*8970*/  F2FP.PACK_AB R33, R33, R88 ;  /* 0x000000582121723e */ /* 0x000fe200000000ff */
[----:B------:R-:W-:Y:S01]  /*8980*/  IMAD R0, R2, 0x10, R0 ;  /* 0x0000001002007824 */ /* 0x000fe200078e0200 */
[----:B------:R-:W-:Y:S01]  /*8990*/  LEA.HI R2, R4, R4, RZ, 0x1d ;  /* 0x0000000404027211 */ /* 0x000fe200078fe8ff */
[----:B------:R-:W-:Y:S01]  /*89a0*/  IMAD.MOV.U32 R4, RZ, RZ, 0x20 ;  /* 0x00000020ff047424 */ /* 0x000fe200078e00ff */
[----:B------:R-:W-:Y:S02]  /*89b0*/  F2FP.PACK_AB R90, R91, R90 ;  /* 0x0000005a5b5a723e */ /* 0x000fe400000000ff */
[----:B------:R-:W-:Y:S01]  /*89c0*/  F2FP.PACK_AB R30, R30, R92 ;  /* 0x0000005c1e1e723e */ /* 0x000fe200000000ff */
[----:B------:R-:W-:Y:S01]  /*89d0*/  IMAD.U32 R0, R0, 0x2, R2 ;  /* 0x0000000200007824 */ /* 0x000fe200078e0002 */
[----:B------:R-:W-:Y:S02]  /*89e0*/  SEL R4, R4, 0xffffffe0, !P0 ;  /* 0xffffffe004047807 */ /* 0x000fe40004000000 */
[----:B------:R-:W-:Y:S01]  /*89f0*/  F2FP.PACK_AB R94, R95, R94 ;  /* 0x0000005e5f5e723e */ /* 0x000fe200000000ff */
[----:B------:R-:W-:Y:S01]  /*8a00*/  IMAD.SHL.U32 R0, R0, 0x2, RZ ;  /* 0x0000000200007824 */ /* 0x000fe200078e00ff */
[----:B------:R-:W-:Y:S01]  /*8a10*/  BAR.SYNC.DEFER_BLOCKING 0x1, 0x80 ;  /* 0x0042000000007b1d */ /* 0x000fe20000010000 */
[----:B------:R-:W-:-:S02]  /*8a20*/  F2FP.PACK_AB R28, R157, R156 ;  /* 0x0000009c9d1c723e */ /* 0x000fc400000000ff */
[----:B------:R-:W-:Y:S02]  /*8a30*/  F2FP.PACK_AB R27, R27, R158 ;  /* 0x0000009e1b1b723e */ /* 0x000fe400000000ff */
[C---:B------:R-:W-:Y:S02]  /*8a40*/  IADD3 R3, R0.reuse, 0x80, RZ ;  /* 0x0000008000037810 */ /* 0x040fe40007ffe0ff */
[C---:B------:R-:W-:Y:S02]  /*8a50*/  IADD3 R2, R0.reuse, 0x70, RZ ;  /* 0x0000007000027810 */ /* 0x040fe40007ffe0ff */
[----:B------:R-:W-:Y:S01]  /*8a60*/  @P1 IADD3 R2, R3, 0x10, RZ ;  /* 0x0000001003021810 */ /* 0x000fe20007ffe0ff */
[----:B------:R-:W-:Y:S01]  /*8a70*/  IMAD.IADD R3, R0, 0x1, R4 ;  /* 0x0000000100037824 */ /* 0x000fe200078e0204 */
[----:B------:R-:W-:Y:S02]  /*8a80*/  F2FP.PACK_AB R25, R25, R104 ;  /* 0x000000681919723e */ /* 0x000fe400000000ff */
[----:B------:R-:W-:Y:S01]  /*8a90*/  F2FP.PACK_AB R24, R24, R106 ;  /* 0x0000006a1818723e */ /* 0x000fe200000000ff */
[----:B------:R-:W-:Y:S01]  /*8aa0*/  IMAD.IADD R4, R4, 0x1, R2 ;  /* 0x0000000104047824 */ /* 0x000fe200078e0202 */
[----:B------:R-:W-:-:S02]  /*8ab0*/  F2FP.PACK_AB R26, R26, R100 ;  /* 0x000000641a1a723e */ /* 0x000fc400000000ff */
[----:B------:R-:W-:Y:S02]  /*8ac0*/  F2FP.PACK_AB R102, R103, R102 ;  /* 0x000000666766723e */ /* 0x000fe400000000ff */
[----:B------:R-:W-:Y:S02]  /*8ad0*/  F2FP.PACK_AB R23, R23, R160 ;  /* 0x000000a01717723e */ /* 0x000fe400000000ff */
[----:B------:R-:W-:Y:S02]  /*8ae0*/  F2FP.PACK_AB R22, R22, R162 ;  /* 0x000000a21616723e */ /* 0x000fe400000000ff */
[----:B------:R-:W-:Y:S01]  /*8af0*/  F2FP.PACK_AB R21, R21, R108 ;  /* 0x0000006c1515723e */ /* 0x000fe200000000ff */
[----:B------:R-:W-:Y:S01]  /*8b00*/  STS [R0+0x80], R45 ;  /* 0x0000802d00007388 */ /* 0x000fe20000000800 */
[----:B------:R-:W-:Y:S02]  /*8b10*/  F2FP.PACK_AB R20, R20, R110 ;  /* 0x0000006e1414723e */ /* 0x000fe400000000ff */
[----:B------:R-:W-:Y:S01]  /*8b20*/  F2FP.PACK_AB R17, R17, R120 ;  /* 0x000000781111723e */ /* 0x000fe200000000ff */
[----:B------:R-:W-:Y:S01]  /*8b30*/  STS [R0+0x280], R44 ;  /* 0x0002802c00007388 */ /* 0x000fe20000000800 */
[----:B------:R-:W-:-:S02]  /*8b40*/  F2FP.PACK_AB R16, R16, R122 ;  /* 0x0000007a1010723e */ /* 0x000fc400000000ff */
[----:B------:R-:W-:Y:S01]  /*8b50*/  F2FP.PACK_AB R19, R19, R112 ;  /* 0x000000701313723e */ /* 0x000fe200000000ff */
[----:B------:R-:W-:Y:S01]  /*8b60*/  STS [R2], R43 ;  /* 0x0000002b02007388 */ /* 0x000fe20000000800 */
        /* <DEDUP_REMOVED lines=15> */
[----:B------:R-:W-:-:S02]  /*8c60*/  F2FP.PACK_AB R10, R131, R130 ;  /* 0x00000082830a723e */ /* 0x000fc400000000ff */
[----:B------:R-:W-:Y:S01]  /*8c70*/  ISETP.NE.U32.AND P1, PT, RZ, c[0x0][0x500], PT ;  /* 0x00014000ff007a0c */ /* 0x000fe20003f25070 */
[----:B------:R-:W-:Y:S01]  /*8c80*/  STS [R3+0x80], R41 ;  /* 0x0000802903007388 */ /* 0x000fe20000000800 */
[----:B------:R-:W-:Y:S02]  /*8c90*/  ISETP.NE.U32.AND P0, PT, RZ, c[0x0][0x508], PT ;  /* 0x00014200ff007a0c */ /* 0x000fe40003f05070 */
[----:B------:R-:W-:Y:S01]  /*8ca0*/  ISETP.NE.AND.EX P1, PT, RZ, c[0x0][0x504], PT, P1 ;  /* 0x00014100ff007a0c */ /* 0x000fe20003f25310 */
[----:B------:R-:W-:Y:S01]  /*8cb0*/  STS [R3+0x280], R40 ;  /* 0x0002802803007388 */ /* 0x000fe20000000800 */
[----:B------:R-:W-:-:S03]  /*8cc0*/  ISETP.NE.AND.EX P0, PT, RZ, c[0x0][0x50c], PT, P0 ;  /* 0x00014300ff007a0c */ /* 0x000fc60003f05300 */
[----:B------:R-:W-:Y:S04]  /*8cd0*/  STS [R4], R38 ;  /* 0x0000002604007388 */ /* 0x000fe80000000800 */
        /* <DEDUP_REMOVED lines=33> */
[----:B------:R2:W-:Y:S04]  /*8ef0*/  STS [R3+0x5080], R7 ;  /* 0x0050800703007388 */ /* 0x0005e80000000800 */
[----:B------:R3:W-:Y:S01]  /*8f00*/  STS [R3+0x5280], R12 ;  /* 0x0052800c03007388 */ /* 0x0007e20000000800 */
[----:B-1----:R-:W-:-:S03]  /*8f10*/  IMAD.MOV.U32 R2, RZ, RZ, 0x4 ;  /* 0x00000004ff027424 */ /* 0x002fc600078e00ff */
[----:B------:R1:W-:Y:S04]  /*8f20*/  STS [R4+0x5000], R11 ;  /* 0x0050000b04007388 */ /* 0x0003e80000000800 */
[----:B------:R1:W-:Y:S01]  /*8f30*/  STS [R4+0x5200], R10 ;  /* 0x0052000a04007388 */ /* 0x0003e20000000800 */
[----:B--2---:R-:W-:-:S03]  /*8f40*/  IMAD.WIDE R6, R57, R2, c[0x0][0x500] ;  /* 0x0001400039067625 */ /* 0x004fc600078e0202 */
[----:B------:R-:W-:Y:S06]  /*8f50*/  BAR.SYNC.DEFER_BLOCKING 0x1, 0x80 ;  /* 0x0042000000007b1d */ /* 0x000fec0000010000 */
[----:B------:R-:W2:Y:S01]  /*8f60*/  @P1 LDG.E R0, [R6.64] ;  /* 0x0000000406001981 */ /* 0x000ea2000c1e1900 */
[----:B------:R-:W-:Y:S02]  /*8f70*/  IMAD.MOV.U32 R24, RZ, RZ, c[0x0][0x388] ;  /* 0x0000e200ff187624 */ /* 0x000fe400078e00ff */
[----:B---3--:R-:W-:-:S05]  /*8f80*/  @P0 IMAD.WIDE R2, R57, R2, c[0x0][0x508] ;  /* 0x0001420039020625 */ /* 0x008fca00078e0202 */
[----:B------:R3:W5:Y:S02]  /*8f90*/  @P0 LDG.E R24, [R2.64] ;  /* 0x0000000402180981 */ /* 0x000764000c1e1900 */
[----:B---3--:R-:W-:Y:S02]  /*8fa0*/  CS2R R2, SRZ ;  /* 0x0000000000027805 */ /* 0x008fe4000001ff00 */
[--C-:B--2---:R-:W-:Y:S01]  /*8fb0*/  @P1 SHF.R.S32.HI R3, RZ, 0x1f, R0.reuse ;  /* 0x0000001fff031819 */ /* 0x104fe20000011400 */
[----:B------:R-:W-:Y:S01]  /*8fc0*/  @P1 IMAD.MOV.U32 R2, RZ, RZ, R0 ;  /* 0x000000ffff021224 */ /* 0x000fe200078e0000 */
[----:B------:R-:W-:Y:S05]  /*8fd0*/  @P0 BRA `(.L_x_31) ;  /* 0x0000004000000947 */ /* 0x000fea0003800000 */
[----:B-1----:R-:W-:Y:S05]  /*8fe0*/  @!P1 BRA `(.L_x_31) ;  /* 0x0000003000009947 */ /* 0x002fea0003800000 */
[----:B------:R-:W2:Y:S04]  /*8ff0*/  LDG.E R4, [R6.64] ;  /* 0x0000000406047981 */ /* 0x000ea8000c1e1900 */
[----:B------:R-:W2:Y:S02]  /*9000*/  LDG.E R0, [R6.64+0x4] ;  /* 0x0000040406007981 */ /* 0x000ea4000c1e1900 */
[----:B--2--5:R-:W-:-:S02]  /*9010*/  IADD3 R24, -R4, R0, RZ ;  /* 0x0000000004187210 */ /* 0x024fc40007ffe1ff */
.L_x_31:
[----:B-1----:R-:W-:Y:S01]  /*9020*/  LOP3.LUT R6, R48, 0xffffffe0, RZ, 0xc0, !PT ;  /* 0xffffffe030067812 */ /* 0x002fe200078ec0ff */
[----:B------:R-:W1:Y:S01]  /*9030*/  S2R R21, SR_CTAID.X ;  /* 0x0000000000157919 */ /* 0x000e620000002500 */
[----:B------:R-:W-:Y:S01]  /*9040*/  SHF.R.S32.HI R4, RZ, 0x1f, R49 ;  /* 0x0000001fff047819 */ /* 0x000fe20000011431 */
[----:B------:R-:W-:Y:S01]  /*9050*/  IMAD.MOV.U32 R13, RZ, RZ, c[0x0][0x4e8] ;  /* 0x00013a00ff0d7624 */ /* 0x000fe200078e00ff */
[----:B------:R-:W-:Y:S01]  /*9060*/  LEA.HI R0, R29, R29, RZ, 0x1 ;  /* 0x0000001d1d007211 */ /* 0x000fe200078f08ff */
[----:B------:R-:W-:Y:S01]  /*9070*/  IMAD.IADD R6, R55, 0x1, -R6 ;  /* 0x0000000137067824 */ /* 0x000fe200078e0a06 */
[----:B------:R-:W2:Y:S01]  /*9080*/  S2R R17, SR_CTAID.Y ;  /* 0x0000000000117919 */ /* 0x000ea20000002600 */
[----:B------:R-:W-:Y:S01]  /*9090*/  LEA.HI R4, R4, R49, RZ, 0x2 ;  /* 0x0000003104047211 */ /* 0x000fe200078f10ff */
[----:B------:R-:W-:Y:S01]  /*90a0*/  IMAD R11, R3, c[0x0][0x3a0], RZ ;  /* 0x0000e800030b7a24 */ /* 0x000fe200078e02ff */
[C---:B------:R-:W-:Y:S01]  /*90b0*/  LOP3.LUT R7, R0.reuse, 0x1ffffffe, RZ, 0xc0, !PT ;  /* 0x1ffffffe00077812 */ /* 0x040fe200078ec0ff */
[----:B------:R-:W-:Y:S01]  /*90c0*/  IMAD.SHL.U32 R5, R0, 0x20, RZ ;  /* 0x0000002000057824 */ /* 0x000fe200078e00ff */
[----:B------:R-:W-:Y:S01]  /*90d0*/  SHF.R.S32.HI R10, RZ, 0x1f, R6 ;  /* 0x0000001fff0a7819 */ /* 0x000fe20000011406 */
[----:B------:R-:W-:Y:S01]  /*90e0*/  IMAD.WIDE.U32 R8, R2, c[0x0][0x3a0], RZ ;  /* 0x0000e80002087a25 */ /* 0x000fe200078e00ff */
[----:B------:R-:W-:Y:S01]  /*90f0*/  LOP3.LUT R4, R4, 0xffffffc, RZ, 0xc0, !PT ;  /* 0x0ffffffc04047812 */ /* 0x000fe200078ec0ff */
[----:B------:R-:W-:Y:S01]  /*9100*/  BSSY B0, `(.L_x_32) ;  /* 0x000008a000007945 */ /* 0x000fe20003800000 */
[----:B------:R-:W-:Y:S01]  /*9110*/  LEA.HI R0, R10, R6, RZ, 0x2 ;  /* 0x000000060a007211 */ /* 0x000fe200078f10ff */
[----:B-----5:R-:W-:Y:S01]  /*9120*/  IMAD R24, R24, c[0x0][0x4e8], RZ ;  /* 0x00013a0018187a24 */ /* 0x020fe200078e02ff */
[----:B------:R-:W-:-:S02]  /*9130*/  IADD3 R10, R29, -R7, RZ ;  /* 0x800000071d0a7210 */ /* 0x000fc40007ffe0ff */
[----:B------:R-:W-:Y:S01]  /*9140*/  LOP3.LUT R7, R5, 0xffffffc0, RZ, 0xc0, !PT ;  /* 0xffffffc005077812 */ /* 0x000fe200078ec0ff */
[----:B------:R-:W-:Y:S01]  /*9150*/  IMAD.IADD R5, R49, 0x1, -R4 ;  /* 0x0000000131057824 */ /* 0x000fe200078e0a04 */
[----:B------:R-:W-:Y:S01]  /*9160*/  SHF.R.S32.HI R0, RZ, 0x2, R0 ;  /* 0x00000002ff007819 */ /* 0x000fe20000011400 */
[----:B------:R-:W-:Y:S01]  /*9170*/  IMAD R4, R2, c[0x0][0x3a4], R11 ;  /* 0x0000e90002047a24 */ /* 0x000fe200078e020b */
[----:B------:R-:W-:Y:S01]  /*9180*/  LEA.HI R12, R52, R52, RZ, 0x1 ;  /* 0x00000034340c7211 */ /* 0x000fe200078f08ff */
[----:B------:R-:W-:Y:S01]  /*9190*/  IMAD R7, R10, 0x8, R7 ;  /* 0x000000080a077824 */ /* 0x000fe200078e0207 */
[----:B------:R-:W-:Y:S02]  /*91a0*/  ISETP.NE.AND P2, PT, R13, 0x1, PT ;  /* 0x000000010d00780c */ /* 0x000fe40003f45270 */
[----:B------:R-:W-:Y:S01]  /*91b0*/  LEA R16, R5, R0, 0x4 ;  /* 0x0000000005107211 */ /* 0x000fe200078e20ff */
[----:B------:R-:W-:Y:S01]  /*91c0*/  IMAD.IADD R5, R9, 0x1, R4 ;  /* 0x0000000109057824 */ /* 0x000fe200078e0204 */
[----:B------:R-:W-:Y:S01]  /*91d0*/  LOP3.LUT R0, R12, 0x3fffffe, RZ, 0xc0, !PT ;  /* 0x03fffffe0c007812 */ /* 0x000fe200078ec0ff */
[----:B--2---:R-:W-:Y:S01]  /*91e0*/  IMAD.WIDE.U32 R12, R17, c[0x0][0x490], R2 ;  /* 0x00012400110c7a25 */ /* 0x004fe200078e0002 */
[----:B------:R-:W-:-:S02]  /*91f0*/  LOP3.LUT P0, RZ, R6, 0x3, RZ, 0xc0, !PT ;  /* 0x0000000306ff7812 */ /* 0x000fc4000780c0ff */
[----:B------:R-:W-:Y:S01]  /*9200*/  IADD3 R6, R16, R7, RZ ;  /* 0x0000000710067210 */ /* 0x000fe20007ffe0ff */
[----:B------:R-:W-:Y:S01]  /*9210*/  IMAD.IADD R0, R52, 0x1, -R0 ;  /* 0x0000000134007824 */ /* 0x000fe200078e0a00 */
[----:B------:R-:W-:Y:S01]  /*9220*/  SHF.R.S32.HI R7, RZ, 0x1f, R17 ;  /* 0x0000001fff077819 */ /* 0x000fe20000011411 */
[----:B------:R-:W-:Y:S01]  /*9230*/  IMAD.MOV.U32 R4, RZ, RZ, R8 ;  /* 0x000000ffff047224 */ /* 0x000fe200078e0008 */
[----:B-1----:R-:W-:Y:S01]  /*9240*/  LEA R6, R21, R6, 0x7 ;  /* 0x0000000615067211 */ /* 0x002fe200078e38ff */
[----:B------:R-:W-:Y:S01]  /*9250*/  IMAD R20, R49, 0x8, R0 ;  /* 0x0000000831147824 */ /* 0x000fe200078e0200 */
[----:B------:R-:W-:Y:S01]  /*9260*/  SEL R10, R57, RZ, !P1 ;  /* 0x000000ff390a7207 */ /* 0x000fe20004800000 */
[----:B------:R-:W-:Y:S01]  /*9270*/  IMAD R2, R7, c[0x0][0x490], RZ ;  /* 0x0001240007027a24 */ /* 0x000fe200078e02ff */
[----:B------:R-:W-:Y:S01]  /*9280*/  LEA.HI R15, R56, R55, RZ, 0x3 ;  /* 0x00000037380f7211 */ /* 0x000fe200078f18ff */
[----:B------:R-:W-:-:S04]  /*9290*/  @P2 IMAD.HI.U32 R0, R6, c[0x0][0x4ec], RZ ;  /* 0x00013b0006002a27 */ /* 0x000fc800078e00ff */
[----:B------:R-:W-:Y:S01]  /*92a0*/  IMAD.MOV.U32 R8, RZ, RZ, R6 ;  /* 0x000000ffff087224 */ /* 0x000fe200078e0006 */
[----:B------:R-:W-:Y:S01]  /*92b0*/  @P2 SHF.R.U32.HI R8, RZ, c[0x0][0x4f0], R0 ;  /* 0x00013c00ff082a19 */ /* 0x000fe20000011600 */
[----:B------:R-:W-:Y:S01]  /*92c0*/  IMAD R2, R17, c[0x0][0x494], R2 ;  /* 0x0001250011027a24 */ /* 0x000fe200078e0202 */
[----:B------:R-:W-:Y:S01]  /*92d0*/  SHF.R.S32.HI R0, RZ, 0x1f, R57 ;  /* 0x0000001fff007819 */ /* 0x000fe20000011439 */
[----:B------:R-:W-:Y:S02]  /*92e0*/  IMAD R14, R7, c[0x0][0x3e8], RZ ;  /* 0x0000fa00070e7a24 */ /* 0x000fe400078e02ff */
[----:B------:R-:W-:Y:S01]  /*92f0*/  IMAD R9, R29, 0x20, R52 ;  /* 0x000000201d097824 */ /* 0x000fe200078e0234 */
[----:B------:R-:W-:Y:S01]  /*9300*/  IADD3 R3, R13, R2, RZ ;  /* 0x000000020d037210 */ /* 0x000fe20007ffe0ff */
[----:B------:R-:W-:Y:S01]  /*9310*/  IMAD.MOV R7, RZ, RZ, -R8 ;  /* 0x000000ffff077224 */ /* 0x000fe200078e0a08 */
[----:B------:R-:W-:Y:S01]  /*9320*/  SEL R0, R0, RZ, !P1 ;  /* 0x000000ff00007207 */ /* 0x000fe20004800000 */
[C---:B------:R-:W-:Y:S01]  /*9330*/  IMAD R14, R17.reuse, c[0x0][0x3ec], R14 ;  /* 0x0000fb00110e7a24 */ /* 0x040fe200078e020e */
[----:B------:R-:W-:Y:S01]  /*9340*/  MOV R2, R12 ;  /* 0x0000000c00027202 */ /* 0x000fe20000000f00 */
[----:B------:R-:W-:-:S04]  /*9350*/  IMAD.WIDE.U32 R4, R17, c[0x0][0x3e8], R4 ;  /* 0x0000fa0011047a25 */ /* 0x000fc800078e0004 */
[----:B------:R-:W-:Y:S02]  /*9360*/  IMAD R13, R21, 0x80, R9 ;  /* 0x00000080150d7824 */ /* 0x000fe400078e0209 */
[----:B------:R-:W-:Y:S02]  /*9370*/  IMAD R11, R7, c[0x0][0x4e8], R6 ;  /* 0x00013a00070b7a24 */ /* 0x000fe400078e0206 */
[----:B------:R-:W-:Y:S02]  /*9380*/  IMAD R9, R0, c[0x0][0x498], RZ ;  /* 0x0001260000097a24 */ /* 0x000fe400078e02ff */
[----:B------:R-:W-:-:S04]  /*9390*/  IMAD.WIDE.U32 R6, R10, c[0x0][0x498], R2 ;  /* 0x000126000a067a25 */ /* 0x000fc800078e0002 */
[----:B------:R-:W-:Y:S01]  /*93a0*/  IMAD.IADD R3, R5, 0x1, R14 ;  /* 0x0000000105037824 */ /* 0x000fe200078e020e */
[----:B------:R-:W-:Y:S01]  /*93b0*/  SHF.R.S32.HI R5, RZ, 0x1f, R8 ;  /* 0x0000001fff057819 */ /* 0x000fe20000011408 */
[----:B------:R-:W-:Y:S01]  /*93c0*/  IMAD R9, R10, c[0x0][0x49c], R9 ;  /* 0x000127000a097a24 */ /* 0x000fe200078e0209 */
[----:B------:R-:W-:Y:S01]  /*93d0*/  IADD3 R8, P1, R8, R6, RZ ;  /* 0x0000000608087210 */ /* 0x000fe20007f3e0ff */
[----:B------:R-:W-:-:S03]  /*93e0*/  @P2 IMAD.HI.U32 R2, R13, c[0x0][0x4ec], RZ ;  /* 0x00013b000d022a27 */ /* 0x000fc600078e00ff */
[----:B------:R-:W-:Y:S01]  /*93f0*/  IADD3.X R9, R5, R7, R9, P1, !PT ;  /* 0x0000000705097210 */ /* 0x000fe20000ffe409 */
[----:B------:R-:W-:Y:S01]  /*9400*/  IMAD.MOV.U32 R18, RZ, RZ, R13 ;  /* 0x000000ffff127224 */ /* 0x000fe200078e000d */
[----:B------:R-:W-:Y:S01]  /*9410*/  SHF.R.S32.HI R7, RZ, 0x1f, R11 ;  /* 0x0000001fff077819 */ /* 0x000fe2000001140b */
[----:B------:R-:W-:Y:S01]  /*9420*/  IMAD R0, R0, c[0x0][0x3f0], RZ ;  /* 0x0000fc0000007a24 */ /* 0x000fe200078e02ff */
[----:B------:R-:W-:Y:S01]  /*9430*/  @P2 SHF.R.U32.HI R18, RZ, c[0x0][0x4f0], R2 ;  /* 0x00013c00ff122a19 */ /* 0x000fe20000011602 */
[----:B------:R-:W-:Y:S01]  /*9440*/  IMAD.SHL.U32 R12, R15, 0x8, RZ ;  /* 0x000000080f0c7824 */ /* 0x000fe200078e00ff */
[----:B------:R-:W-:Y:S01]  /*9450*/  MOV R2, R4 ;  /* 0x0000000400027202 */ /* 0x000fe20000000f00 */
[----:B------:R-:W-:Y:S02]  /*9460*/  IMAD R7, R7, c[0x0][0x488], RZ ;  /* 0x0001220007077a24 */ /* 0x000fe400078e02ff */
[----:B------:R-:W-:Y:S01]  /*9470*/  IMAD R14, R10, c[0x0][0x3f4], R0 ;  /* 0x0000fd000a0e7a24 */ /* 0x000fe200078e0200 */
[----:B------:R-:W-:Y:S01]  /*9480*/  LOP3.LUT R0, R12, 0xc0, RZ, 0xc0, !PT ;  /* 0x000000c00c007812 */ /* 0x000fe200078ec0ff */
[----:B------:R-:W-:-:S02]  /*9490*/  IMAD.SHL.U32 R6, R29, 0x8, RZ ;  /* 0x000000081d067824 */ /* 0x000fc400078e00ff */
[----:B------:R-:W-:Y:S01]  /*94a0*/  IMAD.WIDE.U32 R4, R10, c[0x0][0x3f0], R2 ;  /* 0x0000fc000a047a25 */ /* 0x000fe200078e0002 */
[----:B------:R-:W-:-:S03]  /*94b0*/  SHF.R.U32.HI R10, RZ, 0x3, R0 ;  /* 0x00000003ff0a7819 */ /* 0x000fc60000011600 */
[C---:B------:R-:W-:Y:S01]  /*94c0*/  IMAD.WIDE.U32 R2, R11.reuse, c[0x0][0x488], R8 ;  /* 0x000122000b027a25 */ /* 0x040fe200078e0008 */
[----:B------:R-:W-:Y:S02]  /*94d0*/  LOP3.LUT R9, R0, 0x18, R6, 0xf8, !PT ;  /* 0x0000001800097812 */ /* 0x000fe400078ef806 */
[----:B------:R-:W-:Y:S01]  /*94e0*/  IADD3 R0, -R18, RZ, RZ ;  /* 0x000000ff12007210 */ /* 0x000fe20007ffe1ff */
[----:B------:R-:W-:Y:S01]  /*94f0*/  IMAD R8, R11, c[0x0][0x48c], R7 ;  /* 0x000123000b087a24 */ /* 0x000fe200078e0207 */
[----:B------:R-:W-:Y:S01]  /*9500*/  LEA R7, P1, R2, c[0x0][0x450], 0x2 ;  /* 0x0001140002077a11 */ /* 0x000fe200078210ff */
[----:B------:R-:W-:Y:S01]  /*9510*/  IMAD.IADD R5, R5, 0x1, R14 ;  /* 0x0000000105057824 */ /* 0x000fe200078e020e */
[----:B------:R-:W-:Y:S01]  /*9520*/  LOP3.LUT R19, R9, R10, RZ, 0x3c, !PT ;  /* 0x0000000a09137212 */ /* 0x000fe200078e3cff */
[----:B------:R-:W-:Y:S01]  /*9530*/  IMAD.IADD R3, R3, 0x1, R8 ;  /* 0x0000000103037824 */ /* 0x000fe200078e0208 */
[----:B------:R-:W-:Y:S01]  /*9540*/  SHF.R.S32.HI R8, RZ, 0x1f, R18 ;  /* 0x0000001fff087819 */ /* 0x000fe20000011412 */
[----:B------:R-:W-:Y:S01]  /*9550*/  IMAD R9, R0, c[0x0][0x4e8], R13 ;  /* 0x00013a0000097a24 */ /* 0x000fe200078e020d */
[----:B------:R-:W-:Y:S02]  /*9560*/  SHFL.IDX PT, R14, R7, RZ, 0x1c1f ;  /* 0x001c1fff070e7589 */ /* 0x000fe400000e0000 */
[----:B------:R-:W-:Y:S01]  /*9570*/  LEA.HI.X R0, R2, c[0x0][0x454], R3, 0x2, P1 ;  /* 0x0001150002007a11 */ /* 0x000fe200008f1403 */
[----:B------:R-:W-:Y:S01]  /*9580*/  IMAD R2, R8, c[0x0][0x3e0], RZ ;  /* 0x0000f80008027a24 */ /* 0x000fe200078e02ff */
[----:B------:R-:W-:Y:S01]  /*9590*/  SHFL.IDX PT, R12, R7, 0x1, 0x1c1f ;  /* 0x003c1f00070c7f89 */ /* 0x000fe200000e0000 */
[----:B------:R-:W-:-:S03]  /*95a0*/  LEA R8, R21, R16, 0x7 ;  /* 0x0000001015087211 */ /* 0x000fc600078e38ff */
[----:B------:R-:W1:Y:S01]  /*95b0*/  SHFL.IDX PT, R15, R0, RZ, 0x1c1f ;  /* 0x001c1fff000f7589 */ /* 0x000e6200000e0000 */
[----:B------:R-:W-:-:S03]  /*95c0*/  ISETP.GE.OR P3, PT, R8, R24, P0 ;  /* 0x000000180800720c */ /* 0x000fc60000766670 */
[----:B------:R-:W2:Y:S04]  /*95d0*/  SHFL.IDX PT, R13, R0, 0x1, 0x1c1f ;  /* 0x003c1f00000d7f89 */ /* 0x000ea800000e0000 */
[----:B------:R-:W-:Y:S04]  /*95e0*/  SHFL.IDX PT, R16, R7, 0x2, 0x1c1f ;  /* 0x005c1f0007107f89 */ /* 0x000fe800000e0000 */
[----:B------:R-:W3:Y:S04]  /*95f0*/  SHFL.IDX PT, R17, R0, 0x2, 0x1c1f ;  /* 0x005c1f0000117f89 */ /* 0x000ee800000e0000 */
[----:B------:R4:W-:Y:S04]  /*9600*/  SHFL.IDX PT, R10, R7, 0x3, 0x1c1f ;  /* 0x007c1f00070a7f89 */ /* 0x0009e800000e0000 */
[----:B------:R2:W2:Y:S04]  /*9610*/  SHFL.IDX PT, R11, R0, 0x3, 0x1c1f ;  /* 0x007c1f00000b7f89 */ /* 0x0004a800000e0000 */
[----:B-1----:R-:W-:Y:S01]  /*9620*/  @!P3 ST.E [R14.64], R50 ;  /* 0x000000320e00b985 */ /* 0x002fe2000c101904 */
[----:B----4-:R-:W-:-:S02]  /*9630*/  IMAD R7, R18, c[0x0][0x3e4], R2 ;  /* 0x0000f90012077a24 */ /* 0x010fc400078e0202 */
[----:B------:R-:W-:Y:S01]  /*9640*/  IMAD.WIDE.U32 R2, R18, c[0x0][0x3e0], R4 ;  /* 0x0000f80012027a25 */ /* 0x000fe200078e0004 */
[C---:B------:R-:W-:Y:S02]  /*9650*/  IADD3 R5, R8.reuse, 0x40, RZ ;  /* 0x0000004008057810 */ /* 0x040fe40007ffe0ff */
[C---:B--2---:R-:W-:Y:S01]  /*9660*/  IADD3 R0, R8.reuse, 0x8, RZ ;  /* 0x0000000808007810 */ /* 0x044fe20007ffe0ff */
[----:B------:R-:W-:Y:S01]  /*9670*/  IMAD.IADD R3, R3, 0x1, R7 ;  /* 0x0000000103037824 */ /* 0x000fe200078e0207 */
[----:B------:R-:W-:Y:S02]  /*9680*/  IADD3 R8, R8, 0x48, RZ ;  /* 0x0000004808087810 */ /* 0x000fe40007ffe0ff */
[-C--:B------:R-:W-:Y:S01]  /*9690*/  ISETP.GE.OR P2, PT, R0, R24.reuse, P0 ;  /* 0x000000180000720c */ /* 0x080fe20000746670 */
[----:B------:R-:W-:Y:S01]  /*96a0*/  IMAD.WIDE.U32 R2, R9, c[0x0][0x3d8], R2 ;  /* 0x0000f60009027a25 */ /* 0x000fe200078e0002 */
[----:B------:R-:W-:Y:S02]  /*96b0*/  SHF.R.S32.HI R4, RZ, 0x1f, R9 ;  /* 0x0000001fff047819 */ /* 0x000fe40000011409 */
[-C--:B------:R-:W-:Y:S01]  /*96c0*/  ISETP.GE.OR P1, PT, R5, R24.reuse, P0 ;  /* 0x000000180500720c */ /* 0x080fe20000726670 */
[----:B------:R-:W-:Y:S01]  /*96d0*/  IMAD.U32 R5, R20, 0x20, R19 ;  /* 0x0000002014057824 */ /* 0x000fe200078e0013 */
[----:B------:R-:W-:Y:S01]  /*96e0*/  ISETP.GE.OR P0, PT, R8, R24, P0 ;  /* 0x000000180800720c */ /* 0x000fe20000706670 */
[----:B------:R-:W-:-:S04]  /*96f0*/  IMAD R0, R4, c[0x0][0x3d8], RZ ;  /* 0x0000f60004007a24 */ /* 0x000fc800078e02ff */
[----:B------:R-:W-:Y:S01]  /*9700*/  IMAD R4, R9, c[0x0][0x3dc], R0 ;  /* 0x0000f70009047a24 */ /* 0x000fe200078e0200 */
[----:B------:R-:W-:Y:S01]  /*9710*/  SHF.L.U32 R0, R5, 0x1, RZ ;  /* 0x0000000105007819 */ /* 0x000fe200000006ff */
[----:B------:R-:W-:Y:S02]  /*9720*/  @!P2 ST.E [R12.64], R51 ;  /* 0x000000330c00a985 */ /* 0x000fe4000c101904 */
[----:B------:R-:W-:Y:S02]  /*9730*/  IMAD.IADD R3, R3, 0x1, R4 ;  /* 0x0000000103037824 */ /* 0x000fe400078e0204 */
[----:B---3--:R-:W-:Y:S04]  /*9740*/  @!P1 ST.E [R16.64], R53 ;  /* 0x0000003510009985 */ /* 0x008fe8000c101904 */
[----:B------:R1:W-:Y:S01]  /*9750*/  @!P0 ST.E [R10.64], R54 ;  /* 0x000000360a008985 */ /* 0x0003e2000c101904 */
[----:B------:R-:W-:-:S03]  /*9760*/  LEA R25, P0, R2, c[0x0][0x380], 0x1 ;  /* 0x0000e00002197a11 */ /* 0x000fc600078008ff */
[----:B------:R2:W3:Y:S04]  /*9770*/  LDS.128 R36, [R0+0x880] ;  /* 0x0008800000247984 */ /* 0x0004e80000000c00 */
[----:B------:R2:W4:Y:S04]  /*9780*/  LDS.128 R48, [R0+0x1080] ;  /* 0x0010800000307984 */ /* 0x0005280000000c00 */
[----:B------:R2:W2:Y:S04]  /*9790*/  LDS.128 R60, [R0+0x1880] ;  /* 0x00188000003c7984 */ /* 0x0004a80000000c00 */
[----:B------:R2:W2:Y:S04]  /*97a0*/  LDS.128 R32, [R0+0x2880] ;  /* 0x0028800000207984 */ /* 0x0004a80000000c00 */
[----:B------:R2:W2:Y:S04]  /*97b0*/  LDS.128 R44, [R0+0x3080] ;  /* 0x00308000002c7984 */ /* 0x0004a80000000c00 */
[----:B------:R2:W2:Y:S01]  /*97c0*/  LDS.128 R56, [R0+0x3880] ;  /* 0x0038800000387984 */ /* 0x0004a20000000c00 */
[----:B-1----:R-:W-:-:S03]  /*97d0*/  LEA R11, R21, R52, 0x7 ;  /* 0x00000034150b7211 */ /* 0x002fc600078e38ff */
[----:B------:R1:W1:Y:S01]  /*97e0*/  LDS.128 R28, [R0+0x4880] ;  /* 0x00488000001c7984 */ /* 0x0002620000000c00 */
[----:B------:R-:W-:Y:S02]  /*97f0*/  LEA.HI.X R10, R2, c[0x0][0x384], R3, 0x1, P0 ;  /* 0x0000e100020a7a11 */ /* 0x000fe400000f0c03 */
[----:B------:R-:W-:Y:S01]  /*9800*/  ISETP.GE.AND P0, PT, R11, R24, PT ;  /* 0x000000180b00720c */ /* 0x000fe20003f06270 */
[----:B------:R1:W1:Y:S04]  /*9810*/  LDS.128 R40, [R0+0x5080] ;  /* 0x0050800000287984 */ /* 0x0002680000000c00 */
[----:B------:R1:W1:Y:S04]  /*9820*/  LDS.128 R64, [R0+0x5880] ;  /* 0x0058800000407984 */ /* 0x0002680000000c00 */
[----:B------:R1:W1:Y:S04]  /*9830*/  SHFL.IDX PT, R2, R25, RZ, 0x1c1f ;  /* 0x001c1fff19027589 */ /* 0x00026800000e0000 */
[----:B------:R1:W1:Y:S01]  /*9840*/  SHFL.IDX PT, R3, R10, RZ, 0x1c1f ;  /* 0x001c1fff0a037589 */ /* 0x00026200000e0000 */
[----:B------:R-:W-:Y:S05]  /*9850*/  @P0 BRA `(.L_x_33) ;  /* 0x0000014000000947 */ /* 0x000fea0003800000 */
[----:B---3--:R-:W3:Y:S01]  /*9860*/  LDS.128 R20, [R0+0x80] ;  /* 0x0000800000147984 */ /* 0x008ee20000000c00 */
[----:B------:R-:W-:-:S02]  /*9870*/  IADD3 R5, R6, 0x20, RZ ;  /* 0x0000002006057810 */ /* 0x000fc40007ffe0ff */
[C---:B------:R-:W-:Y:S01]  /*9880*/  IADD3 R7, R6.reuse, 0x40, RZ ;  /* 0x0000004006077810 */ /* 0x040fe20007ffe0ff */
[----:B------:R-:W5:Y:S01]  /*9890*/  LDS.128 R16, [R0+0x2080] ;  /* 0x0020800000107984 */ /* 0x000f620000000c00 */
[----:B------:R-:W-:Y:S02]  /*98a0*/  ISETP.GE.AND P1, PT, R5, c[0x0][0x3c8], PT ;  /* 0x0000f20005007a0c */ /* 0x000fe40003f26270 */
[----:B------:R-:W-:Y:S01]  /*98b0*/  ISETP.GE.AND P0, PT, R7, c[0x0][0x3c8], PT ;  /* 0x0000f20007007a0c */ /* 0x000fe20003f06270 */
[----:B------:R4:W2:Y:S01]  /*98c0*/  LDS.128 R12, [R0+0x4080] ;  /* 0x00408000000c7984 */ /* 0x0008a20000000c00 */
[----:B------:R-:W-:-:S09]  /*98d0*/  ISETP.GE.AND P2, PT, R6, c[0x0][0x3c8], PT ;  /* 0x0000f20006007a0c */ /* 0x000fd20003f46270 */
[----:B------:R-:W-:-:S04]  /*98e0*/  @!P1 SHF.R.S32.HI R4, RZ, 0x1f, R5 ;  /* 0x0000001fff049819 */ /* 0x000fc80000011405 */
[----:B------:R-:W-:Y:S01]  /*98f0*/  @!P1 LEA.HI R4, R4, R5, RZ, 0x3 ;  /* 0x0000000504049211 */ /* 0x000fe200078f18ff */
[----:B-1----:R-:W-:-:S03]  /*9900*/  @!P2 IMAD.WIDE R8, R6, 0x2, R2 ;  /* 0x000000020608a825 */ /* 0x002fc600078e0202 */
[----:B------:R-:W-:Y:S02]  /*9910*/  @!P1 LOP3.LUT R4, R4, 0xfffffff8, RZ, 0xc0, !PT ;  /* 0xfffffff804049812 */ /* 0x000fe400078ec0ff */
[----:B--2-4-:R-:W-:-:S03]  /*9920*/  @!P0 SHF.R.S32.HI R0, RZ, 0x1f, R7 ;  /* 0x0000001fff008819 */ /* 0x014fc60000011407 */
[----:B------:R-:W-:Y:S01]  /*9930*/  @!P1 IMAD.WIDE R4, R4, 0x2, R2 ;  /* 0x0000000204049825 */ /* 0x000fe200078e0202 */
[----:B------:R-:W-:-:S04]  /*9940*/  @!P0 LEA.HI R0, R0, R7, RZ, 0x3 ;  /* 0x0000000700008211 */ /* 0x000fc800078f18ff */
[----:B------:R-:W-:Y:S01]  /*9950*/  @!P0 LOP3.LUT R0, R0, 0xfffffff8, RZ, 0xc0, !PT ;  /* 0xfffffff800008812 */ /* 0x000fe200078ec0ff */
[----:B---3--:R1:W-:Y:S04]  /*9960*/  @!P2 ST.E.128 [R8.64], R20 ;  /* 0x000000140800a985 */ /* 0x0083e8000c101d04 */
[----:B------:R-:W-:Y:S01]  /*9970*/  @!P0 IMAD.WIDE R2, R0, 0x2, R2 ;  /* 0x0000000200028825 */ /* 0x000fe200078e0202 */
[----:B-----5:R1:W-:Y:S04]  /*9980*/  @!P1 ST.E.128 [R4.64], R16 ;  /* 0x0000001004009985 */ /* 0x0203e8000c101d04 */
[----:B------:R1:W-:Y:S02]  /*9990*/  @!P0 ST.E.128 [R2.64], R12 ;  /* 0x0000000c02008985 */ /* 0x0003e4000c101d04 */
.L_x_33:
[----:B---3--:R-:W-:Y:S05]  /*99a0*/  BSYNC B0 ;  /* 0x0000000000007941 */ /* 0x008fea0003800000 */
.L_x_32:
[----:B-12---:R-:W-:Y:S01]  /*99b0*/  IADD3 R0, R11, 0x20, RZ ;  /* 0x000000200b007810 */ /* 0x006fe20007ffe0ff */
[----:B------:R1:W2:Y:S01]  /*99c0*/  SHFL.IDX PT, R3, R10, 0x1, 0x1c1f ;  /* 0x003c1f000a037f89 */ /* 0x0002a200000e0000 */
[----:B------:R-:W-:Y:S02]  /*99d0*/  BSSY B0, `(.L_x_34) ;  /* 0x0000015000007945 */ /* 0x000fe40003800000 */
[----:B------:R-:W-:Y:S01]  /*99e0*/  ISETP.GE.AND P0, PT, R0, R24, PT ;  /* 0x000000180000720c */ /* 0x000fe20003f06270 */
[----:B------:R1:W3:-:S12]  /*99f0*/  SHFL.IDX PT, R2, R25, 0x1, 0x1c1f ;  /* 0x003c1f0019027f89 */ /* 0x0002d800000e0000 */
[----:B------:R-:W-:Y:S05]  /*9a00*/  @P0 BRA `(.L_x_35) ;  /* 0x0000011000000947 */ /* 0x000fea0003800000 */
[C---:B------:R-:W-:Y:S02]  /*9a10*/  IADD3 R5, R6.reuse, 0x20, RZ ;  /* 0x0000002006057810 */ /* 0x040fe40007ffe0ff */
[C---:B------:R-:W-:Y:S02]  /*9a20*/  IADD3 R7, R6.reuse, 0x40, RZ ;  /* 0x0000004006077810 */ /* 0x040fe40007ffe0ff */
        /* <DEDUP_REMOVED lines=15> */
.L_x_35:
[----:B------:R-:W-:Y:S05]  /*9b20*/  BSYNC B0 ;  /* 0x0000000000007941 */ /* 0x000fea0003800000 */
.L_x_34:
[----:B------:R-:W-:Y:S01]  /*9b30*/  IADD3 R0, R11, 0x40, RZ ;  /* 0x000000400b007810 */ /* 0x000fe20007ffe0ff */
[----:B--2---:R2:W1:Y:S01]  /*9b40*/  SHFL.IDX PT, R3, R10, 0x2, 0x1c1f ;  /* 0x005c1f000a037f89 */ /* 0x00446200000e0000 */
[----:B------:R-:W-:Y:S02]  /*9b50*/  BSSY B0, `(.L_x_36) ;  /* 0x0000015000007945 */ /* 0x000fe40003800000 */
[----:B------:R-:W-:Y:S01]  /*9b60*/  ISETP.GE.AND P0, PT, R0, R24, PT ;  /* 0x000000180000720c */ /* 0x000fe20003f06270 */
[----:B---3--:R2:W3:-:S12]  /*9b70*/  SHFL.IDX PT, R2, R25, 0x2, 0x1c1f ;  /* 0x005c1f0019027f89 */ /* 0x0084d800000e0000 */
        /* <DEDUP_REMOVED lines=9> */
[--C-:B-1-3--:R-:W-:Y:S01]  /*9c10*/  @!P2 IMAD.WIDE R8, R6, 0x2, R2.reuse ;  /* 0x000000020608a825 */ /* 0x10afe200078e0202 */
[----:B------:R-:W-:Y:S02]  /*9c20*/  @!P0 LEA.HI R0, R0, R7, RZ, 0x3 ;  /* 0x0000000700008211 */ /* 0x000fe400078f18ff */
[----:B------:R-:W-:Y:S02]  /*9c30*/  @!P1 LOP3.LUT R4, R4, 0xfffffff8, RZ, 0xc0, !PT ;  /* 0xfffffff804049812 */ /* 0x000fe400078ec0ff */
[----:B------:R-:W-:Y:S01]  /*9c40*/  @!P0 LOP3.LUT R0, R0, 0xfffffff8, RZ, 0xc0, !PT ;  /* 0xfffffff800008812 */ /* 0x000fe200078ec0ff */
[----:B----4-:R1:W-:Y:S02]  /*9c50*/  @!P2 ST.E.128 [R8.64], R48 ;  /* 0x000000300800a985 */ /* 0x0103e4000c101d04 */
[----:B------:R-:W-:-:S04]  /*9c60*/  @!P1 IMAD.WIDE R4, R4, 0x2, R2 ;  /* 0x0000000204049825 */ /* 0x000fc800078e0202 */
[----:B------:R-:W-:Y:S01]  /*9c70*/  @!P0 IMAD.WIDE R2, R0, 0x2, R2 ;  /* 0x0000000200028825 */ /* 0x000fe200078e0202 */
[----:B------:R1:W-:Y:S04]  /*9c80*/  @!P1 ST.E.128 [R4.64], R44 ;  /* 0x0000002c04009985 */ /* 0x0003e8000c101d04 */
[----:B------:R1:W-:Y:S02]  /*9c90*/  @!P0 ST.E.128 [R2.64], R40 ;  /* 0x0000002802008985 */ /* 0x0003e4000c101d04 */
.L_x_37:
[----:B------:R-:W-:Y:S05]  /*9ca0*/  BSYNC B0 ;  /* 0x0000000000007941 */ /* 0x000fea0003800000 */
.L_x_36:
[----:B------:R-:W-:Y:S01]  /*9cb0*/  IADD3 R0, R11, 0x60, RZ ;  /* 0x000000600b007810 */ /* 0x000fe20007ffe0ff */
[----:B-1----:R1:W2:Y:S03]  /*9cc0*/  SHFL.IDX PT, R3, R10, 0x3, 0x1c1f ;  /* 0x007c1f000a037f89 */ /* 0x0022a600000e0000 */
[----:B------:R-:W-:Y:S01]  /*9cd0*/  ISETP.GE.AND P0, PT, R0, R24, PT ;  /* 0x000000180000720c */ /* 0x000fe20003f06270 */
[----:B---3--:R1:W3:-:S12]  /*9ce0*/  SHFL.IDX PT, R2, R25, 0x3, 0x1c1f ;  /* 0x007c1f0019027f89 */ /* 0x0082d800000e0000 */
[----:B------:R-:W-:Y:S05]  /*9cf0*/  @P0 EXIT ;  /* 0x000000000000094d */ /* 0x000fea0003800000 */
[C---:B------:R-:W-:Y:S02]  /*9d00*/  IADD3 R4, R6.reuse, 0x20, RZ ;  /* 0x0000002006047810 */ /* 0x040fe40007ffe0ff */
[----:B------:R-:W-:Y:S02]  /*9d10*/  ISETP.GE.AND P1, PT, R6, c[0x0][0x3c8], PT ;  /* 0x0000f20006007a0c */ /* 0x000fe40003f26270 */
[----:B------:R-:W-:-:S11]  /*9d20*/  ISETP.GE.AND P0, PT, R4, c[0x0][0x3c8], PT ;  /* 0x0000f20004007a0c */ /* 0x000fd60003f06270 */
[----:B--23--:R-:W-:Y:S02]  /*9d30*/  @!P1 IMAD.WIDE R8, R6, 0x2, R2 ;  /* 0x0000000206089825 */ /* 0x00cfe400078e0202 */
[----:B------:R-:W-:-:S03]  /*9d40*/  @!P0 SHF.R.S32.HI R0, RZ, 0x1f, R4 ;  /* 0x0000001fff008819 */ /* 0x000fc60000011404 */
[----:B------:R2:W-:Y:S01]  /*9d50*/  @!P1 ST.E.128 [R8.64], R60 ;  /* 0x0000003c08009985 */ /* 0x0005e2000c101d04 */
[----:B------:R-:W-:-:S04]  /*9d60*/  @!P0 LEA.HI R0, R0, R4, RZ, 0x3 ;  /* 0x0000000400008211 */ /* 0x000fc800078f18ff */
[----:B------:R-:W-:-:S05]  /*9d70*/  @!P0 LOP3.LUT R0, R0, 0xfffffff8, RZ, 0xc0, !PT ;  /* 0xfffffff800008812 */ /* 0x000fca00078ec0ff */
[----:B------:R-:W-:Y:S01]  /*9d80*/  @!P0 IMAD.WIDE R4, R0, 0x2, R2 ;  /* 0x0000000200048825 */ /* 0x000fe200078e0202 */
[----:B------:R-:W-:-:S04]  /*9d90*/  IADD3 R0, R6, 0x40, RZ ;  /* 0x0000004006007810 */ /* 0x000fc80007ffe0ff */
[----:B------:R2:W-:Y:S01]  /*9da0*/  @!P0 ST.E.128 [R4.64], R56 ;  /* 0x0000003804008985 */ /* 0x0005e2000c101d04 */
[----:B------:R-:W-:-:S13]  /*9db0*/  ISETP.GE.AND P0, PT, R0, c[0x0][0x3c8], PT ;  /* 0x0000f20000007a0c */ /* 0x000fda0003f06270 */
[----:B------:R-:W-:Y:S05]  /*9dc0*/  @P0 EXIT ;  /* 0x000000000000094d */ /* 0x000fea0003800000 */
[----:B--2---:R-:W-:-:S04]  /*9dd0*/  SHF.R.S32.HI R4, RZ, 0x1f, R0 ;  /* 0x0000001fff047819 */ /* 0x004fc80000011400 */
[----:B------:R-:W-:-:S04]  /*9de0*/  LEA.HI R0, R4, R0, RZ, 0x3 ;  /* 0x0000000004007211 */ /* 0x000fc800078f18ff */
[----:B------:R-:W-:-:S05]  /*9df0*/  LOP3.LUT R0, R0, 0xfffffff8, RZ, 0xc0, !PT ;  /* 0xfffffff800007812 */ /* 0x000fca00078ec0ff */
[----:B------:R-:W-:-:S05]  /*9e00*/  IMAD.WIDE R2, R0, 0x2, R2 ;  /* 0x0000000200027825 */ /* 0x000fca00078e0202 */
[----:B------:R-:W-:Y:S01]  /*9e10*/  ST.E.128 [R2.64], R64 ;  /* 0x0000004002007985 */ /* 0x000fe2000c101d04 */
[----:B------:R-:W-:Y:S05]  /*9e20*/  EXIT ;  /* 0x000000000000794d */ /* 0x000fea0003800000 */
.L_x_30:
[----:B------:R-:W2:Y:S01]  /*9e30*/  LDL R8, [R1+0x30] ;  /* 0x0000300001087983 */ /* 0x000ea20000100800 */
[----:B------:R-:W-:Y:S01]  /*9e40*/  ISETP.NE.U32.AND P0, PT, RZ, c[0x0][0x508], PT ;  /* 0x00014200ff007a0c */ /* 0x000fe20003f05070 */
[----:B------:R-:W-:Y:S01]  /*9e50*/  IMAD.MOV.U32 R2, RZ, RZ, 0x4 ;  /* 0x00000004ff027424 */ /* 0x000fe200078e00ff */
[----:B------:R-:W-:Y:S02]  /*9e60*/  ISETP.NE.U32.AND P1, PT, RZ, c[0x0][0x500], PT ;  /* 0x00014000ff007a0c */ /* 0x000fe40003f25070 */
[----:B------:R-:W-:Y:S02]  /*9e70*/  ISETP.NE.AND.EX P0, PT, RZ, c[0x0][0x50c], PT, P0 ;  /* 0x00014300ff007a0c */ /* 0x000fe40003f05300 */
[----:B------:R-:W-:Y:S01]  /*9e80*/  ISETP.NE.AND.EX P1, PT, RZ, c[0x0][0x504], PT, P1 ;  /* 0x00014100ff007a0c */ /* 0x000fe20003f25310 */
[----:B------:R-:W-:Y:S02]  /*9e90*/  IMAD.MOV.U32 R13, RZ, RZ, c[0x0][0x388] ;  /* 0x0000e200ff0d7624 */ /* 0x000fe400078e00ff */
[----:B--2---:R-:W-:-:S08]  /*9ea0*/  IMAD.WIDE R6, R8, R2, c[0x0][0x500] ;  /* 0x0001400008067625 */ /* 0x004fd000078e0202 */
[----:B------:R-:W-:Y:S02]  /*9eb0*/  @P0 IMAD.WIDE R2, R8, R2, c[0x0][0x508] ;  /* 0x0001420008020625 */ /* 0x000fe400078e0202 */
[----:B------:R-:W2:Y:S04]  /*9ec0*/  @P1 LDG.E R0, [R6.64] ;  /* 0x0000000406001981 */ /* 0x000ea8000c1e1900 */
[----:B------:R1:W5:Y:S01]  /*9ed0*/  @P0 LDG.E R13, [R2.64] ;  /* 0x00000004020d0981 */ /* 0x000362000c1e1900 */
[----:B------:R-:W-:Y:S02]  /*9ee0*/  CS2R R4, SRZ ;  /* 0x0000000000047805 */ /* 0x000fe4000001ff00 */
[--C-:B--2---:R-:W-:Y:S01]  /*9ef0*/  @P1 SHF.R.S32.HI R5, RZ, 0x1f, R0.reuse ;  /* 0x0000001fff051819 */ /* 0x104fe20000011400 */
[----:B------:R-:W-:Y:S01]  /*9f00*/  @P1 IMAD.MOV.U32 R4, RZ, RZ, R0 ;  /* 0x000000ffff041224 */ /* 0x000fe200078e0000 */
[----:B------:R-:W-:Y:S05]  /*9f10*/  @P0 BRA `(.L_x_38) ;  /* 0x0000004000000947 */ /* 0x000fea0003800000 */
[----:B-1----:R-:W-:Y:S05]  /*9f20*/  @!P1 BRA `(.L_x_38) ;  /* 0x0000003000009947 */ /* 0x002fea0003800000 */
[----:B------:R1:W2:Y:S04]  /*9f30*/  LDG.E R0, [R6.64] ;  /* 0x0000000406007981 */ /* 0x0002a8000c1e1900 */
[----:B-1----:R-:W2:Y:S02]  /*9f40*/  LDG.E R6, [R6.64+0x4] ;  /* 0x0000040406067981 */ /* 0x002ea4000c1e1900 */
[----:B--2--5:R-:W-:-:S02]  /*9f50*/  IADD3 R13, -R0, R6, RZ ;  /* 0x00000006000d7210 */ /* 0x024fc40007ffe1ff */
.L_x_38:
[----:B-1----:R-:W1:Y:S01]  /*9f60*/  S2R R11, SR_TID.X ;  /* 0x00000000000b7919 */ /* 0x002e620000002100 */
[----:B------:R-:W-:Y:S01]  /*9f70*/  SHF.R.S32.HI R0, RZ, 0x1f, R8 ;  /* 0x0000001fff007819 */ /* 0x000fe20000011408 */
[----:B------:R-:W-:Y:S01]  /*9f80*/  BSSY B0, `(.L_x_39) ;  /* 0x0000028000007945 */ /* 0x000fe20003800000 */
[----:B------:R-:W-:-:S02]  /*9f90*/  SEL R10, R8, RZ, !P1 ;  /* 0x000000ff080a7207 */ /* 0x000fc40004800000 */
[----:B------:R-:W-:Y:S02]  /*9fa0*/  SEL R12, R0, RZ, !P1 ;  /* 0x000000ff000c7207 */ /* 0x000fe40004800000 */
[----:B-1----:R-:W-:-:S13]  /*9fb0*/  ISETP.GE.AND P0, PT, R11, 0x80, PT ;  /* 0x000000800b00780c */ /* 0x002fda0003f06270 */
[----:B------:R-:W-:Y:S05]  /*9fc0*/  @P0 BRA `(.L_x_40) ;  /* 0x0000023000000947 */ /* 0x000fea0003800000 */
[----:B------:R-:W1:Y:S01]  /*9fd0*/  S2R R9, SR_CTAID.X ;  /* 0x0000000000097919 */ /* 0x000e620000002500 */
[----:B-----5:R-:W-:Y:S01]  /*9fe0*/  IMAD R0, R13, c[0x0][0x4e8], RZ ;  /* 0x00013a000d007a24 */ /* 0x020fe200078e02ff */
[----:B-1----:R-:W-:-:S04]  /*9ff0*/  LEA R9, R9, R11, 0x7 ;  /* 0x0000000b09097211 */ /* 0x002fc800078e38ff */
[----:B------:R-:W-:-:S13]  /*a000*/  ISETP.GE.AND P0, PT, R9, R0, PT ;  /* 0x000000000900720c */ /* 0x000fda0003f06270 */
[----:B------:R-:W-:Y:S05]  /*a010*/  @P0 BRA `(.L_x_40) ;  /* 0x000001e000000947 */ /* 0x000fea0003800000 */
[----:B------:R-:W1:Y:S01]  /*a020*/  S2R R8, SR_CTAID.Y ;  /* 0x0000000000087919 */ /* 0x000e620000002600 */
[----:B------:R-:W-:Y:S01]  /*a030*/  MOV R0, c[0x0][0x4e8] ;  /* 0x00013a0000007a02 */ /* 0x000fe20000000f00 */
[----:B------:R-:W-:Y:S01]  /*a040*/  IMAD.MOV.U32 R3, RZ, RZ, R5 ;  /* 0x000000ffff037224 */ /* 0x000fe200078e0005 */
[----:B------:R-:W-:Y:S02]  /*a050*/  MOV R2, R4 ;  /* 0x0000000400027202 */ /* 0x000fe40000000f00 */
[----:B------:R-:W-:-:S13]  /*a060*/  ISETP.NE.AND P0, PT, R0, 0x1, PT ;  /* 0x000000010000780c */ /* 0x000fda0003f05270 */
[----:B------:R-:W-:Y:S01]  /*a070*/  @P0 IMAD.HI.U32 R7, R9, c[0x0][0x4ec], RZ ;  /* 0x00013b0009070a27 */ /* 0x000fe200078e00ff */
[----:B-1----:R-:W-:-:S03]  /*a080*/  SHF.R.S32.HI R0, RZ, 0x1f, R8 ;  /* 0x0000001fff007819 */ /* 0x002fc60000011408 */
[----:B------:R-:W-:-:S04]  /*a090*/  IMAD.WIDE.U32 R2, R8, c[0x0][0x490], R2 ;  /* 0x0001240008027a25 */ /* 0x000fc800078e0002 */
[----:B------:R-:W-:Y:S02]  /*a0a0*/  IMAD R6, R0, c[0x0][0x490], RZ ;  /* 0x0001240000067a24 */ /* 0x000fe400078e02ff */
[----:B------:R-:W-:Y:S01]  /*a0b0*/  IMAD.MOV.U32 R0, RZ, RZ, R9 ;  /* 0x000000ffff007224 */ /* 0x000fe200078e0009 */
[----:B------:R-:W-:Y:S01]  /*a0c0*/  @P0 SHF.R.U32.HI R0, RZ, c[0x0][0x4f0], R7 ;  /* 0x00013c00ff000a19 */ /* 0x000fe20000011607 */
[----:B------:R-:W-:Y:S02]  /*a0d0*/  IMAD R6, R8, c[0x0][0x494], R6 ;  /* 0x0001250008067a24 */ /* 0x000fe400078e0206 */
[----:B------:R-:W-:Y:S01]  /*a0e0*/  IMAD R8, R12, c[0x0][0x498], RZ ;  /* 0x000126000c087a24 */ /* 0x000fe200078e02ff */
[----:B------:R-:W-:Y:S01]  /*a0f0*/  IADD3 R7, -R0, RZ, RZ ;  /* 0x000000ff00077210 */ /* 0x000fe20007ffe1ff */
[----:B------:R-:W-:Y:S02]  /*a100*/  IMAD.IADD R3, R6, 0x1, R3 ;  /* 0x0000000106037824 */ /* 0x000fe400078e0203 */
[----:B------:R-:W-:-:S02]  /*a110*/  IMAD R8, R10, c[0x0][0x49c], R8 ;  /* 0x000127000a087a24 */ /* 0x000fc400078e0208 */
[----:B------:R-:W-:Y:S01]  /*a120*/  IMAD R6, R7, c[0x0][0x4e8], R9 ;  /* 0x00013a0007067a24 */ /* 0x000fe200078e0209 */
[----:B------:R-:W-:Y:S01]  /*a130*/  SHF.R.S32.HI R9, RZ, 0x1f, R0 ;  /* 0x0000001fff097819 */ /* 0x000fe20000011400 */
[----:B------:R-:W-:-:S03]  /*a140*/  IMAD.WIDE.U32 R2, R10, c[0x0][0x498], R2 ;  /* 0x000126000a027a25 */ /* 0x000fc600078e0002 */
[----:B------:R-:W-:Y:S02]  /*a150*/  SHF.R.S32.HI R7, RZ, 0x1f, R6 ;  /* 0x0000001fff077819 */ /* 0x000fe40000011406 */
[----:B------:R-:W-:-:S03]  /*a160*/  IADD3 R2, P0, R0, R2, RZ ;  /* 0x0000000200027210 */ /* 0x000fc60007f1e0ff */
[----:B------:R-:W-:Y:S01]  /*a170*/  IMAD R0, R7, c[0x0][0x488], RZ ;  /* 0x0001220007007a24 */ /* 0x000fe200078e02ff */
[----:B------:R-:W-:-:S03]  /*a180*/  IADD3.X R3, R9, R3, R8, P0, !PT ;  /* 0x0000000309037210 */ /* 0x000fc600007fe408 */
[C---:B------:R-:W-:Y:S02]  /*a190*/  IMAD R0, R6.reuse, c[0x0][0x48c], R0 ;  /* 0x0001230006007a24 */ /* 0x040fe400078e0200 */
[----:B------:R-:W-:-:S05]  /*a1a0*/  IMAD.WIDE.U32 R2, R6, c[0x0][0x488], R2 ;  /* 0x0001220006027a25 */ /* 0x000fca00078e0002 */
[----:B------:R-:W-:Y:S02]  /*a1b0*/  IADD3 R0, R3, R0, RZ ;  /* 0x0000000003007210 */ /* 0x000fe40007ffe0ff */
[----:B------:R-:W-:-:S04]  /*a1c0*/  LEA R6, P0, R2, c[0x0][0x450], 0x2 ;  /* 0x0001140002067a11 */ /* 0x000fc800078010ff */
[----:B------:R-:W-:Y:S02]  /*a1d0*/  LEA.HI.X R7, R2, c[0x0][0x454], R0, 0x2, P0 ;  /* 0x0001150002077a11 */ /* 0x000fe400000f1400 */
[----:B------:R-:W-:-:S05]  /*a1e0*/  MOV R0, 0xff800000 ;  /* 0xff80000000007802 */ /* 0x000fca0000000f00 */
[----:B------:R1:W-:Y:S02]  /*a1f0*/  STG.E [R6.64], R0 ;  /* 0x0000000006007986 */ /* 0x0003e4000c101904 */
.L_x_40:
[----:B------:R-:W-:Y:S05]  /*a200*/  BSYNC B0 ;  /* 0x0000000000007941 */ /* 0x000fea0003800000 */
.L_x_39:
[----:B-1----:R-:W1:Y:S01]  /*a210*/  S2R R6, SR_CTAID.Y ;  /* 0x0000000000067919 */ /* 0x002e620000002600 */
[----:B------:R-:W-:Y:S01]  /*a220*/  IMAD R0, R5, c[0x0][0x3a0], RZ ;  /* 0x0000e80005007a24 */ /* 0x000fe200078e02ff */
[----:B------:R-:W-:Y:S01]  /*a230*/  SHF.R.S32.HI R5, RZ, 0x1f, R11 ;  /* 0x0000001fff057819 */ /* 0x000fe2000001140b */
[C---:B------:R-:W-:Y:S01]  /*a240*/  IMAD.WIDE.U32 R2, R4.reuse, c[0x0][0x3a0], RZ ;  /* 0x0000e80004027a25 */ /* 0x040fe200078e00ff */
[----:B------:R-:W2:Y:S01]  /*a250*/  S2R R9, SR_CTAID.X ;  /* 0x0000000000097919 */ /* 0x000ea20000002500 */
[----:B------:R-:W-:Y:S01]  /*a260*/  MOV R8, c[0x0][0x4e8] ;  /* 0x00013a0000087a02 */ /* 0x000fe20000000f00 */
[----:B------:R-:W-:Y:S01]  /*a270*/  BSSY B0, `(.L_x_41) ;  /* 0x000003c000007945 */ /* 0x000fe20003800000 */
[----:B------:R-:W-:Y:S01]  /*a280*/  LEA.HI R5, R5, R11, RZ, 0x2 ;  /* 0x0000000b05057211 */ /* 0x000fe200078f10ff */
[----:B------:R-:W-:Y:S01]  /*a290*/  IMAD R0, R4, c[0x0][0x3a4], R0 ;  /* 0x0000e90004007a24 */ /* 0x000fe200078e0200 */
[----:B------:R-:W-:Y:S01]  /*a2a0*/  ISETP.NE.AND P0, PT, R8, 0x1, PT ;  /* 0x000000010800780c */ /* 0x000fe20003f05270 */
[----:B-----5:R-:W-:Y:S01]  /*a2b0*/  IMAD R13, R13, c[0x0][0x4e8], RZ ;  /* 0x00013a000d0d7a24 */ /* 0x020fe200078e02ff */
[----:B------:R-:W-:-:S02]  /*a2c0*/  LOP3.LUT R4, R5, 0xfffffffc, RZ, 0xc0, !PT ;  /* 0xfffffffc05047812 */ /* 0x000fc400078ec0ff */
[----:B------:R-:W-:-:S03]  /*a2d0*/  IADD3 R3, R3, R0, RZ ;  /* 0x0000000003037210 */ /* 0x000fc60007ffe0ff */
[----:B------:R-:W-:Y:S01]  /*a2e0*/  IMAD.IADD R8, R11, 0x1, -R4 ;  /* 0x000000010b087824 */ /* 0x000fe200078e0a04 */
[----:B------:R-:W-:-:S04]  /*a2f0*/  SHF.R.S32.HI R11, RZ, 0x2, R5 ;  /* 0x00000002ff0b7819 */ /* 0x000fc80000011405 */
[-C--:B------:R-:W-:Y:S02]  /*a300*/  LEA R4, R8, R11.reuse, 0x5 ;  /* 0x0000000b08047211 */ /* 0x080fe400078e28ff */
[----:B-1----:R-:W-:Y:S01]  /*a310*/  SHF.R.S32.HI R7, RZ, 0x1f, R6 ;  /* 0x0000001fff077819 */ /* 0x002fe20000011406 */
[----:B------:R-:W-:Y:S01]  /*a320*/  IMAD.WIDE.U32 R2, R6, c[0x0][0x3e8], R2 ;  /* 0x0000fa0006027a25 */ /* 0x000fe200078e0002 */
[----:B--2---:R-:W-:-:S03]  /*a330*/  LEA R11, R9, R11, 0x7 ;  /* 0x0000000b090b7211 */ /* 0x004fc600078e38ff */
[----:B------:R-:W-:Y:S02]  /*a340*/  IMAD R0, R7, c[0x0][0x3e8], RZ ;  /* 0x0000fa0007007a24 */ /* 0x000fe400078e02ff */
[----:B------:R-:W-:Y:S02]  /*a350*/  IMAD R4, R9, 0x80, R4 ;  /* 0x0000008009047824 */ /* 0x000fe400078e0204 */
[----:B------:R-:W-:Y:S02]  /*a360*/  IMAD R0, R6, c[0x0][0x3ec], R0 ;  /* 0x0000fb0006007a24 */ /* 0x000fe400078e0200 */
[----:B------:R-:W-:-:S03]  /*a370*/  @P0 IMAD.HI.U32 R5, R4, c[0x0][0x4ec], RZ ;  /* 0x00013b0004050a27 */ /* 0x000fc600078e00ff */
[----:B------:R-:W-:Y:S01]  /*a380*/  IADD3 R3, R0, R3, RZ ;  /* 0x0000000300037210 */ /* 0x000fe20007ffe0ff */
[----:B------:R-:W-:Y:S01]  /*a390*/  IMAD R6, R12, c[0x0][0x3f0], RZ ;  /* 0x0000fc000c067a24 */ /* 0x000fe200078e02ff */
[----:B------:R-:W-:Y:S02]  /*a3a0*/  MOV R0, R4 ;  /* 0x0000000400007202 */ /* 0x000fe40000000f00 */
[----:B------:R-:W-:Y:S01]  /*a3b0*/  @P0 SHF.R.U32.HI R0, RZ, c[0x0][0x4f0], R5 ;  /* 0x00013c00ff000a19 */ /* 0x000fe20000011605 */
[C---:B------:R-:W-:Y:S02]  /*a3c0*/  IMAD R7, R10.reuse, c[0x0][0x3f4], R6 ;  /* 0x0000fd000a077a24 */ /* 0x040fe400078e0206 */
[----:B------:R-:W-:Y:S01]  /*a3d0*/  IMAD.WIDE.U32 R2, R10, c[0x0][0x3f0], R2 ;  /* 0x0000fc000a027a25 */ /* 0x000fe200078e0002 */
[----:B------:R-:W-:-:S03]  /*a3e0*/  SHF.R.S32.HI R6, RZ, 0x1f, R0 ;  /* 0x0000001fff067819 */ /* 0x000fc60000011400 */
[----:B------:R-:W-:Y:S01]  /*a3f0*/  IMAD.MOV R5, RZ, RZ, -R0 ;  /* 0x000000ffff057224 */ /* 0x000fe200078e0a00 */
[----:B------:R-:W-:Y:S01]  /*a400*/  IADD3 R3, R3, R7, RZ ;  /* 0x0000000703037210 */ /* 0x000fe20007ffe0ff */
[----:B------:R-:W-:Y:S02]  /*a410*/  IMAD R6, R6, c[0x0][0x3e0], RZ ;  /* 0x0000f80006067a24 */ /* 0x000fe400078e02ff */
[----:B------:R-:W-:Y:S02]  /*a420*/  IMAD R5, R5, c[0x0][0x4e8], R4 ;  /* 0x00013a0005057a24 */ /* 0x000fe400078e0204 */
[----:B------:R-:W-:-:S03]  /*a430*/  IMAD.WIDE.U32 R2, R0, c[0x0][0x3e0], R2 ;  /* 0x0000f80000027a25 */ /* 0x000fc600078e0002 */
[----:B------:R-:W-:Y:S01]  /*a440*/  SHF.R.S32.HI R4, RZ, 0x1f, R5 ;  /* 0x0000001fff047819 */ /* 0x000fe20000011405 */
[----:B------:R-:W-:-:S05]  /*a450*/  IMAD R0, R0, c[0x0][0x3e4], R6 ;  /* 0x0000f90000007a24 */ /* 0x000fca00078e0206 */
[----:B------:R-:W-:Y:S01]  /*a460*/  IADD3 R3, R3, R0, RZ ;  /* 0x0000000003037210 */ /* 0x000fe20007ffe0ff */
[----:B------:R-:W-:-:S04]  /*a470*/  IMAD R0, R4, c[0x0][0x3d8], RZ ;  /* 0x0000f60004007a24 */ /* 0x000fc800078e02ff */
[C---:B------:R-:W-:Y:S02]  /*a480*/  IMAD R0, R5.reuse, c[0x0][0x3dc], R0 ;  /* 0x0000f70005007a24 */ /* 0x040fe400078e0200 */
[----:B------:R-:W-:-:S04]  /*a490*/  IMAD.WIDE.U32 R2, R5, c[0x0][0x3d8], R2 ;  /* 0x0000f60005027a25 */ /* 0x000fc800078e0002 */
[----:B------:R-:W-:Y:S01]  /*a4a0*/  IMAD.IADD R0, R3, 0x1, R0 ;  /* 0x0000000103007824 */ /* 0x000fe200078e0200 */
[----:B------:R-:W-:-:S04]  /*a4b0*/  LEA R14, P0, R2, c[0x0][0x380], 0x1 ;  /* 0x0000e000020e7a11 */ /* 0x000fc800078008ff */
[----:B------:R-:W-:Y:S02]  /*a4c0*/  LEA.HI.X R12, R2, c[0x0][0x384], R0, 0x1, P0 ;  /* 0x0000e100020c7a11 */ /* 0x000fe400000f0c00 */
[----:B------:R-:W-:Y:S01]  /*a4d0*/  ISETP.GE.AND P0, PT, R11, R13, PT ;  /* 0x0000000d0b00720c */ /* 0x000fe20003f06270 */
[----:B------:R1:W2:Y:S01]  /*a4e0*/  SHFL.IDX PT, R2, R14, RZ, 0x1c1f ;  /* 0x001c1fff0e027589 */ /* 0x0002a200000e0000 */
[----:B------:R-:W-:-:S03]  /*a4f0*/  SHF.L.U32 R0, R8, 0x3, RZ ;  /* 0x0000000308007819 */ /* 0x000fc600000006ff */
[----:B------:R1:W3:Y:S01]  /*a500*/  SHFL.IDX PT, R3, R12, RZ, 0x1c1f ;  /* 0x001c1fff0c037589 */ /* 0x0002e200000e0000 */
[C---:B------:R-:W-:Y:S02]  /*a510*/  IADD3 R9, R0.reuse, 0x20, RZ ;  /* 0x0000002000097810 */ /* 0x040fe40007ffe0ff */
[----:B------:R-:W-:-:S05]  /*a520*/  IADD3 R10, R0, 0x40, RZ ;  /* 0x00000040000a7810 */ /* 0x000fca0007ffe0ff */
        /* <DEDUP_REMOVED lines=11> */
[----:B------:R2:W-:Y:S02]  /*a5e0*/  @!P2 ST.E.128 [R6.64], RZ ;  /* 0x000000ff0600a985 */ /* 0x0005e4000c101d04 */
[----:B------:R-:W-:-:S04]  /*a5f0*/  @!P1 IMAD.WIDE R4, R5, 0x2, R2 ;  /* 0x0000000205049825 */ /* 0x000fc800078e0202 */
[----:B------:R-:W-:Y:S01]  /*a600*/  @!P0 IMAD.WIDE R2, R8, 0x2, R2 ;  /* 0x0000000208028825 */ /* 0x000fe200078e0202 */
[----:B------:R2:W-:Y:S04]  /*a610*/  @!P1 ST.E.128 [R4.64], RZ ;  /* 0x000000ff04009985 */ /* 0x0005e8000c101d04 */
[----:B------:R2:W-:Y:S02]  /*a620*/  @!P0 ST.E.128 [R2.64], RZ ;  /* 0x000000ff02008985 */ /* 0x0005e4000c101d04 */
.L_x_42:
[----:B------:R-:W-:Y:S05]  /*a630*/  BSYNC B0 ;  /* 0x0000000000007941 */ /* 0x000fea0003800000 */
.L_x_41:
[----:B--2---:R-:W-:Y:S01]  /*a640*/  IADD3 R4, R11, 0x20, RZ ;  /* 0x000000200b047810 */ /* 0x004fe20007ffe0ff */
[----:B---3--:R2:W3:Y:S01]  /*a650*/  SHFL.IDX PT, R3, R12, 0x1, 0x1c1f ;  /* 0x003c1f000c037f89 */ /* 0x0084e200000e0000 */
[----:B------:R-:W-:Y:S02]  /*a660*/  BSSY B0, `(.L_x_43) ;  /* 0x0000013000007945 */ /* 0x000fe40003800000 */
[----:B------:R-:W-:Y:S01]  /*a670*/  ISETP.GE.AND P0, PT, R4, R13, PT ;  /* 0x0000000d0400720c */ /* 0x000fe20003f06270 */
[----:B------:R2:W4:-:S12]  /*a680*/  SHFL.IDX PT, R2, R14, 0x1, 0x1c1f ;  /* 0x003c1f000e027f89 */ /* 0x00051800000e0000 */
        /* <DEDUP_REMOVED lines=16> */
.L_x_44:
[----:B------:R-:W-:Y:S05]  /*a790*/  BSYNC B0 ;  /* 0x0000000000007941 */ /* 0x000fea0003800000 */
.L_x_43:
[----:B---3--:R-:W-:Y:S01]  /*a7a0*/  IADD3 R4, R11, 0x40, RZ ;  /* 0x000000400b047810 */ /* 0x008fe20007ffe0ff */
[----:B------:R3:W1:Y:S01]  /*a7b0*/  SHFL.IDX PT, R3, R12, 0x2, 0x1c1f ;  /* 0x005c1f000c037f89 */ /* 0x00066200000e0000 */
[----:B------:R-:W-:Y:S02]  /*a7c0*/  BSSY B0, `(.L_x_45) ;  /* 0x0000013000007945 */ /* 0x000fe40003800000 */
[----:B------:R-:W-:Y:S01]  /*a7d0*/  ISETP.GE.AND P0, PT, R4, R13, PT ;  /* 0x0000000d0400720c */ /* 0x000fe20003f06270 */
[----:B----4-:R3:W4:-:S12]  /*a7e0*/  SHFL.IDX PT, R2, R14, 0x2, 0x1c1f ;  /* 0x005c1f000e027f89 */ /* 0x01071800000e0000 */
[----:B------:R-:W-:Y:S05]  /*a7f0*/  @P0 BRA `(.L_x_46) ;  /* 0x000000f000000947 */ /* 0x000fea0003800000 */
[----:B------:R-:W-:Y:S02]  /*a800*/  ISETP.GE.AND P1, PT, R9, c[0x0][0x3c8], PT ;  /* 0x0000f20009007a0c */ /* 0x000fe40003f26270 */
[----:B------:R-:W-:Y:S02]  /*a810*/  ISETP.GE.AND P0, PT, R10, c[0x0][0x3c8], PT ;  /* 0x0000f2000a007a0c */ /* 0x000fe40003f06270 */
[----:B------:R-:W-:-:S09]  /*a820*/  ISETP.GE.AND P2, PT, R0, c[0x0][0x3c8], PT ;  /* 0x0000f20000007a0c */ /* 0x000fd20003f46270 */
[----:B------:R-:W-:Y:S02]  /*a830*/  @!P1 SHF.R.S32.HI R5, RZ, 0x1f, R9 ;  /* 0x0000001fff059819 */ /* 0x000fe40000011409 */
[----:B------:R-:W-:Y:S02]  /*a840*/  @!P0 SHF.R.S32.HI R4, RZ, 0x1f, R10 ;  /* 0x0000001fff048819 */ /* 0x000fe4000001140a */
[----:B------:R-:W-:Y:S01]  /*a850*/  @!P1 LEA.HI R5, R5, R9, RZ, 0x3 ;  /* 0x0000000905059211 */ /* 0x000fe200078f18ff */
[--C-:B-1--4-:R-:W-:Y:S01]  /*a860*/  @!P2 IMAD.WIDE R6, R0, 0x2, R2.reuse ;  /* 0x000000020006a825 */ /* 0x112fe200078e0202 */
        /* <DEDUP_REMOVED lines=8> */
.L_x_46:
[----:B------:R-:W-:Y:S05]  /*a8f0*/  BSYNC B0 ;  /* 0x0000000000007941 */ /* 0x000fea0003800000 */
.L_x_45:
[----:B-1----:R-:W-:Y:S01]  /*a900*/  IADD3 R4, R11, 0x60, RZ ;  /* 0x000000600b047810 */ /* 0x002fe20007ffe0ff */
[----:B------:R1:W2:Y:S03]  /*a910*/  SHFL.IDX PT, R3, R12, 0x3, 0x1c1f ;  /* 0x007c1f000c037f89 */ /* 0x0002a600000e0000 */
[----:B------:R-:W-:Y:S01]  /*a920*/  ISETP.GE.AND P0, PT, R4, R13, PT ;  /* 0x0000000d0400720c */ /* 0x000fe20003f06270 */
[----:B----4-:R1:W4:-:S12]  /*a930*/  SHFL.IDX PT, R2, R14, 0x3, 0x1c1f ;  /* 0x007c1f000e027f89 */ /* 0x01031800000e0000 */
[----:B------:R-:W-:Y:S05]  /*a940*/  @P0 EXIT ;  /* 0x000000000000094d */ /* 0x000fea0003800000 */
[----:B------:R-:W-:Y:S02]  /*a950*/  ISETP.GE.AND P0, PT, R9, c[0x0][0x3c8], PT ;  /* 0x0000f20009007a0c */ /* 0x000fe40003f06270 */
[----:B------:R-:W-:-:S11]  /*a960*/  ISETP.GE.AND P1, PT, R0, c[0x0][0x3c8], PT ;  /* 0x0000f20000007a0c */ /* 0x000fd60003f26270 */
[----:B------:R-:W-:Y:S02]  /*a970*/  @!P0 SHF.R.S32.HI R4, RZ, 0x1f, R9 ;  /* 0x0000001fff048819 */ /* 0x000fe40000011409 */
[----:B--2-4-:R-:W-:Y:S02]  /*a980*/  @!P1 IMAD.WIDE R6, R0, 0x2, R2 ;  /* 0x0000000200069825 */ /* 0x014fe400078e0202 */
[----:B------:R-:W-:-:S03]  /*a990*/  @!P0 LEA.HI R4, R4, R9, RZ, 0x3 ;  /* 0x0000000904048211 */ /* 0x000fc600078f18ff */
[----:B------:R2:W-:Y:S01]  /*a9a0*/  @!P1 ST.E.128 [R6.64], RZ ;  /* 0x000000ff06009985 */ /* 0x0005e2000c101d04 */
[----:B------:R-:W-:-:S05]  /*a9b0*/  @!P0 LOP3.LUT R4, R4, 0xfffffff8, RZ, 0xc0, !PT ;  /* 0xfffffff804048812 */ /* 0x000fca00078ec0ff */
[----:B------:R-:W-:-:S05]  /*a9c0*/  @!P0 IMAD.WIDE R4, R4, 0x2, R2 ;  /* 0x0000000204048825 */ /* 0x000fca00078e0202 */
[----:B------:R2:W-:Y:S01]  /*a9d0*/  @!P0 ST.E.128 [R4.64], RZ ;  /* 0x000000ff04008985 */ /* 0x0005e2000c101d04 */
[----:B------:R-:W-:-:S13]  /*a9e0*/  ISETP.GE.AND P0, PT, R10, c[0x0][0x3c8], PT ;  /* 0x0000f2000a007a0c */ /* 0x000fda0003f06270 */
[----:B------:R-:W-:Y:S05]  /*a9f0*/  @P0 EXIT ;  /* 0x000000000000094d */ /* 0x000fea0003800000 */
[----:B------:R-:W-:-:S04]  /*aa00*/  SHF.R.S32.HI R0, RZ, 0x1f, R10 ;  /* 0x0000001fff007819 */ /* 0x000fc8000001140a */
[----:B------:R-:W-:-:S04]  /*aa10*/  LEA.HI R0, R0, R10, RZ, 0x3 ;  /* 0x0000000a00007211 */ /* 0x000fc800078f18ff */
[----:B------:R-:W-:-:S05]  /*aa20*/  LOP3.LUT R0, R0, 0xfffffff8, RZ, 0xc0, !PT ;  /* 0xfffffff800007812 */ /* 0x000fca00078ec0ff */
[----:B------:R-:W-:-:S05]  /*aa30*/  IMAD.WIDE R2, R0, 0x2, R2 ;  /* 0x0000000200027825 */ /* 0x000fca00078e0202 */
[----:B------:R-:W-:Y:S01]  /*aa40*/  ST.E.128 [R2.64], RZ ;  /* 0x000000ff02007985 */ /* 0x000fe2000c101d04 */
[----:B------:R-:W-:Y:S05]  /*aa50*/  EXIT ;  /* 0x000000000000794d */ /* 0x000fea0003800000 */
.L_x_47:
        /* <DEDUP_REMOVED lines=10> */
.L_x_755:


//--------------------- .text._ZN7cutlass13device_kernelIN5flash19enable_sm80_to_sm89INS1_16FlashAttnFwdSm80INS1_25CollectiveMainloopFwdSm80ILi4ELi1ELb0EN4cute5tupleIJNS5_1CILi128EEENS7_ILi64EEENS7_ILi96EEEEEELi96ENS_6half_tEfNS_4arch4Sm80ELb0ELb0ELb0ELb1ELb0ELb1ELb1ELb0EEENS1_21CollectiveEpilogueFwdINS6_IJS8_SA_S9_EEENS6_IJNS7_ILi1EEESI_SI_EEESC_SE_Li128ELb1ELb1ELb0ELb0EEENS1_19SingleTileSchedulerILb1ELb0ELb1ELi128EEEEEEEEEvNT_6ParamsE --------------------------
	.section	.text._ZN7cutlass13device_kernelIN5flash19enable_sm80_to_sm89INS1_16FlashAttnFwdSm80INS1_25CollectiveMainloopFwdSm80ILi4ELi1ELb0EN4cute5tupleIJNS5_1CILi128EEENS7_ILi64EEENS7_ILi96EEEEEELi96ENS_6half_tEfNS_4arch4Sm80ELb0ELb0ELb0ELb1ELb0ELb1ELb1ELb0EEENS1_21CollectiveEpilogueFwdINS6_IJS8_SA_S9_EEENS6_IJNS7_ILi1EEESI_SI_EEESC_SE_Li128ELb1ELb1ELb0ELb0EEENS1_19SingleTileSchedulerILb1ELb0ELb1ELi128EEEEEEEEEvNT_6ParamsE,"ax",@progbits
	.sectioninfo	@"SHI_REGISTERS=255"
	.align	128
.text._ZN7cutlass13device_kernelIN5flash19enable_sm80_to_sm89INS1_16FlashAttnFwdSm80INS1_25CollectiveMainloopFwdSm80ILi4ELi1ELb0EN4cute5tupleIJNS5_1CILi128EEENS7_ILi64EEENS7_ILi96EEEEEELi96ENS_6half_tEfNS_4arch4Sm80ELb0ELb0ELb0ELb1ELb0ELb1ELb1ELb0EEENS1_21CollectiveEpilogueFwdINS6_IJS8_SA_S9_EEENS6_IJNS7_ILi1EEESI_SI_EEESC_SE_Li128ELb1ELb1ELb0ELb0EEENS1_19SingleTileSchedulerILb1ELb0ELb1ELi128EEEEEEEEEvNT_6ParamsE:
        .type           _ZN7cutlass13device_kernelIN5flash19enable_sm80_to_sm89INS1_16FlashAttnFwdSm80INS1_25CollectiveMainloopFwdSm80ILi4ELi1ELb0EN4cute5tupleIJNS5_1CILi128EEENS7_ILi64EEENS7_ILi96EEEEEELi96ENS_6half_tEfNS_4arch4Sm80ELb0ELb0ELb0ELb1ELb0ELb1ELb1ELb0EEENS1_21CollectiveEpilogueFwdINS6_IJS8_SA_S9_EEENS6_IJNS7_ILi1EEESI_SI_EEESC_SE_Li128ELb1ELb1ELb0ELb0EEENS1_19SingleTileSchedulerILb1ELb0ELb1ELi128EEEEEEEEEvNT_6ParamsE,@function
        .size           _ZN7cutlass13device_kernelIN5flash19enable_sm80_to_sm89INS1_16FlashAttnFwdSm80INS1_25CollectiveMainloopFwdSm80ILi4ELi1ELb0EN4cute5tupleIJNS5_1CILi128EEENS7_ILi64EEENS7_ILi96EEEEEELi96ENS_6half_tEfNS_4arch4Sm80ELb0ELb0ELb0ELb1ELb0ELb1ELb1ELb0EEENS1_21CollectiveEpilogueFwdINS6_IJS8_SA_S9_EEENS6_IJNS7_ILi1EEESI_SI_EEESC_SE_Li128ELb1ELb1ELb0ELb0EEENS1_19SingleTileSchedulerILb1ELb0ELb1ELi128EEEEEEEEEvNT_6ParamsE,(.L_x_756 - _ZN7cutlass13device_kernelIN5flash19enable_sm80_to_sm89INS1_16FlashAttnFwdSm80INS1_25CollectiveMainloopFwdSm80ILi4ELi1ELb0EN4cute5tupleIJNS5_1CILi128EEENS7_ILi64EEENS7_ILi96EEEEEELi96ENS_6half_tEfNS_4arch4Sm80ELb0ELb0ELb0ELb1ELb0ELb1ELb1ELb0EEENS1_21CollectiveEpilogueFwdINS6_IJS8_SA_S9_EEENS6_IJNS7_ILi1EEESI_SI_EEESC_SE_Li128ELb1ELb1ELb0ELb0EEENS1_19SingleTileSchedulerILb1ELb0ELb1ELi128EEEEEEEEEvNT_6ParamsE)
        .other          _ZN7cutlass13device_kernelIN5flash19enable_sm80_to_sm89INS1_16FlashAttnFwdSm80INS1_25CollectiveMainloopFwdSm80ILi4ELi1ELb0EN4cute5tupleIJNS5_1CILi128EEENS7_ILi64EEENS7_ILi96EEEEEELi96ENS_6half_tEfNS_4arch4Sm80ELb0ELb0ELb0ELb1ELb0ELb1ELb1ELb0EEENS1_21CollectiveEpilogueFwdINS6_IJS8_SA_S9_EEENS6_IJNS7_ILi1EEESI_SI_EEESC_SE_Li128ELb1ELb1ELb0ELb0EEENS1_19SingleTileSchedulerILb1ELb0ELb1ELi128EEEEEEEEEvNT_6ParamsE,@"STO_CUDA_ENTRY STV_DEFAULT"
_ZN7cutlass13device_kernelIN5flash19enable_sm80_to_sm89INS1_16FlashAttnFwdSm80INS1_25CollectiveMainloopFwdSm80ILi4ELi1ELb0EN4cute5tupleIJNS5_1CILi128EEENS7_ILi64EEENS7_ILi96EEEEEELi96ENS_6half_tEfNS_4arch4Sm80ELb0ELb0ELb0ELb1ELb0ELb1ELb1ELb0EEENS1_21CollectiveEpilogueFwdINS6_IJS8_SA_S9_EEENS6_IJNS7_ILi1EEESI_SI_EEESC_SE_Li128ELb1ELb1ELb0ELb0EEENS1_19SingleTileSchedulerILb1ELb0ELb1ELi128EEEEEEEEEvNT_6ParamsE:
        /* <DEDUP_REMOVED lines=17> */
.L_x_49:
        /* <DEDUP_REMOVED lines=8> */
.L_x_51:
[----:B------:R-:W-:-:S05]  /*0190*/  MOV R0, c[0x0][0x54c] ;  /* 0x0001530000007a02 */ /* 0x000fca0000000f00 */
.L_x_50:
[----:B-----5:R-:W-:Y:S01]  /*01a0*/  IMAD R0, R0, c[0x0][0x548], RZ ;  /* 0x0001520000007a24 */ /* 0x020fe200078e02ff */
[----:B-1----:R-:W-:-:S04]  /*01b0*/  SHF.L.U32 R2, R173, 0x7, RZ ;  /* 0x00000007ad027819 */ /* 0x002fc800000006ff */
[----:B------:R-:W-:-:S04]  /*01c0*/  ISETP.GE.AND P0, PT, R2, R0, PT ;  /* 0x000000000200720c */ /* 0x000fc80003f06270 */
[----:B------:R-:W-:-:S05]  /*01d0*/  SEL R0, R5, 0xffffffff, !P0 ;  /* 0xffffffff05007807 */ /* 0x000fca0004000000 */
[----:B------:R1:W-:Y:S01]  /*01e0*/  STL [R1+0x34], R0 ;  /* 0x0000340001007387 */ /* 0x0003e20000100800 */
[----:B------:R-:W-:Y:S05]  /*01f0*/  BRA `(.L_x_52) ;  /* 0x0000013000007947 */ /* 0x000fea0003800000 */
.L_x_48:
[----:B---3--:R-:W-:-:S04]  /*0200*/  ISETP.NE.U32.AND P0, PT, RZ, c[0x0][0x568], PT ;  /* 0x00015a00ff007a0c */ /* 0x008fc80003f05070 */
[----:B------:R-:W-:-:S13]  /*0210*/  ISETP.NE.AND.EX P0, PT, RZ, c[0x0][0x56c], PT, P0 ;  /* 0x00015b00ff007a0c */ /* 0x000fda0003f05300 */
[----:B------:R-:W-:Y:S05]  /*0220*/  @!P0 BRA `(.L_x_53) ;  /* 0x0000002000008947 */ /* 0x000fea0003800000 */
[----:B------:R1:W5:Y:S01]  /*0230*/  LDG.E R0, [R2.64] ;  /* 0x0000000602007981 */ /* 0x000362000c1e1900 */
[----:B------:R-:W-:Y:S05]  /*0240*/  BRA `(.L_x_54) ;  /* 0x0000009000007947 */ /* 0x000fea0003800000 */
.L_x_53:
        /* <DEDUP_REMOVED lines=8> */
.L_x_55:
[----:B------:R-:W-:-:S05]  /*02d0*/  MOV R0, c[0x0][0x54c] ;  /* 0x0001530000007a02 */ /* 0x000fca0000000f00 */
.L_x_54:
[----:B-----5:R-:W-:Y:S01]  /*02e0*/  IMAD R0, R0, c[0x0][0x548], RZ ;  /* 0x0001520000007a24 */ /* 0x020fe200078e02ff */
[----:B-1----:R-:W-:-:S04]  /*02f0*/  SHF.L.U32 R2, R173, 0x7, RZ ;  /* 0x00000007ad027819 */ /* 0x002fc800000006ff */
[----:B------:R-:W-:-:S04]  /*0300*/  ISETP.GE.AND P0, PT, R2, R0, PT ;  /* 0x000000000200720c */ /* 0x000fc80003f06270 */
[----:B------:R-:W-:-:S05]  /*0310*/  SEL R0, R5, 0xffffffff, !P0 ;  /* 0xffffffff05007807 */ /* 0x000fca0004000000 */
[----:B------:R1:W-:Y:S04]  /*0320*/  STL [R1+0x34], R0 ;  /* 0x0000340001007387 */ /* 0x0003e80000100800 */
.L_x_52:
[----:B------:R-:W2:Y:S02]  /*0330*/  LDL R17, [R1+0x34] ;  /* 0x0000340001117983 */ /* 0x000ea40000100800 */
[----:B--2---:R-:W-:-:S13]  /*0340*/  ISETP.GE.AND P0, PT, R17, RZ, PT ;  /* 0x000000ff1100720c */ /* 0x004fda0003f06270 */
[----:B------:R-:W-:Y:S05]  /*0350*/  @!P0 EXIT ;  /* 0x000000000000894d */ /* 0x000fea0003800000 */
[----:B------:R-:W-:Y:S01]  /*0360*/  ISETP.NE.U32.AND P0, PT, RZ, c[0x0][0x370], PT ;  /* 0x0000dc00ff007a0c */ /* 0x000fe20003f05070 */
[----:B------:R-:W-:Y:S01]  /*0370*/  IMAD.MOV.U32 R146, RZ, RZ, RZ ;  /* 0x000000ffff927224 */ /* 0x000fe200078e00ff */
[----:B------:R-:W-:Y:S01]  /*0380*/  ISETP.NE.U32.AND P1, PT, RZ, c[0x0][0x360], PT ;  /* 0x0000d800ff007a0c */ /* 0x000fe20003f25070 */
[----:B------:R-:W-:Y:S01]  /*0390*/  IMAD.MOV.U32 R153, RZ, RZ, RZ ;  /* 0x000000ffff997224 */ /* 0x000fe200078e00ff */
[----:B------:R-:W-:Y:S01]  /*03a0*/  ISETP.NE.AND.EX P2, PT, RZ, c[0x0][0x374], PT, P0 ;  /* 0x0000dd00ff007a0c */ /* 0x000fe20003f45300 */
[----:B------:R-:W-:Y:S01]  /*03b0*/  IMAD.MOV.U32 R12, RZ, RZ, RZ ;  /* 0x000000ffff0c7224 */ /* 0x000fe200078e00ff */
[----:B------:R-:W-:Y:S01]  /*03c0*/  ISETP.NE.AND.EX P0, PT, RZ, c[0x0][0x364], PT, P1 ;  /* 0x0000d900ff007a0c */ /* 0x000fe20003f05310 */
[CC--:B------:R-:W-:Y:S01]  /*03d0*/  IMAD.WIDE R6, R17.reuse, R13.reuse, c[0x0][0x348] ;  /* 0x0000d20011067625 */ /* 0x0c0fe200078e020d */
[----:B------:R-:W-:Y:S02]  /*03e0*/  ISETP.NE.U32.AND P1, PT, RZ, c[0x0][0x348], PT ;  /* 0x0000d200ff007a0c */ /* 0x000fe40003f25070 */
[----:B------:R-:W-:Y:S01]  /*03f0*/  ISETP.NE.U32.AND P5, PT, RZ, c[0x0][0x350], PT ;  /* 0x0000d400ff007a0c */ /* 0x000fe20003fa5070 */
[----:B------:R-:W-:Y:S01]  /*0400*/  IMAD.WIDE R4, R17, R13, c[0x0][0x350] ;  /* 0x0000d40011047625 */ /* 0x000fe200078e020d */
[----:B------:R-:W-:-:S02]  /*0410*/  ISETP.NE.U32.AND P3, PT, RZ, c[0x0][0x358], PT ;  /* 0x0000d600ff007a0c */ /* 0x000fc40003f65070 */
[----:B------:R-:W-:Y:S01]  /*0420*/  ISETP.NE.AND.EX P1, PT, RZ, c[0x0][0x34c], PT, P1 ;  /* 0x0000d300ff007a0c */ /* 0x000fe20003f25310 */
[CC--:B------:R-:W-:Y:S01]  /*0430*/  IMAD.WIDE R2, R17.reuse, R13.reuse, c[0x0][0x358] ;  /* 0x0000d60011027625 */ /* 0x0c0fe200078e020d */
[----:B------:R-:W-:Y:S02]  /*0440*/  ISETP.NE.AND.EX P5, PT, RZ, c[0x0][0x354], PT, P5 ;  /* 0x0000d500ff007a0c */ /* 0x000fe40003fa5350 */
[----:B------:R-:W-:Y:S01]  /*0450*/  ISETP.NE.AND.EX P3, PT, RZ, c[0x0][0x35c], PT, P3 ;  /* 0x0000d700ff007a0c */ /* 0x000fe20003f65330 */
[CC--:B------:R-:W-:Y:S01]  /*0460*/  @P2 IMAD.WIDE R10, R17.reuse, R13.reuse, c[0x0][0x370] ;  /* 0x0000dc00110a2625 */ /* 0x0c0fe200078e020d */
[----:B------:R-:W-:Y:S01]  /*0470*/  MOV R150, RZ ;  /* 0x000000ff00967202 */ /* 0x000fe20000000f00 */
[----:B------:R-:W2:Y:S02]  /*0480*/  S2R R51, SR_CTAID.Y ;  /* 0x0000000000337919 */ /* 0x000ea40000002600 */
[----:B------:R-:W-:Y:S02]  /*0490*/  IMAD.MOV.U32 R155, RZ, RZ, c[0x0][0x168] ;  /* 0x00005a00ff9b7624 */ /* 0x000fe400078e00ff */
[----:B------:R3:W5:Y:S01]  /*04a0*/  @P2 LDG.E R146, [R10.64] ;  /* 0x000000060a922981 */ /* 0x000762000c1e1900 */
[----:B------:R-:W-:-:S03]  /*04b0*/  @P0 IMAD.WIDE R8, R17, R13, c[0x0][0x360] ;  /* 0x0000d80011080625 */ /* 0x000fc600078e020d */
[----:B------:R3:W5:Y:S04]  /*04c0*/  @P1 LDG.E R153, [R6.64] ;  /* 0x0000000606991981 */ /* 0x000768000c1e1900 */
[----:B------:R3:W5:Y:S04]  /*04d0*/  @P5 LDG.E R150, [R4.64] ;  /* 0x0000000604965981 */ /* 0x000768000c1e1900 */
[----:B------:R3:W5:Y:S01]  /*04e0*/  @P3 LDG.E R12, [R2.64] ;  /* 0x00000006020c3981 */ /* 0x000762000c1e1900 */
[----:B------:R-:W-:-:S03]  /*04f0*/  MOV R96, c[0x0][0x228] ;  /* 0x00008a0000607a02 */ /* 0x000fc60000000f00 */
[----:B------:R4:W5:Y:S01]  /*0500*/  @P0 LDG.E R155, [R8.64] ;  /* 0x00000006089b0981 */ /* 0x000962000c1e1900 */
[----:B--2---:R-:W-:Y:S01]  /*0510*/  SHF.R.S32.HI R174, RZ, 0x1f, R51 ;  /* 0x0000001fffae7819 */ /* 0x004fe20000011433 */
[----:B----4-:R-:W-:Y:S01]  /*0520*/  IMAD.MOV.U32 R8, RZ, RZ, c[0x0][0x1d0] ;  /* 0x00007400ff087624 */ /* 0x010fe200078e00ff */
[----:B------:R-:W-:Y:S05]  /*0530*/  @P0 BRA `(.L_x_56) ;  /* 0x0000004000000947 */ /* 0x000fea0003800000 */
[----:B---3--:R-:W-:Y:S05]  /*0540*/  @!P1 BRA `(.L_x_56) ;  /* 0x0000003000009947 */ /* 0x008fea0003800000 */
[----:B-1----:R1:W2:Y:S04]  /*0550*/  LDG.E R0, [R6.64] ;  /* 0x0000000606007981 */ /* 0x0022a8000c1e1900 */
[----:B-1----:R-:W2:Y:S02]  /*0560*/  LDG.E R6, [R6.64+0x4] ;  /* 0x0000040606067981 */ /* 0x002ea4000c1e1900 */
[----:B--2--5:R-:W-:Y:S02]  /*0570*/  IADD3 R155, -R0, R6, RZ ;  /* 0x00000006009b7210 */ /* 0x024fe40007ffe1ff */
.L_x_56:
[----:B---3--:R-:W-:-:S04]  /*0580*/  ISETP.NE.U32.AND P0, PT, RZ, c[0x0][0x368], PT ;  /* 0x0000da00ff007a0c */ /* 0x008fc80003f05070 */
[----:B------:R-:W-:-:S13]  /*0590*/  ISETP.NE.AND.EX P0, PT, RZ, c[0x0][0x36c], PT, P0 ;  /* 0x0000db00ff007a0c */ /* 0x000fda0003f05300 */
[----:B------:R-:W-:Y:S05]  /*05a0*/  @!P0 BRA `(.L_x_57) ;  /* 0x0000003000008947 */ /* 0x000fea0003800000 */
[----:B------:R-:W-:-:S05]  /*05b0*/  IMAD.WIDE R4, R17, R13, c[0x0][0x368] ;  /* 0x0000da0011047625 */ /* 0x000fca00078e020d */
[----:B------:R2:W5:Y:S01]  /*05c0*/  LDG.E R8, [R4.64] ;  /* 0x0000000604087981 */ /* 0x000562000c1e1900 */
[----:B------:R-:W-:Y:S05]  /*05d0*/  BRA `(.L_x_58) ;  /* 0x0000004000007947 */ /* 0x000fea0003800000 */
.L_x_57:
[----:B------:R-:W-:Y:S05]  /*05e0*/  @!P5 BRA `(.L_x_58) ;  /* 0x000000300000d947 */ /* 0x000fea0003800000 */
[----:B-1----:R1:W2:Y:S04]  /*05f0*/  LDG.E R0, [R4.64] ;  /* 0x0000000604007981 */ /* 0x0022a8000c1e1900 */
[----:B-1----:R-:W2:Y:S02]  /*0600*/  LDG.E R4, [R4.64+0x4] ;  /* 0x0000040604047981 */ /* 0x002ea4000c1e1900 */
[----:B--2---:R-:W-:Y:S02]  /*0610*/  IADD3 R8, -R0, R4, RZ ;  /* 0x0000000400087210 */ /* 0x004fe40007ffe1ff */
.L_x_58:
[----:B--2---:R2:W3:Y:S04]  /*0620*/  @P3 LDG.E R5, [R2.64] ;  /* 0x0000000602053981 */ /* 0x0044e8000c1e1900 */
[----:B------:R2:W3:Y:S01]  /*0630*/  @P3 LDG.E R4, [R2.64+0x4] ;  /* 0x0000040602043981 */ /* 0x0004e2000c1e1900 */
[----:B------:R-:W-:Y:S01]  /*0640*/  ISETP.NE.U32.AND P0, PT, RZ, c[0x0][0x378], PT ;  /* 0x0000de00ff007a0c */ /* 0x000fe20003f05070 */
[----:B-----5:R-:W-:-:S03]  /*0650*/  IMAD.MOV.U32 R147, RZ, RZ, R8 ;  /* 0x000000ffff937224 */ /* 0x020fc600078e0008 */
[----:B------:R-:W-:Y:S01]  /*0660*/  ISETP.NE.AND.EX P0, PT, RZ, c[0x0][0x37c], PT, P0 ;  /* 0x0000df00ff007a0c */ /* 0x000fe20003f05300 */
[----:B-1----:R-:W-:-:S12]  /*0670*/  IMAD.IADD R0, R8, 0x1, -R146 ;  /* 0x0000000108007824 */ /* 0x002fd800078e0a92 */
[----:B--2---:R-:W-:-:S05]  /*0680*/  @P0 IMAD.WIDE R2, R17, R13, c[0x0][0x378] ;  /* 0x0000de0011020625 */ /* 0x004fca00078e020d */
[----:B------:R1:W5:Y:S01]  /*0690*/  @P0 LDG.E R147, [R2.64] ;  /* 0x0000000602930981 */ /* 0x000362000c1e1900 */
[----:B---3--:R-:W-:-:S04]  /*06a0*/  @P3 IMAD.IADD R96, R4, 0x1, -R5 ;  /* 0x0000000104603824 */ /* 0x008fc800078e0a05 */
[----:B------:R-:W-:-:S05]  /*06b0*/  IMAD.IADD R163, R0, 0x1, R96 ;  /* 0x0000000100a37824 */ /* 0x000fca00078e0260 */
[----:B-1----:R-:W-:-:S04]  /*06c0*/  IADD3 R2, R163, 0x3f, RZ ;  /* 0x0000003fa3027810 */ /* 0x002fc80007ffe0ff */
[----:B------:R-:W-:-:S04]  /*06d0*/  SHF.R.S32.HI R3, RZ, 0x1f, R2 ;  /* 0x0000001fff037819 */ /* 0x000fc80000011402 */
[----:B------:R-:W-:Y:S01]  /*06e0*/  LEA.HI R6, R3, R2, RZ, 0x6 ;  /* 0x0000000203067211 */ /* 0x000fe200078f30ff */
[----:B------:R-:W-:-:S03]  /*06f0*/  IMAD.MOV R3, RZ, RZ, -R0 ;  /* 0x000000ffff037224 */ /* 0x000fc600078e0a00 */
[----:B------:R-:W-:Y:S01]  /*0700*/  LOP3.LUT R2, R6, 0xffffffc0, RZ, 0xc0, !PT ;  /* 0xffffffc006027812 */ /* 0x000fe200078ec0ff */
[----:B------:R1:W-:Y:S04]  /*0710*/  STL [R1+0x38], R6 ;  /* 0x0000380601007387 */ /* 0x0003e80000100800 */
[----:B------:R-:W-:Y:S01]  /*0720*/  IMAD.IADD R0, R2, 0x1, -R0 ;  /* 0x0000000102007824 */ /* 0x000fe200078e0a00 */
[----:B------:R-:W-:-:S04]  /*0730*/  IMNMX R2, RZ, R3, !PT ;  /* 0x00000003ff027217 */ /* 0x000fc80007800200 */
[----:B------:R-:W-:Y:S02]  /*0740*/  IMNMX R0, R0, R96, PT ;  /* 0x0000006000007217 */ /* 0x000fe40003800200 */
[----:B------:R-:W-:Y:S02]  /*0750*/  SHF.R.U32.HI R144, RZ, 0x6, R2 ;  /* 0x00000006ff907819 */ /* 0x000fe40000011602 */
[----:B------:R-:W-:-:S03]  /*0760*/  ISETP.GT.AND P0, PT, R0, R2, PT ;  /* 0x000000020000720c */ /* 0x000fc60003f04270 */
[----:B------:R-:W-:-:S10]  /*0770*/  IMAD.MOV.U32 R4, RZ, RZ, R144 ;  /* 0x000000ffff047224 */ /* 0x000fd400078e0090 */
[----:B------:R-:W-:-:S04]  /*0780*/  @P0 IADD3 R0, R0, 0x3f, RZ ;  /* 0x0000003f00000810 */ /* 0x000fc80007ffe0ff */
[----:B------:R-:W-:-:S04]  /*0790*/  @P0 SHF.R.S32.HI R2, RZ, 0x1f, R0 ;  /* 0x0000001fff020819 */ /* 0x000fc80000011400 */
[----:B------:R-:W-:-:S04]  /*07a0*/  @P0 LEA.HI R0, R2, R0, RZ, 0x6 ;  /* 0x0000000002000211 */ /* 0x000fc800078f30ff */
[----:B------:R-:W-:-:S04]  /*07b0*/  @P0 SHF.R.S32.HI R4, RZ, 0x6, R0 ;  /* 0x00000006ff040819 */ /* 0x000fc80000011400 */
[----:B------:R-:W-:-:S13]  /*07c0*/  ISETP.GT.AND P0, PT, R4, R144, PT ;  /* 0x000000900400720c */ /* 0x000fda0003f04270 */
[----:B------:R-:W-:Y:S05]  /*07d0*/  @!P0 BRA `(.L_x_59) ;  /* 0x0000525000008947 */ /* 0x000fea0003800000 */
[----:B-1----:R-:W-:-:S04]  /*07e0*/  ISETP.NE.U32.AND P2, PT, RZ, c[0x0][0x340], PT ;  /* 0x0000d000ff007a0c */ /* 0x002fc80003f45070 */
[----:B------:R-:W-:-:S13]  /*07f0*/  ISETP.NE.AND.EX P2, PT, RZ, c[0x0][0x344], PT, P2 ;  /* 0x0000d100ff007a0c */ /* 0x000fda0003f45320 */
[----:B------:R-:W-:-:S05]  /*0800*/  @P2 IMAD.WIDE R2, R17, R13, c[0x0][0x340] ;  /* 0x0000d00011022625 */ /* 0x000fca00078e020d */
[----:B------:R1:W2:Y:S01]  /*0810*/  @P2 LDG.E R15, [R2.64] ;  /* 0x00000006020f2981 */ /* 0x0002a2000c1e1900 */
[----:B------:R-:W-:Y:S01]  /*0820*/  SHF.R.S32.HI R10, RZ, 0x1f, R172 ;  /* 0x0000001fff0a7819 */ /* 0x000fe200000114ac */
[----:B------:R-:W-:Y:S01]  /*0830*/  IMAD.MOV.U32 R161, RZ, RZ, c[0x0][0x238] ;  /* 0x00008e00ffa17624 */ /* 0x000fe200078e00ff */
[----:B------:R-:W-:Y:S01]  /*0840*/  IADD3 R78, R4, -0x1, RZ ;  /* 0xffffffff044e7810 */ /* 0x000fe20007ffe0ff */
[----:B------:R-:W-:Y:S01]  /*0850*/  IMAD.MOV.U32 R152, RZ, RZ, 0x6 ;  /* 0x00000006ff987424 */ /* 0x000fe200078e00ff */
[----:B------:R-:W-:Y:S01]  /*0860*/  SHF.R.S32.HI R7, RZ, 0x1f, R12 ;  /* 0x0000001fff077819 */ /* 0x000fe2000001140c */
[C---:B------:R-:W-:Y:S01]  /*0870*/  IMAD.SHL.U32 R162, R161.reuse, 0x40, RZ ;  /* 0x00000040a1a27824 */ /* 0x040fe200078e00ff */
[----:B------:R-:W-:Y:S01]  /*0880*/  LEA.HI R34, R172, R172, RZ, 0x1 ;  /* 0x000000acac227211 */ /* 0x000fe200078f08ff */
[----:B------:R-:W-:Y:S01]  /*0890*/  IMAD.IADD R49, R150, 0x1, R8 ;  /* 0x0000000196317824 */ /* 0x000fe200078e0208 */
[----:B------:R-:W-:Y:S01]  /*08a0*/  SHF.L.U64.HI R157, R161, R152, c[0x0][0x23c] ;  /* 0x00008f00a19d7619 */ /* 0x000fe20000010298 */
[----:B------:R-:W-:Y:S01]  /*08b0*/  IMAD.MOV.U32 R164, RZ, RZ, c[0x0][0x27c] ;  /* 0x00009f00ffa47624 */ /* 0x000fe200078e00ff */
[----:B------:R-:W-:Y:S01]  /*08c0*/  SHF.R.S32.HI R6, RZ, 0x1f, R78 ;  /* 0x0000001fff067819 */ /* 0x000fe2000001144e */
[----:B------:R-:W-:Y:S01]  /*08d0*/  IMAD.MOV.U32 R156, RZ, RZ, 0x5 ;  /* 0x00000005ff9c7424 */ /* 0x000fe200078e00ff */
[----:B------:R-:W-:Y:S01]  /*08e0*/  SHF.R.S32.HI R92, RZ, 0x1, R34 ;  /* 0x00000001ff5c7819 */ /* 0x000fe20000011422 */
[----:B------:R-:W-:Y:S01]  /*08f0*/  IMAD R4, R157, R78, RZ ;  /* 0x0000004e9d047224 */ /* 0x000fe200078e02ff */
[----:B------:R-:W-:Y:S01]  /*0900*/  SHF.R.S32.HI R140, RZ, 0x1f, R49 ;  /* 0x0000001fff8c7819 */ /* 0x000fe20000011431 */
[----:B------:R-:W-:Y:S01]  /*0910*/  IMAD.MOV.U32 R159, RZ, RZ, c[0x0][0x1e0] ;  /* 0x00007800ff9f7624 */ /* 0x000fe200078e00ff */
[----:B------:R-:W-:Y:S01]  /*0920*/  SEL R23, R17, RZ, !P3 ;  /* 0x000000ff11177207 */ /* 0x000fe20005800000 */
[----:B------:R-:W-:Y:S01]  /*0930*/  IMAD R16, R6, R162, R4 ;  /* 0x000000a206107224 */ /* 0x000fe200078e0204 */
[-C--:B------:R-:W-:Y:S01]  /*0940*/  LEA.HI R6, R10, R172.reuse, RZ, 0x3 ;  /* 0x000000ac0a067211 */ /* 0x080fe200078f18ff */
[----:B------:R-:W-:Y:S01]  /*0950*/  IMAD R8, R140, c[0x0][0x1e0], RZ ;  /* 0x000078008c087a24 */ /* 0x000fe200078e02ff */
[----:B------:R-:W-:Y:S01]  /*0960*/  LOP3.LUT R34, R34, 0xfffffffe, RZ, 0xc0, !PT ;  /* 0xfffffffe22227812 */ /* 0x000fe200078ec0ff */
[----:B------:R-:W-:Y:S01]  /*0970*/  IMAD.WIDE.U32 R148, R92, c[0x0][0x1e0], RZ ;  /* 0x000078005c947a25 */ /* 0x000fe200078e00ff */
[----:B------:R-:W-:Y:S01]  /*0980*/  SHF.R.S32.HI R13, RZ, 0x3, R6 ;  /* 0x00000003ff0d7819 */ /* 0x000fe20000011406 */
[----:B------:R-:W-:Y:S01]  /*0990*/  ULDC.U8 UR4, c[0x0][0x298] ;  /* 0x0000a60000047ab9 */ /* 0x000fe20000000000 */
[----:B-1----:R-:W-:Y:S01]  /*09a0*/  LEA.HI R2, R10, R172, RZ, 0x2 ;  /* 0x000000ac0a027211 */ /* 0x002fe200078f10ff */
[----:B------:R-:W-:Y:S01]  /*09b0*/  IMAD.IADD R34, R172, 0x1, -R34 ;  /* 0x00000001ac227824 */ /* 0x000fe200078e0a22 */
[----:B------:R-:W-:Y:S01]  /*09c0*/  SHF.R.S32.HI R50, RZ, 0x1f, R92 ;  /* 0x0000001fff327819 */ /* 0x000fe2000001145c */
[----:B------:R-:W-:Y:S01]  /*09d0*/  IMAD.MOV.U32 R160, RZ, RZ, c[0x0][0x280] ;  /* 0x0000a000ffa07624 */ /* 0x000fe200078e00ff */
[--C-:B------:R-:W-:Y:S01]  /*09e0*/  SHF.R.S32.HI R9, RZ, 0x2, R2.reuse ;  /* 0x00000002ff097819 */ /* 0x100fe20000011402 */
[C---:B------:R-:W-:Y:S01]  /*09f0*/  IMAD.SHL.U32 R26, R34.reuse, 0x8, RZ ;  /* 0x00000008221a7824 */ /* 0x040fe200078e00ff */
[----:B------:R-:W-:Y:S01]  /*0a00*/  SHF.R.S32.HI R0, RZ, 0x1f, R2 ;  /* 0x0000001fff007819 */ /* 0x000fe20000011402 */
[----:B------:R-:W-:Y:S01]  /*0a10*/  IMAD.SHL.U32 R34, R34, 0x4, RZ ;  /* 0x0000000422227824 */ /* 0x000fe200078e00ff */
[C---:B------:R-:W-:Y:S01]  /*0a20*/  IADD3 R143, P0, R9.reuse, R12, RZ ;  /* 0x0000000c098f7210 */ /* 0x040fe20007f1e0ff */
[----:B------:R-:W-:Y:S01]  /*0a30*/  IMAD.IADD R142, R96, 0x1, -R9 ;  /* 0x00000001608e7824 */ /* 0x000fe200078e0a09 */
[----:B------:R-:W-:Y:S01]  /*0a40*/  LEA.HI R0, R0, R9, RZ, 0x2 ;  /* 0x0000000900007211 */ /* 0x000fe200078f10ff */
[----:B------:R-:W-:Y:S01]  /*0a50*/  IMAD.MOV.U32 R158, RZ, RZ, c[0x0][0x290] ;  /* 0x0000a400ff9e7624 */ /* 0x000fe200078e00ff */
[----:B------:R-:W-:-:S02]  /*0a60*/  LEA.HI.X.SX32 R145, R9, R7, 0x1, P0 ;  /* 0x0000000709917211 */ /* 0x000fc400000f0eff */
[----:B------:R-:W-:Y:S01]  /*0a70*/  LOP3.LUT R3, R0, 0xfffffffc, RZ, 0xc0, !PT ;  /* 0xfffffffc00037812 */ /* 0x000fe200078ec0ff */
[----:B------:R-:W-:Y:S01]  /*0a80*/  IMAD R0, R78, -0x40, R142 ;  /* 0xffffffc04e007824 */ /* 0x000fe200078e028e */
[----:B------:R-:W-:Y:S02]  /*0a90*/  LEA.HI R5, R2, R9, RZ, 0x1 ;  /* 0x0000000902057211 */ /* 0x000fe400078f08ff */
[-C--:B------:R-:W-:Y:S01]  /*0aa0*/  LEA.HI R7, R10, R172.reuse, RZ, 0x4 ;  /* 0x000000ac0a077211 */ /* 0x080fe200078f20ff */
[----:B------:R-:W-:Y:S01]  /*0ab0*/  IMAD.IADD R40, R9, 0x1, -R3 ;  /* 0x0000000109287824 */ /* 0x000fe200078e0a03 */
[C---:B------:R-:W-:Y:S02]  /*0ac0*/  ISETP.GE.AND P1, PT, R0.reuse, 0x1, PT ;  /* 0x000000010000780c */ /* 0x040fe40003f26270 */
[----:B------:R-:W-:Y:S02]  /*0ad0*/  ISETP.GT.AND P0, PT, R0, 0x20, PT ;  /* 0x000000200000780c */ /* 0x000fe40003f04270 */
[----:B------:R-:W-:-:S02]  /*0ae0*/  LEA.HI R3, R10, R172, RZ, 0x5 ;  /* 0x000000ac0a037211 */ /* 0x000fc400078f28ff */
[----:B------:R-:W-:Y:S01]  /*0af0*/  LOP3.LUT R0, R2, 0x1ffffffc, RZ, 0xc0, !PT ;  /* 0x1ffffffc02007812 */ /* 0x000fe200078ec0ff */
[----:B------:R-:W-:Y:S01]  /*0b00*/  IMAD.SHL.U32 R2, R7, 0x10, RZ ;  /* 0x0000001007027824 */ /* 0x000fe200078e00ff */
[----:B------:R-:W-:Y:S01]  /*0b10*/  LOP3.LUT R5, R5, 0x7fffffe, RZ, 0xc0, !PT ;  /* 0x07fffffe05057812 */ /* 0x000fe200078ec0ff */
[----:B------:R-:W-:Y:S01]  /*0b20*/  IMAD.SHL.U32 R12, R3, 0x8, RZ ;  /* 0x00000008030c7824 */ /* 0x000fe200078e00ff */
[----:B------:R-:W-:Y:S01]  /*0b30*/  LEA.HI R3, R92, R92, RZ, 0x1 ;  /* 0x0000005c5c037211 */ /* 0x000fe200078f08ff */
[----:B------:R-:W-:Y:S01]  /*0b40*/  IMAD.IADD R0, R172, 0x1, -R0 ;  /* 0x00000001ac007824 */ /* 0x000fe200078e0a00 */
[----:B------:R-:W-:Y:S01]  /*0b50*/  LOP3.LUT R10, R2, 0xffffff00, RZ, 0xc0, !PT ;  /* 0xffffff00020a7812 */ /* 0x000fe200078ec0ff */
[----:B------:R-:W-:Y:S01]  /*0b60*/  IMAD.IADD R14, R9, 0x1, -R5 ;  /* 0x00000001090e7824 */ /* 0x000fe200078e0a05 */
[----:B------:R-:W-:Y:S01]  /*0b70*/  LOP3.LUT R3, R3, 0x7fffffe, RZ, 0xc0, !PT ;  /* 0x07fffffe03037812 */ /* 0x000fe200078ec0ff */
[----:B------:R-:W-:Y:S01]  /*0b80*/  IMAD.SHL.U32 R6, R0, 0x8, RZ ;  /* 0x0000000800067824 */ /* 0x000fe200078e00ff */
[C---:B------:R-:W-:Y:S01]  /*0b90*/  IADD3 R37, R34.reuse, 0x10, RZ ;  /* 0x0000001022257810 */ /* 0x040fe20007ffe0ff */
[----:B------:R-:W-:Y:S01]  /*0ba0*/  IMAD R9, R49, c[0x0][0x1e4], R8 ;  /* 0x0000790031097a24 */ /* 0x000fe200078e0208 */
[----:B------:R-:W-:Y:S01]  /*0bb0*/  IADD3 R36, R34, 0x20, RZ ;  /* 0x0000002022247810 */ /* 0x000fe20007ffe0ff */
[----:B------:R-:W-:Y:S01]  /*0bc0*/  IMAD.IADD R8, R92, 0x1, -R3 ;  /* 0x000000015c087824 */ /* 0x000fe200078e0a03 */
[----:B------:R-:W-:Y:S01]  /*0bd0*/  SHF.R.S32.HI R7, RZ, 0x1f, R6 ;  /* 0x0000001fff077819 */ /* 0x000fe20000011406 */
[----:B------:R-:W-:Y:S01]  /*0be0*/  IMAD R0, R145, c[0x0][0x238], RZ ;  /* 0x00008e0091007a24 */ /* 0x000fe200078e02ff */
[----:B------:R-:W-:Y:S01]  /*0bf0*/  SHF.R.S32.HI R27, RZ, 0x1f, R26 ;  /* 0x0000001fff1b7819 */ /* 0x000fe2000001141a */
[----:B------:R-:W-:Y:S01]  /*0c00*/  IMAD.WIDE.U32 R4, R49, c[0x0][0x1e0], RZ ;  /* 0x0000780031047a25 */ /* 0x000fe200078e00ff */
[----:B------:R-:W-:-:S02]  /*0c10*/  SHF.R.S32.HI R35, RZ, 0x1f, R34 ;  /* 0x0000001fff237819 */ /* 0x000fc40000011422 */
[----:B------:R-:W-:Y:S01]  /*0c20*/  SHF.L.U64.HI R156, R161, R156, c[0x0][0x23c] ;  /* 0x00008f00a19c7619 */ /* 0x000fe2000001029c */
[----:B------:R-:W-:Y:S01]  /*0c30*/  IMAD R20, R8, 0x20, R10 ;  /* 0x0000002008147824 */ /* 0x000fe200078e020a */
[-C--:B------:R-:W-:Y:S01]  /*0c40*/  SHF.L.U64.HI R154, R159, R152.reuse, c[0x0][0x1e4] ;  /* 0x000079009f9a7619 */ /* 0x080fe20000010298 */
[C---:B------:R-:W-:Y:S01]  /*0c50*/  IMAD R0, R143.reuse, c[0x0][0x23c], R0 ;  /* 0x00008f008f007a24 */ /* 0x040fe200078e0200 */
[-C--:B------:R-:W-:Y:S01]  /*0c60*/  SHF.L.U64.HI R151, R160, R152.reuse, c[0x0][0x284] ;  /* 0x0000a100a0977619 */ /* 0x080fe20000010298 */
[----:B------:R-:W-:Y:S01]  /*0c70*/  IMAD.WIDE.U32 R2, R143, c[0x0][0x238], R6 ;  /* 0x00008e008f027a25 */ /* 0x000fe200078e0006 */
[----:B------:R-:W-:Y:S02]  /*0c80*/  SHF.L.U64.HI R152, R158, R152, c[0x0][0x294] ;  /* 0x0000a5009e987619 */ /* 0x000fe40000010298 */
[----:B------:R-:W-:Y:S01]  /*0c90*/  ISETP.NE.AND P6, PT, RZ, UR4, PT ;  /* 0x00000004ff007c0c */ /* 0x000fe2000bfc5270 */
[----:B------:R-:W-:Y:S01]  /*0ca0*/  IMAD.SHL.U32 R8, R13, 0x40, RZ ;  /* 0x000000400d087824 */ /* 0x000fe200078e00ff */
[----:B------:R-:W-:Y:S01]  /*0cb0*/  IADD3 R95, R26, 0x30, RZ ;  /* 0x000000301a5f7810 */ /* 0x000fe20007ffe0ff */
[----:B------:R-:W-:Y:S01]  /*0cc0*/  IMAD.IADD R11, R5, 0x1, R9 ;  /* 0x00000001050b7824 */ /* 0x000fe200078e0209 */
[----:B------:R-:W-:Y:S01]  /*0cd0*/  LOP3.LUT R5, R12, 0xffffff00, RZ, 0xc0, !PT ;  /* 0xffffff000c057812 */ /* 0x000fe200078ec0ff */
[----:B------:R-:W-:Y:S01]  /*0ce0*/  IMAD.IADD R3, R3, 0x1, R0 ;  /* 0x0000000103037824 */ /* 0x000fe200078e0200 */
[----:B------:R-:W-:Y:S01]  /*0cf0*/  LOP3.LUT R0, R8, 0xc0, RZ, 0xc0, !PT ;  /* 0x000000c008007812 */ /* 0x000fe200078ec0ff */
[----:B------:R-:W-:Y:S01]  /*0d00*/  IMAD.MOV.U32 R10, RZ, RZ, R4 ;  /* 0x000000ffff0a7224 */ /* 0x000fe200078e0004 */
[----:B------:R-:W-:Y:S01]  /*0d10*/  IADD3 R94, R26, 0x40, RZ ;  /* 0x000000401a5e7810 */ /* 0x000fe20007ffe0ff */
[----:B------:R-:W-:Y:S01]  /*0d20*/  IMAD R13, R14, 0x20, R5 ;  /* 0x000000200e0d7824 */ /* 0x000fe200078e0205 */
[----:B------:R-:W-:Y:S01]  /*0d30*/  LOP3.LUT R9, R0, 0x18, R6, 0xf8, !PT ;  /* 0x0000001800097812 */ /* 0x000fe200078ef806 */
[----:B------:R-:W-:Y:S01]  /*0d40*/  IMAD R4, R174, c[0x0][0x240], RZ ;  /* 0x00009000ae047a24 */ /* 0x000fe200078e02ff */
[----:B------:R-:W-:Y:S01]  /*0d50*/  SHF.R.U32.HI R5, RZ, 0x3, R0 ;  /* 0x00000003ff057819 */ /* 0x000fe20000011600 */
[----:B------:R-:W-:Y:S01]  /*0d60*/  IMAD.WIDE.U32 R2, R51, c[0x0][0x240], R2 ;  /* 0x0000900033027a25 */ /* 0x000fe200078e0002 */
[----:B------:R-:W-:-:S02]  /*0d70*/  SHF.R.S32.HI R0, RZ, 0x1f, R17 ;  /* 0x0000001fff007819 */ /* 0x000fc40000011411 */
[----:B------:R-:W-:Y:S01]  /*0d80*/  LOP3.LUT R12, R9, R5, RZ, 0x3c, !PT ;  /* 0x00000005090c7212 */ /* 0x000fe200078e3cff */
[----:B------:R-:W-:Y:S01]  /*0d90*/  IMAD R8, R51, c[0x0][0x244], R4 ;  /* 0x0000910033087a24 */ /* 0x000fe200078e0204 */
[----:B------:R-:W-:Y:S01]  /*0da0*/  SEL R24, R0, RZ, !P3 ;  /* 0x000000ff00187207 */ /* 0x000fe20005800000 */
[----:B------:R-:W-:Y:S01]  /*0db0*/  IMAD.IADD R29, R34, 0x1, R37 ;  /* 0x00000001221d7824 */ /* 0x000fe200078e0225 */
[----:B------:R-:W-:Y:S01]  /*0dc0*/  IADD3 R4, R6, 0x20, RZ ;  /* 0x0000002006047810 */ /* 0x000fe20007ffe0ff */
[----:B------:R-:W-:Y:S01]  /*0dd0*/  IMAD.IADD R3, R3, 0x1, R8 ;  /* 0x0000000103037824 */ /* 0x000fe200078e0208 */
[----:B------:R-:W-:Y:S01]  /*0de0*/  IADD3 R93, R26, 0x50, RZ ;  /* 0x000000501a5d7810 */ /* 0x000fe20007ffe0ff */
[----:B------:R-:W-:Y:S01]  /*0df0*/  IMAD R8, R24, c[0x0][0x248], RZ ;  /* 0x0000920018087a24 */ /* 0x000fe200078e02ff */
[----:B------:R-:W-:Y:S01]  /*0e00*/  ISETP.GE.AND P4, PT, R4, c[0x0][0x1d4], PT ;  /* 0x0000750004007a0c */ /* 0x000fe20003f86270 */
[----:B------:R-:W-:-:S04]  /*0e10*/  IMAD.WIDE.U32 R116, R23, c[0x0][0x248], R2 ;  /* 0x0000920017747a25 */ /* 0x000fc800078e0002 */
[----:B------:R-:W-:Y:S02]  /*0e20*/  IMAD.MOV.U32 R104, RZ, RZ, R116 ;  /* 0x000000ffff687224 */ /* 0x000fe400078e0074 */
[----:B------:R-:W-:Y:S02]  /*0e30*/  IMAD.SHL.U32 R3, R164, 0x2, RZ ;  /* 0x00000002a4037824 */ /* 0x000fe400078e00ff */
[----:B------:R-:W-:Y:S02]  /*0e40*/  IMAD.IADD R85, R13, 0x1, R12 ;  /* 0x000000010d557824 */ /* 0x000fe400078e020c */
[----:B------:R-:W-:Y:S01]  /*0e50*/  IMAD R12, R174, c[0x0][0x1e8], RZ ;  /* 0x00007a00ae0c7a24 */ /* 0x000fe200078e02ff */
[----:B------:R-:W-:Y:S01]  /*0e60*/  IADD3 R21, -R3, c[0x0][0x1d4], RZ ;  /* 0x0000750003157a10 */ /* 0x000fe20007ffe1ff */
[----:B------:R-:W-:Y:S02]  /*0e70*/  IMAD.IADD R28, R34, 0x1, R36 ;  /* 0x00000001221c7824 */ /* 0x000fe400078e0224 */
[----:B------:R-:W-:-:S02]  /*0e80*/  IMAD R12, R51, c[0x0][0x1ec], R12 ;  /* 0x00007b00330c7a24 */ /* 0x000fc400078e020c */
[----:B------:R-:W-:Y:S02]  /*0e90*/  IMAD.SHL.U32 R85, R85, 0x2, RZ ;  /* 0x0000000255557824 */ /* 0x000fe400078e00ff */
[----:B------:R-:W-:Y:S02]  /*0ea0*/  IMAD.SHL.U32 R161, R161, 0x20, RZ ;  /* 0x00000020a1a17824 */ /* 0x000fe400078e00ff */
[----:B------:R-:W-:Y:S02]  /*0eb0*/  IMAD.SHL.U32 R159, R159, 0x40, RZ ;  /* 0x000000409f9f7824 */ /* 0x000fe400078e00ff */
[----:B------:R-:W-:Y:S02]  /*0ec0*/  IMAD.SHL.U32 R160, R160, 0x40, RZ ;  /* 0x00000040a0a07824 */ /* 0x000fe400078e00ff */
[----:B------:R-:W-:Y:S01]  /*0ed0*/  IMAD.SHL.U32 R158, R158, 0x40, RZ ;  /* 0x000000409e9e7824 */ /* 0x000fe200078e00ff */
[----:B--2---:R-:W-:Y:S01]  /*0ee0*/  @P2 SHF.R.S32.HI R5, RZ, 0x1f, R15 ;  /* 0x0000001fff052819 */ /* 0x004fe2000001140f */
[----:B------:R-:W-:-:S02]  /*0ef0*/  @!P2 IMAD.MOV.U32 R5, RZ, RZ, R0 ;  /* 0x000000ffff05a224 */ /* 0x000fc400078e0000 */
[----:B------:R-:W-:Y:S02]  /*0f00*/  IMAD R0, R23, c[0x0][0x24c], R8 ;  /* 0x0000930017007a24 */ /* 0x000fe400078e0208 */
[----:B------:R-:W-:Y:S01]  /*0f10*/  @P2 IMAD.MOV.U32 R4, RZ, RZ, R15 ;  /* 0x000000ffff042224 */ /* 0x000fe200078e000f */
[----:B------:R-:W-:Y:S01]  /*0f20*/  SEL R47, R5, RZ, !P5 ;  /* 0x000000ff052f7207 */ /* 0x000fe20006800000 */
[----:B------:R-:W-:Y:S01]  /*0f30*/  IMAD.IADD R105, R117, 0x1, R0 ;  /* 0x0000000175697824 */ /* 0x000fe200078e0200 */
[----:B------:R-:W-:Y:S01]  /*0f40*/  IADD3 R0, R6, 0x40, RZ ;  /* 0x0000004006007810 */ /* 0x000fe20007ffe0ff */
[----:B------:R-:W-:Y:S01]  /*0f50*/  @!P2 IMAD.MOV.U32 R4, RZ, RZ, R17 ;  /* 0x000000ffff04a224 */ /* 0x000fe200078e0011 */
[----:B------:R-:W-:Y:S01]  /*0f60*/  ISETP.GE.AND P2, PT, R164, 0x1, PT ;  /* 0x00000001a400780c */ /* 0x000fe20003f46270 */
[----:B------:R-:W-:Y:S01]  /*0f70*/  IMAD.WIDE.U32 R18, R78, R162, R104 ;  /* 0x000000a24e127225 */ /* 0x000fe200078e0068 */
[----:B------:R-:W-:Y:S02]  /*0f80*/  ISETP.GE.AND P2, PT, R26, c[0x0][0x27c], PT ;  /* 0x00009f001a007a0c */ /* 0x000fe40003f46270 */
[----:B------:R-:W-:Y:S01]  /*0f90*/  SEL R48, R4, RZ, !P5 ;  /* 0x000000ff04307207 */ /* 0x000fe20006800000 */
[----:B------:R-:W-:Y:S01]  /*0fa0*/  IMAD.IADD R41, R19, 0x1, R16 ;  /* 0x0000000113297824 */ /* 0x000fe200078e0210 */
[----:B------:R-:W-:Y:S01]  /*0fb0*/  @P1 LEA R14, P3, R18, c[0x0][0x220], 0x1 ;  /* 0x00008800120e1a11 */ /* 0x000fe200078608ff */
[----:B------:R-:W-:Y:S01]  /*0fc0*/  IMAD.WIDE.U32 R4, R51, c[0x0][0x1e8], R10 ;  /* 0x00007a0033047a25 */ /* 0x000fe200078e000a */
[----:B------:R-:W-:-:S02]  /*0fd0*/  SEL R2, RZ, c[0x0][0x27c], !P2 ;  /* 0x00009f00ff027a07 */ /* 0x000fc40005000000 */
[----:B------:R-:W-:Y:S01]  /*0fe0*/  @P1 LEA.HI.X R15, R18, c[0x0][0x224], R41, 0x1, P3 ;  /* 0x00008900120f1a11 */ /* 0x000fe200018f0c29 */
[----:B------:R-:W-:Y:S01]  /*0ff0*/  IMAD R16, R50, c[0x0][0x280], RZ ;  /* 0x0000a00032107a24 */ /* 0x000fe200078e02ff */
[----:B------:R-:W-:Y:S01]  /*1000*/  ISETP.GE.AND P3, PT, R0, c[0x0][0x1d4], PT ;  /* 0x0000750000007a0c */ /* 0x000fe20003f66270 */
[----:B------:R-:W-:Y:S01]  /*1010*/  IMAD.IADD R0, R26, 0x1, R2 ;  /* 0x000000011a007824 */ /* 0x000fe200078e0202 */
[----:B------:R-:W-:Y:S01]  /*1020*/  SEL R9, R3, R21, !P2 ;  /* 0x0000001503097207 */ /* 0x000fe20005000000 */
[----:B------:R-:W-:Y:S01]  /*1030*/  IMAD.IADD R89, R5, 0x1, R12 ;  /* 0x0000000105597824 */ /* 0x000fe200078e020c */
[----:B------:R-:W-:Y:S01]  /*1040*/  ISETP.GE.AND P2, PT, R29, c[0x0][0x27c], PT ;  /* 0x00009f001d007a0c */ /* 0x000fe20003f46270 */
[----:B------:R-:W-:Y:S01]  /*1050*/  IMAD.MOV.U32 R88, RZ, RZ, R4 ;  /* 0x000000ffff587224 */ /* 0x000fe200078e0004 */
[----:B------:R-:W-:Y:S01]  /*1060*/  SHF.R.S32.HI R8, RZ, 0x1f, R0 ;  /* 0x0000001fff087819 */ /* 0x000fe20000011400 */
[----:B------:R-:W-:Y:S01]  /*1070*/  IMAD.WIDE.U32 R4, R92, c[0x0][0x290], R26 ;  /* 0x0000a4005c047a25 */ /* 0x000fe200078e001a */
[----:B------:R-:W-:-:S02]  /*1080*/  SEL R38, RZ, c[0x0][0x27c], !P2 ;  /* 0x00009f00ff267a07 */ /* 0x000fc40005000000 */
[----:B------:R-:W-:Y:S01]  /*1090*/  SEL R22, R3, R21, !P2 ;  /* 0x0000001503167207 */ /* 0x000fe20005000000 */
[----:B------:R-:W-:Y:S01]  /*10a0*/  IMAD R16, R92, c[0x0][0x284], R16 ;  /* 0x0000a1005c107a24 */ /* 0x000fe200078e0210 */
[----:B------:R-:W-:Y:S01]  /*10b0*/  SHF.R.S32.HI R10, RZ, 0x1f, R9 ;  /* 0x0000001fff0a7819 */ /* 0x000fe20000011409 */
[----:B------:R-:W-:Y:S01]  /*10c0*/  IMAD R19, R174, c[0x0][0x260], RZ ;  /* 0x00009800ae137a24 */ /* 0x000fe200078e02ff */
[CC--:B------:R-:W-:Y:S01]  /*10d0*/  LEA.HI R25, R8.reuse, R0.reuse, RZ, 0x3 ;  /* 0x0000000008197211 */ /* 0x0c0fe200078f18ff */
[----:B------:R-:W-:Y:S01]  /*10e0*/  IMAD.MOV.U32 R30, RZ, RZ, R4 ;  /* 0x000000ffff1e7224 */ /* 0x000fe200078e0004 */
[----:B------:R-:W-:Y:S01]  /*10f0*/  LEA.HI R39, R8, R0, RZ, 0x5 ;  /* 0x0000000008277211 */ /* 0x000fe200078f28ff */
[----:B------:R-:W-:Y:S01]  /*1100*/  IMAD R0, R50, c[0x0][0x290], RZ ;  /* 0x0000a40032007a24 */ /* 0x000fe200078e02ff */
[----:B------:R-:W-:Y:S01]  /*1110*/  ISETP.GE.AND P2, PT, R28, c[0x0][0x27c], PT ;  /* 0x00009f001c007a0c */ /* 0x000fe20003f46270 */
[----:B------:R-:W-:Y:S01]  /*1120*/  IMAD R19, R51, c[0x0][0x264], R19 ;  /* 0x0000990033137a24 */ /* 0x000fe200078e0213 */
[----:B------:R-:W-:Y:S01]  /*1130*/  LEA.HI R46, R10, R9, RZ, 0x4 ;  /* 0x000000090a2e7211 */ /* 0x000fe200078f20ff */
[C---:B------:R-:W-:Y:S01]  /*1140*/  IMAD R0, R92.reuse, c[0x0][0x294], R0 ;  /* 0x0000a5005c007a24 */ /* 0x040fe200078e0200 */
[----:B------:R-:W-:Y:S01]  /*1150*/  SEL R21, R3, R21, !P2 ;  /* 0x0000001503157207 */ /* 0x000fe20005000000 */
[----:B------:R-:W-:Y:S01]  /*1160*/  IMAD.WIDE.U32 R10, R92, c[0x0][0x290], R34 ;  /* 0x0000a4005c0a7a25 */ /* 0x000fe200078e0022 */
[----:B------:R-:W-:-:S02]  /*1170*/  ISETP.GE.AND P5, PT, R6, c[0x0][0x1d4], PT ;  /* 0x0000750006007a0c */ /* 0x000fc40003fa6270 */
[----:B------:R-:W-:Y:S01]  /*1180*/  SHF.R.S32.HI R4, RZ, 0x1f, R21 ;  /* 0x0000001fff047819 */ /* 0x000fe20000011415 */
[----:B------:R-:W-:Y:S01]  /*1190*/  IMAD.WIDE.U32 R2, R92, c[0x0][0x280], R34 ;  /* 0x0000a0005c027a25 */ /* 0x000fe200078e0022 */
[----:B------:R-:W-:-:S03]  /*11a0*/  LOP3.LUT R119, R25, 0xfffffff8, RZ, 0xc0, !PT ;  /* 0xfffffff819777812 */ /* 0x000fc600078ec0ff */
[----:B------:R-:W-:Y:S01]  /*11b0*/  IMAD.WIDE.U32 R8, R92, c[0x0][0x280], R26 ;  /* 0x0000a0005c087a25 */ /* 0x000fe200078e001a */
[----:B------:R-:W-:-:S03]  /*11c0*/  SHF.R.S32.HI R134, RZ, 0x1f, R119 ;  /* 0x0000001fff867819 */ /* 0x000fc60000011477 */
[----:B------:R-:W-:Y:S02]  /*11d0*/  IMAD.IADD R43, R11, 0x1, R0 ;  /* 0x000000010b2b7824 */ /* 0x000fe400078e0200 */
[----:B------:R-:W-:Y:S01]  /*11e0*/  IMAD.IADD R31, R0, 0x1, R5 ;  /* 0x00000001001f7824 */ /* 0x000fe200078e0205 */
[----:B------:R-:W-:Y:S01]  /*11f0*/  SHF.R.S32.HI R5, RZ, 0x1f, R22 ;  /* 0x0000001fff057819 */ /* 0x000fe20000011416 */
[----:B------:R-:W-:Y:S01]  /*1200*/  IMAD.IADD R45, R3, 0x1, R16 ;  /* 0x00000001032d7824 */ /* 0x000fe200078e0210 */
[----:B------:R-:W-:Y:S01]  /*1210*/  @!PT LDS RZ, [RZ] ;  /* 0x00000000fffff984 */ /* 0x000fe20000000800 */
[----:B------:R-:W-:Y:S01]  /*1220*/  @!PT LDS RZ, [RZ] ;  /* 0x00000000fffff984 */ /* 0x000fe20000000800 */
[----:B------:R-:W-:Y:S01]  /*1230*/  @!PT LDS RZ, [RZ] ;  /* 0x00000000fffff984 */ /* 0x000fe20000000800 */
[----:B------:R1:W-:Y:S01]  /*1240*/  @P1 LDGSTS.E.BYPASS.LTC128B.128 [R85+0x3100], [R14.64], !P5 ;  /* 0x031000000e551fae */ /* 0x0003e2000e901d46 */
[----:B------:R-:W-:Y:S01]  /*1250*/  IMAD.MOV.U32 R44, RZ, RZ, R2 ;  /* 0x000000ffff2c7224 */ /* 0x000fe200078e0002 */
[----:B------:R-:W-:Y:S01]  /*1260*/  LEA.HI R22, R5, R22, RZ, 0x4 ;  /* 0x0000001605167211 */ /* 0x000fe200078f20ff */
[----:B------:R-:W-:Y:S01]  /*1270*/  IMAD R0, R24, c[0x0][0x268], RZ ;  /* 0x00009a0018007a24 */ /* 0x000fe200078e02ff */
[----:B------:R1:W-:Y:S01]  /*1280*/  @P1 LDGSTS.E.BYPASS.LTC128B.128 [R85+0x4100], [R14.64+0x40], !P4 ;  /* 0x041000400e551fae */ /* 0x0003e2000e101d46 */
[----:B------:R-:W-:-:S03]  /*1290*/  IMAD.WIDE.U32 R2, R51, c[0x0][0x260], R6 ;  /* 0x0000980033027a25 */ /* 0x000fc600078e0006 */
[----:B------:R1:W-:Y:S01]  /*12a0*/  @P1 LDGSTS.E.BYPASS.LTC128B.128 [R85+0x5100], [R14.64+0x80], !P3 ;  /* 0x051000800e551fae */ /* 0x0003e2000d901d46 */
[----:B------:R-:W-:Y:S01]  /*12b0*/  IMAD.IADD R33, R16, 0x1, R9 ;  /* 0x0000000110217824 */ /* 0x000fe200078e0209 */
[----:B------:R-:W-:Y:S01]  /*12c0*/  LEA.HI R9, R4, R21, RZ, 0x4 ;  /* 0x0000001504097211 */ /* 0x000fe200078f20ff */
[----:B------:R-:W-:Y:S01]  /*12d0*/  IMAD R101, R23, c[0x0][0x26c], R0 ;  /* 0x00009b0017657a24 */ /* 0x000fe200078e0200 */
[----:B------:R-:W-:Y:S01]  /*12e0*/  SEL R0, RZ, c[0x0][0x27c], !P2 ;  /* 0x00009f00ff007a07 */ /* 0x000fe20005000000 */
[----:B------:R-:W-:Y:S01]  /*12f0*/  IMAD.IADD R4, R38, 0x1, R29 ;  /* 0x0000000126047824 */ /* 0x000fe200078e021d */
[----:B------:R-:W-:Y:S01]  /*1300*/  LOP3.LUT P2, RZ, R40, 0x2, RZ, 0xc0, !PT ;  /* 0x0000000228ff7812 */ /* 0x000fe2000784c0ff */
[----:B------:R-:W-:Y:S01]  /*1310*/  IMAD.IADD R3, R3, 0x1, R19 ;  /* 0x0000000103037824 */ /* 0x000fe200078e0213 */
[----:B------:R-:W-:Y:S01]  /*1320*/  IADD3 R38, R34, 0x18, RZ ;  /* 0x0000001822267810 */ /* 0x000fe20007ffe0ff */
[----:B------:R-:W-:Y:S01]  /*1330*/  IMAD.SHL.U32 R6, R40, 0x40, RZ ;  /* 0x0000004028067824 */ /* 0x000fe200078e00ff */
[----:B------:R-:W-:Y:S01]  /*1340*/  SHF.R.S32.HI R5, RZ, 0x1f, R4 ;  /* 0x0000001fff057819 */ /* 0x000fe20000011404 */
[----:B------:R-:W-:Y:S01]  /*1350*/  IMAD.WIDE.U32 R98, R23, c[0x0][0x268], R2 ;  /* 0x00009a0017627a25 */ /* 0x000fe200078e0002 */
[----:B------:R-:W-:-:S02]  /*1360*/  IADD3 R40, R34, 0x28, RZ ;  /* 0x0000002822287810 */ /* 0x000fc40007ffe0ff */
[CC--:B------:R-:W-:Y:S01]  /*1370*/  LEA.HI R21, R5.reuse, R4.reuse, RZ, 0x3 ;  /* 0x0000000405157211 */ /* 0x0c0fe200078f18ff */
[----:B------:R-:W-:Y:S01]  /*1380*/  IMAD.IADD R3, R0, 0x1, R28 ;  /* 0x0000000100037824 */ /* 0x000fe200078e021c */
[----:B------:R-:W-:Y:S01]  /*1390*/  LEA.HI R5, R5, R4, RZ, 0x5 ;  /* 0x0000000405057211 */ /* 0x000fe200078f28ff */
[----:B------:R-:W-:Y:S01]  /*13a0*/  IMAD.MOV.U32 R42, RZ, RZ, R10 ;  /* 0x000000ffff2a7224 */ /* 0x000fe200078e000a */
[----:B------:R-:W-:Y:S01]  /*13b0*/  LOP3.LUT R0, R6, 0xc0, RZ, 0xc0, !PT ;  /* 0x000000c006007812 */ /* 0x000fe200078ec0ff */
[----:B------:R-:W-:Y:S01]  /*13c0*/  IMAD.SHL.U32 R6, R39, 0x40, RZ ;  /* 0x0000004027067824 */ /* 0x000fe200078e00ff */
[----:B------:R-:W-:Y:S01]  /*13d0*/  SHF.R.S32.HI R4, RZ, 0x1f, R3 ;  /* 0x0000001fff047819 */ /* 0x000fe20000011403 */
[----:B------:R-:W-:Y:S01]  /*13e0*/  IMAD.MOV.U32 R32, RZ, RZ, R8 ;  /* 0x000000ffff207224 */ /* 0x000fe200078e0008 */
[----:B------:R-:W-:Y:S01]  /*13f0*/  SHF.R.U32.HI R2, RZ, 0x3, R0 ;  /* 0x00000003ff027819 */ /* 0x000fe20000011600 */
[----:B------:R-:W-:Y:S01]  /*1400*/  IMAD R17, R174, c[0x0][0x210], RZ ;  /* 0x00008400ae117a24 */ /* 0x000fe200078e02ff */
[CC--:B------:R-:W-:Y:S01]  /*1410*/  LEA.HI R19, R4.reuse, R3.reuse, RZ, 0x3 ;  /* 0x0000000304137211 */ /* 0x0c0fe200078f18ff */
[----:B------:R-:W-:Y:S01]  /*1420*/  IMAD.WIDE.U32 R12, R51, c[0x0][0x210], R26 ;  /* 0x00008400330c7a25 */ /* 0x000fe200078e001a */
[----:B------:R-:W-:-:S02]  /*1430*/  LEA.HI R3, R4, R3, RZ, 0x5 ;  /* 0x0000000304037211 */ /* 0x000fc400078f28ff */
[C---:B------:R-:W-:Y:S01]  /*1440*/  LOP3.LUT R7, R0.reuse, 0x18, R25, 0xf8, !PT ;  /* 0x0000001800077812 */ /* 0x040fe200078ef819 */
[----:B------:R-:W-:Y:S01]  /*1450*/  IMAD.SHL.U32 R4, R5, 0x40, RZ ;  /* 0x0000004005047824 */ /* 0x000fe200078e00ff */
[----:B------:R-:W-:Y:S01]  /*1460*/  LOP3.LUT R5, R0, 0x18, R21, 0xf8, !PT ;  /* 0x0000001800057812 */ /* 0x000fe200078ef815 */
[----:B------:R-:W-:Y:S01]  /*1470*/  IMAD.SHL.U32 R3, R3, 0x40, RZ ;  /* 0x0000004003037824 */ /* 0x000fe200078e00ff */
[----:B------:R-:W-:Y:S01]  /*1480*/  LOP3.LUT R10, R6, 0x7ffff800, RZ, 0xc0, !PT ;  /* 0x7ffff800060a7812 */ /* 0x000fe200078ec0ff */
[----:B------:R-:W-:Y:S01]  /*1490*/  IMAD R17, R51, c[0x0][0x214], R17 ;  /* 0x0000850033117a24 */ /* 0x000fe200078e0211 */
[-C--:B------:R-:W-:Y:S01]  /*14a0*/  LOP3.LUT R8, R7, R2.reuse, RZ, 0x3c, !PT ;  /* 0x0000000207087212 */ /* 0x080fe200078e3cff */
[----:B------:R-:W-:Y:S01]  /*14b0*/  IMAD.MOV.U32 R16, RZ, RZ, R12 ;  /* 0x000000ffff107224 */ /* 0x000fe200078e000c */
[----:B------:R-:W-:Y:S01]  /*14c0*/  LOP3.LUT R6, R0, 0x18, R19, 0xf8, !PT ;  /* 0x0000001800067812 */ /* 0x000fe200078ef813 */
[----:B------:R-:W-:Y:S01]  /*14d0*/  IMAD.IADD R17, R13, 0x1, R17 ;  /* 0x000000010d117824 */ /* 0x000fe200078e0211 */
[----:B------:R-:W-:Y:S01]  /*14e0*/  LOP3.LUT R7, R4, 0x7ffff800, RZ, 0xc0, !PT ;  /* 0x7ffff80004077812 */ /* 0x000fe200078ec0ff */
[----:B------:R-:W-:Y:S01]  /*14f0*/  IMAD.WIDE.U32 R88, R48, c[0x0][0x1f0], R88 ;  /* 0x00007c0030587a25 */ /* 0x000fe200078e0058 */
[----:B------:R-:W-:-:S02]  /*1500*/  LOP3.LUT R5, R5, R2, RZ, 0x3c, !PT ;  /* 0x0000000205057212 */ /* 0x000fc400078e3cff */
[----:B------:R-:W-:Y:S01]  /*1510*/  LOP3.LUT R4, R3, 0x7ffff800, RZ, 0xc0, !PT ;  /* 0x7ffff80003047812 */ /* 0x000fe200078ec0ff */
[----:B------:R-:W-:Y:S01]  /*1520*/  IMAD.WIDE.U32 R114, R48, c[0x0][0x218], R16 ;  /* 0x0000860030727a25 */ /* 0x000fe200078e0010 */
[----:B------:R-:W-:Y:S02]  /*1530*/  LOP3.LUT R3, R6, R2, RZ, 0x3c, !PT ;  /* 0x0000000206037212 */ /* 0x000fe400078e3cff */
[----:B------:R-:W-:Y:S01]  /*1540*/  IADD3 R130, R5, R7, R20 ;  /* 0x0000000705827210 */ /* 0x000fe20007ffe014 */
[----:B-----5:R-:W-:Y:S01]  /*1550*/  IMAD.WIDE.U32 R112, R147, c[0x0][0x280], R44 ;  /* 0x0000a00093707a25 */ /* 0x020fe200078e002c */
[----:B------:R-:W-:Y:S02]  /*1560*/  SHF.R.S32.HI R5, RZ, 0x4, R46 ;  /* 0x00000004ff057819 */ /* 0x000fe4000001142e */
[----:B------:R-:W-:Y:S01]  /*1570*/  IADD3 R129, R3, R4, R20 ;  /* 0x0000000403817210 */ /* 0x000fe20007ffe014 */
[----:B------:R-:W-:Y:S01]  /*1580*/  IMAD.WIDE.U32 R110, R147, c[0x0][0x280], R32 ;  /* 0x0000a000936e7a25 */ /* 0x000fe200078e0020 */
[----:B------:R-:W-:-:S02]  /*1590*/  SHF.R.S32.HI R4, RZ, 0x4, R22 ;  /* 0x00000004ff047819 */ /* 0x000fc40000011416 */
[----:B------:R-:W-:Y:S01]  /*15a0*/  LEA.HI.SX32 R5, R25, R5, 0x1d ;  /* 0x0000000519057211 */ /* 0x000fe200078feaff */
[----:B------:R-:W-:Y:S01]  /*15b0*/  IMAD.WIDE.U32 R108, R147, c[0x0][0x290], R42 ;  /* 0x0000a400936c7a25 */ /* 0x000fe200078e002a */
[----:B------:R-:W-:Y:S02]  /*15c0*/  SHF.R.S32.HI R3, RZ, 0x4, R9 ;  /* 0x00000004ff037819 */ /* 0x000fe40000011409 */
[----:B------:R-:W-:Y:S01]  /*15d0*/  LEA.HI.SX32 R4, R21, R4, 0x1d ;  /* 0x0000000415047211 */ /* 0x000fe200078feaff */
[----:B------:R-:W-:Y:S01]  /*15e0*/  IMAD.SHL.U32 R100, R5, 0x8, RZ ;  /* 0x0000000805647824 */ /* 0x000fe200078e00ff */
[----:B------:R-:W-:Y:S01]  /*15f0*/  SHF.R.S32.HI R6, RZ, 0x1f, R5 ;  /* 0x0000001fff067819 */ /* 0x000fe20000011405 */
[----:B------:R-:W-:Y:S01]  /*1600*/  IMAD.WIDE.U32 R106, R147, c[0x0][0x290], R30 ;  /* 0x0000a400936a7a25 */ /* 0x000fe200078e001e */
[----:B------:R-:W-:Y:S02]  /*1610*/  LEA.HI.SX32 R3, R19, R3, 0x1d ;  /* 0x0000000313037211 */ /* 0x000fe400078feaff */
[----:B------:R-:W-:Y:S01]  /*1620*/  LEA.HI R11, R6, R5, RZ, 0x2 ;  /* 0x00000005060b7211 */ /* 0x000fe200078f10ff */
[----:B------:R-:W-:Y:S01]  /*1630*/  IMAD.SHL.U32 R97, R4, 0x8, RZ ;  /* 0x0000000804617824 */ /* 0x000fe200078e00ff */
[----:B------:R-:W-:Y:S01]  /*1640*/  SHF.R.S32.HI R6, RZ, 0x1f, R3 ;  /* 0x0000001fff067819 */ /* 0x000fe20000011403 */
[----:B------:R-:W-:Y:S01]  /*1650*/  IMAD.SHL.U32 R102, R3, 0x8, RZ ;  /* 0x0000000803667824 */ /* 0x000fe200078e00ff */
[----:B------:R-:W-:Y:S01]  /*1660*/  SHF.R.S32.HI R7, RZ, 0x1f, R4 ;  /* 0x0000001fff077819 */ /* 0x000fe20000011404 */
[----:B------:R-:W-:Y:S01]  /*1670*/  IMAD.IADD R101, R99, 0x1, R101 ;  /* 0x0000000163657824 */ /* 0x000fe200078e0265 */
[----:B------:R-:W-:Y:S01]  /*1680*/  LEA.HI R6, R6, R3, RZ, 0x2 ;  /* 0x0000000306067211 */ /* 0x000fe200078f10ff */
[----:B------:R-:W-:Y:S01]  /*1690*/  IMAD.SHL.U32 R130, R130, 0x2, RZ ;  /* 0x0000000282827824 */ /* 0x000fe200078e00ff */
[----:B------:R-:W-:Y:S01]  /*16a0*/  IADD3 R131, R8, R10, R20 ;  /* 0x0000000a08837210 */ /* 0x000fe20007ffe014 */
[----:B------:R-:W-:Y:S01]  /*16b0*/  IMAD.SHL.U32 R129, R129, 0x2, RZ ;  /* 0x0000000281817824 */ /* 0x000fe200078e00ff */
[----:B------:R-:W-:Y:S01]  /*16c0*/  LEA.HI R7, R7, R4, RZ, 0x2 ;  /* 0x0000000407077211 */ /* 0x000fe200078f10ff */
[----:B------:R-:W-:Y:S01]  /*16d0*/  IMAD.SHL.U32 R6, R6, 0x200, RZ ;  /* 0x0000020006067824 */ /* 0x000fe200078e00ff */
[----:B------:R-:W-:Y:S01]  /*16e0*/  LOP3.LUT R3, R0, 0x18, R97, 0xf8, !PT ;  /* 0x0000001800037812 */ /* 0x000fe200078ef861 */
[----:B------:R-:W-:Y:S01]  /*16f0*/  IMAD.SHL.U32 R131, R131, 0x2, RZ ;  /* 0x0000000283837824 */ /* 0x000fe200078e00ff */
[----:B------:R-:W-:-:S02]  /*1700*/  @P0 IADD3 R8, P1, R161, R18, RZ ;  /* 0x00000012a1080210 */ /* 0x000fc40007f3e0ff */
[C---:B------:R-:W-:Y:S02]  /*1710*/  LOP3.LUT R4, R0.reuse, 0x8, R26, 0xf8, !PT ;  /* 0x0000000800047812 */ /* 0x040fe400078ef81a */
[C---:B------:R-:W-:Y:S02]  /*1720*/  LOP3.LUT R5, R0.reuse, 0x18, R100, 0xf8, !PT ;  /* 0x0000001800057812 */ /* 0x040fe400078ef864 */
[----:B------:R-:W-:Y:S02]  /*1730*/  LOP3.LUT R0, R0, 0x18, R102, 0xf8, !PT ;  /* 0x0000001800007812 */ /* 0x000fe400078ef866 */
[-C--:B------:R-:W-:Y:S01]  /*1740*/  LOP3.LUT R10, R3, R2.reuse, RZ, 0x3c, !PT ;  /* 0x00000002030a7212 */ /* 0x080fe200078e3cff */
[----:B------:R-:W-:Y:S01]  /*1750*/  IMAD.SHL.U32 R3, R11, 0x200, RZ ;  /* 0x000002000b037824 */ /* 0x000fe200078e00ff */
[-C--:B------:R-:W-:Y:S01]  /*1760*/  LOP3.LUT R12, R5, R2.reuse, RZ, 0x3c, !PT ;  /* 0x00000002050c7212 */ /* 0x080fe200078e3cff */
[----:B------:R-:W-:Y:S01]  /*1770*/  @P0 IMAD.X R5, R156, 0x1, R41, P1 ;  /* 0x000000019c050824 */ /* 0x000fe200008e0629 */
[----:B------:R-:W-:-:S02]  /*1780*/  LOP3.LUT R13, R4, R2, RZ, 0x3c, !PT ;  /* 0x00000002040d7212 */ /* 0x000fc400078e3cff */
[----:B------:R-:W-:Y:S01]  /*1790*/  LOP3.LUT R9, R0, R2, RZ, 0x3c, !PT ;  /* 0x0000000200097212 */ /* 0x000fe200078e3cff */
[----:B------:R-:W-:Y:S01]  /*17a0*/  IMAD.SHL.U32 R0, R7, 0x200, RZ ;  /* 0x0000020007007824 */ /* 0x000fe200078e00ff */
[----:B------:R-:W-:Y:S01]  /*17b0*/  @P0 LEA R2, P1, R8, c[0x0][0x220], 0x1 ;  /* 0x0000880008020a11 */ /* 0x000fe200078208ff */
[----:B------:R-:W-:Y:S01]  /*17c0*/  IMAD.IADD R13, R20, 0x1, R13 ;  /* 0x00000001140d7824 */ /* 0x000fe200078e020d */
[----:B------:R-:W-:Y:S02]  /*17d0*/  LOP3.LUT R7, R3, 0x7ffff800, RZ, 0xc0, !PT ;  /* 0x7ffff80003077812 */ /* 0x000fe400078ec0ff */
[----:B------:R-:W-:Y:S02]  /*17e0*/  @P0 LEA.HI.X R3, R8, c[0x0][0x224], R5, 0x1, P1 ;  /* 0x0000890008030a11 */ /* 0x000fe400008f0c05 */
[----:B------:R-:W-:Y:S02]  /*17f0*/  LOP3.LUT R4, R0, 0x7ffff800, RZ, 0xc0, !PT ;  /* 0x7ffff80000047812 */ /* 0x000fe400078ec0ff */
[----:B------:R-:W-:Y:S01]  /*1800*/  LOP3.LUT R0, R6, 0x7ffff800, RZ, 0xc0, !PT ;  /* 0x7ffff80006007812 */ /* 0x000fe200078ec0ff */
[----:B------:R2:W-:Y:S01]  /*1810*/  @P0 LDGSTS.E.BYPASS.LTC128B.128 [R85+0x3900], [R2.64], !P5 ;  /* 0x0390000002550fae */ /* 0x0005e2000e901d46 */
[----:B------:R-:W-:-:S02]  /*1820*/  IADD3 R10, R10, R4, R20 ;  /* 0x000000040a0a7210 */ /* 0x000fc40007ffe014 */
[--C-:B------:R-:W-:Y:S01]  /*1830*/  IADD3 R9, R9, R0, R20.reuse ;  /* 0x0000000009097210 */ /* 0x100fe20007ffe014 */
[----:B------:R2:W-:Y:S01]  /*1840*/  @P0 LDGSTS.E.BYPASS.LTC128B.128 [R85+0x4900], [R2.64+0x40], !P4 ;  /* 0x0490004002550fae */ /* 0x0005e2000e101d46 */
[----:B------:R-:W-:Y:S01]  /*1850*/  IMAD R0, R47, c[0x0][0x218], RZ ;  /* 0x000086002f007a24 */ /* 0x000fe200078e02ff */
[----:B------:R-:W-:Y:S01]  /*1860*/  IADD3 R7, R12, R7, R20 ;  /* 0x000000070c077210 */ /* 0x000fe20007ffe014 */
[----:B------:R-:W-:Y:S01]  /*1870*/  IMAD.SHL.U32 R122, R10, 0x2, RZ ;  /* 0x000000020a7a7824 */ /* 0x000fe200078e00ff */
[----:B------:R2:W-:Y:S01]  /*1880*/  @P0 LDGSTS.E.BYPASS.LTC128B.128 [R85+0x5900], [R2.64+0x80], !P3 ;  /* 0x0590008002550fae */ /* 0x0005e2000d901d46 */
[----:B------:R-:W-:Y:S01]  /*1890*/  IMAD R4, R48, c[0x0][0x21c], R0 ;  /* 0x0000870030047a24 */ /* 0x000fe200078e0200 */
[----:B------:R-:W-:Y:S01]  /*18a0*/  SHF.R.S32.HI R0, RZ, 0x1f, R147 ;  /* 0x0000001fff007819 */ /* 0x000fe20000011493 */
[----:B------:R-:W-:Y:S01]  /*18b0*/  IMAD.SHL.U32 R123, R7, 0x2, RZ ;  /* 0x00000002077b7824 */ /* 0x000fe200078e00ff */
[----:B------:R-:W0:Y:S01]  /*18c0*/  LDGDEPBAR ;  /* 0x00000000000079af */ /* 0x000e220000000000 */
[----:B------:R-:W-:Y:S01]  /*18d0*/  IADD3 R141, P0, R49, R92, RZ ;  /* 0x0000005c318d7210 */ /* 0x000fe20007f1e0ff */
[----:B------:R-:W-:Y:S01]  /*18e0*/  IMAD.IADD R132, R115, 0x1, R4 ;  /* 0x0000000173847824 */ /* 0x000fe200078e0204 */
[----:B------:R-:W-:Y:S01]  /*18f0*/  LEA R86, R13, 0x100, 0x1 ;  /* 0x000001000d567811 */ /* 0x000fe200078e08ff */
[----:B------:R-:W-:Y:S01]  /*1900*/  IMAD.SHL.U32 R121, R9, 0x2, RZ ;  /* 0x0000000209797824 */ /* 0x000fe200078e00ff */
[----:B------:R-:W-:Y:S01]  /*1910*/  LOP3.LUT R118, R21, 0xfffffff8, RZ, 0xc0, !PT ;  /* 0xfffffff815767812 */ /* 0x000fe200078ec0ff */
[----:B------:R-:W-:Y:S01]  /*1920*/  IMAD.X R140, R140, 0x1, R50, P0 ;  /* 0x000000018c8c7824 */ /* 0x000fe200000e0632 */
[----:B------:R-:W-:-:S02]  /*1930*/  IADD3 R139, P1, P0, R88, R148, R26 ;  /* 0x00000094588b7210 */ /* 0x000fc4000783e01a */
[----:B------:R-:W-:Y:S02]  /*1940*/  LOP3.LUT R103, R19, 0xfffffff8, RZ, 0xc0, !PT ;  /* 0xfffffff813677812 */ /* 0x000fe400078ec0ff */
[----:B------:R-:W-:Y:S02]  /*1950*/  IADD3 R87, R86, 0x20, RZ ;  /* 0x0000002056577810 */ /* 0x000fe40007ffe0ff */
[----:B------:R-:W-:Y:S02]  /*1960*/  IADD3 R39, R34, 0x8, RZ ;  /* 0x0000000822277810 */ /* 0x000fe40007ffe0ff */
[----:B------:R-:W-:Y:S02]  /*1970*/  SHF.R.S32.HI R126, RZ, 0x1f, R100 ;  /* 0x0000001fff7e7819 */ /* 0x000fe40000011464 */
[----:B------:R-:W-:Y:S02]  /*1980*/  SHF.R.S32.HI R128, RZ, 0x1f, R118 ;  /* 0x0000001fff807819 */ /* 0x000fe40000011476 */
[----:B------:R-:W-:-:S02]  /*1990*/  SHF.R.S32.HI R127, RZ, 0x1f, R103 ;  /* 0x0000001fff7f7819 */ /* 0x000fc40000011467 */
[----:B------:R-:W-:Y:S01]  /*19a0*/  @P2 IADD3 R87, R86, -0x20, RZ ;  /* 0xffffffe056572810 */ /* 0x000fe20007ffe0ff */
[----:B--2---:R-:W-:Y:S01]  /*19b0*/  IMAD R2, R47, c[0x0][0x1f0], RZ ;  /* 0x00007c002f027a24 */ /* 0x004fe200078e02ff */
[----:B------:R-:W-:Y:S02]  /*19c0*/  SHF.R.S32.HI R125, RZ, 0x1f, R97 ;  /* 0x0000001fff7d7819 */ /* 0x000fe40000011461 */
[----:B------:R-:W-:Y:S01]  /*19d0*/  SHF.R.S32.HI R124, RZ, 0x1f, R102 ;  /* 0x0000001fff7c7819 */ /* 0x000fe20000011466 */
[----:B------:R-:W-:Y:S02]  /*19e0*/  IMAD R3, R48, c[0x0][0x1f4], R2 ;  /* 0x00007d0030037a24 */ /* 0x000fe400078e0202 */
[----:B------:R-:W-:Y:S02]  /*19f0*/  IMAD R2, R50, c[0x0][0x1e0], RZ ;  /* 0x0000780032027a24 */ /* 0x000fe400078e02ff */
[----:B------:R-:W-:Y:S02]  /*1a00*/  IMAD.IADD R90, R89, 0x1, R3 ;  /* 0x00000001595a7824 */ /* 0x000fe400078e0203 */
[----:B------:R-:W-:-:S04]  /*1a10*/  IMAD R2, R92, c[0x0][0x1e4], R2 ;  /* 0x000079005c027a24 */ /* 0x000fc800078e0202 */
[----:B------:R-:W-:Y:S02]  /*1a20*/  IMAD.IADD R120, R149, 0x1, R2 ;  /* 0x0000000195787824 */ /* 0x000fe400078e0202 */
[C---:B------:R-:W-:Y:S02]  /*1a30*/  IMAD R2, R0.reuse, c[0x0][0x280], RZ ;  /* 0x0000a00000027a24 */ /* 0x040fe400078e02ff */
[----:B------:R-:W-:Y:S01]  /*1a40*/  IMAD R0, R0, c[0x0][0x290], RZ ;  /* 0x0000a40000007a24 */ /* 0x000fe200078e02ff */
[----:B------:R-:W-:Y:S01]  /*1a50*/  IADD3.X R138, R90, R120, R27, P1, P0 ;  /* 0x000000785a8a7210 */ /* 0x000fe20000fe041b */
[C---:B------:R-:W-:Y:S02]  /*1a60*/  IMAD R2, R147.reuse, c[0x0][0x284], R2 ;  /* 0x0000a10093027a24 */ /* 0x040fe400078e0202 */
[----:B------:R-:W-:Y:S02]  /*1a70*/  IMAD R0, R147, c[0x0][0x294], R0 ;  /* 0x0000a50093007a24 */ /* 0x000fe400078e0200 */
[----:B------:R-:W-:-:S02]  /*1a80*/  IMAD.IADD R137, R113, 0x1, R2 ;  /* 0x0000000171897824 */ /* 0x000fc400078e0202 */
[----:B------:R-:W-:Y:S02]  /*1a90*/  IMAD.IADD R135, R2, 0x1, R111 ;  /* 0x0000000102877824 */ /* 0x000fe400078e026f */
[----:B------:R-:W-:Y:S02]  /*1aa0*/  IMAD.IADD R136, R109, 0x1, R0 ;  /* 0x000000016d887824 */ /* 0x000fe400078e0200 */
[----:B------:R-:W-:Y:S01]  /*1ab0*/  IMAD.IADD R133, R0, 0x1, R107 ;  /* 0x0000000100857824 */ /* 0x000fe200078e026b */
[----:B-1----:R-:W-:Y:S06]  /*1ac0*/  BAR.SYNC.DEFER_BLOCKING 0x0 ;  /* 0x0000000000007b1d */ /* 0x002fec0000010000 */
.L_x_84:
[-C--:B------:R-:W-:Y:S01]  /*1ad0*/  IMAD R0, R154, R78.reuse, RZ ;  /* 0x0000004e9a007224 */ /* 0x080fe200078e02ff */
[----:B------:R-:W-:Y:S01]  /*1ae0*/  SHF.R.S32.HI R91, RZ, 0x1f, R78 ;  /* 0x0000001fff5b7819 */ /* 0x000fe2000001144e */
[----:B------:R-:W-:Y:S01]  /*1af0*/  IMAD.WIDE.U32 R10, R159, R78, RZ ;  /* 0x0000004e9f0a7225 */ /* 0x000fe200078e00ff */
[----:B------:R-:W-:Y:S04]  /*1b00*/  DEPBAR.LE SB0, 0x0 ;  /* 0x000080000000791a */ /* 0x000fe80000000000 */
[----:B------:R-:W-:Y:S01]  /*1b10*/  BAR.SYNC.DEFER_BLOCKING 0x0 ;  /* 0x0000000000007b1d */ /* 0x000fe20000010000 */
[----:B------:R-:W-:Y:S01]  /*1b20*/  ISETP.GE.AND P2, PT, R164, 0x1, PT ;  /* 0x00000001a400780c */ /* 0x000fe20003f46270 */
[----:B-1----:R-:W-:Y:S01]  /*1b30*/  IMAD R2, R91, R159, R0 ;  /* 0x0000009f5b027224 */ /* 0x002fe200078e0200 */
[----:B------:R-:W-:Y:S03]  /*1b40*/  IADD3 R0, P1, R139, R10, RZ ;  /* 0x0000000a8b007210 */ /* 0x000fe60007f3e0ff */
[----:B------:R-:W-:Y:S01]  /*1b50*/  IMAD.IADD R16, R11, 0x1, R2 ;  /* 0x000000010b107824 */ /* 0x000fe200078e0202 */
[----:B------:R-:W-:Y:S03]  /*1b60*/  LEA R60, P0, R0, c[0x0][0x1c8], 0x1 ;  /* 0x00007200003c7a11 */ /* 0x000fe600078008ff */
[----:B------:R-:W-:Y:S05]  /*1b70*/  IMAD.X R2, R16, 0x1, R138, P1 ;  /* 0x0000000110027824 */ /* 0x000fea00008e068a */
[----:B------:R-:W-:Y:S01]  /*1b80*/  LEA.HI.X R61, R0, c[0x0][0x1cc], R2, 0x1, P0 ;  /* 0x00007300003d7a11 */ /* 0x000fe200000f0c02 */
[----:B------:R-:W-:Y:S01]  /*1b90*/  BSSY B1, `(.L_x_60) ;  /* 0x0000383000017945 */ /* 0x000fe20003800000 */
[----:B------:R-:W-:-:S05]  /*1ba0*/  @!P2 BRA `(.L_x_61) ;  /* 0x000036a00000a947 */ /* 0x000fca0003800000 */
[-C--:B------:R-:W-:Y:S02]  /*1bb0*/  IMAD R2, R151, R78.reuse, RZ ;  /* 0x0000004e97027224 */ /* 0x080fe400078e02ff */
[-C--:B------:R-:W-:Y:S02]  /*1bc0*/  IMAD R0, R152, R78.reuse, RZ ;  /* 0x0000004e98007224 */ /* 0x080fe400078e02ff */
[----:B------:R-:W-:Y:S02]  /*1bd0*/  IMAD R4, R78, -0x40, R96 ;  /* 0xffffffc04e047824 */ /* 0x000fe400078e0260 */
[-C--:B------:R-:W-:Y:S04]  /*1be0*/  IMAD.WIDE.U32 R8, R160, R78.reuse, RZ ;  /* 0x0000004ea0087225 */ /* 0x080fe800078e00ff */
[----:B------:R-:W-:Y:S04]  /*1bf0*/  IMAD.WIDE.U32 R24, R158, R78, RZ ;  /* 0x0000004e9e187225 */ /* 0x000fe800078e00ff */
[C---:B------:R-:W-:Y:S02]  /*1c00*/  IMAD R3, R91.reuse, R160, R2 ;  /* 0x000000a05b037224 */ /* 0x040fe400078e0202 */
[----:B------:R-:W-:Y:S01]  /*1c10*/  IMAD R2, R91, R158, R0 ;  /* 0x0000009e5b027224 */ /* 0x000fe200078e0200 */
[----:B------:R-:W-:Y:S02]  /*1c20*/  IMNMX R0, R4, 0x40, PT ;  /* 0x0000004004007817 */ /* 0x000fe40003800200 */
[----:B------:R-:W-:Y:S02]  /*1c30*/  IADD3 R30, R9, R3, RZ ;  /* 0x00000003091e7210 */ /* 0x000fe40007ffe0ff */
[----:B------:R-:W-:Y:S01]  /*1c40*/  IADD3 R31, R25, R2, RZ ;  /* 0x00000002191f7210 */ /* 0x000fe20007ffe0ff */
[----:B------:R-:W-:-:S05]  /*1c50*/  @!P6 BRA `(.L_x_62) ;  /* 0x00001b200000e947 */ /* 0x000fca0003800000 */
[----:B------:R-:W-:Y:S01]  /*1c60*/  ISETP.GE.AND P1, PT, R92, R0, PT ;  /* 0x000000005c00720c */ /* 0x000fe20003f26270 */
[----:B------:R-:W-:Y:S01]  /*1c70*/  BSSY B0, `(.L_x_63) ;  /* 0x000003a000007945 */ /* 0x000fe20003800000 */
[----:B------:R-:W-:Y:S01]  /*1c80*/  CS2R R52, SRZ ;  /* 0x0000000000347805 */ /* 0x000fe2000001ff00 */
        /* <DEDUP_REMOVED lines=11> */
[----:B------:R-:W-:-:S05]  /*1d40*/  @P1 BRA `(.L_x_64) ;  /* 0x000002c000001947 */ /* 0x000fca0003800000 */
[----:B------:R-:W-:Y:S01]  /*1d50*/  IADD3 R0, P0, R112, R8, RZ ;  /* 0x0000000870007210 */ /* 0x000fe20007f1e0ff */
[----:B------:R-:W-:Y:S01]  /*1d60*/  CS2R R32, SRZ ;  /* 0x0000000000207805 */ /* 0x000fe2000001ff00 */
[----:B------:R-:W-:Y:S01]  /*1d70*/  CS2R R44, SRZ ;  /* 0x00000000002c7805 */ /* 0x000fe2000001ff00 */
[----:B------:R-:W-:Y:S01]  /*1d80*/  CS2R R12, SRZ ;  /* 0x00000000000c7805 */ /* 0x000fe2000001ff00 */
[----:B------:R-:W-:Y:S01]  /*1d90*/  CS2R R46, SRZ ;  /* 0x00000000002e7805 */ /* 0x000fe2000001ff00 */
[----:B------:R-:W-:Y:S01]  /*1da0*/  IMAD.X R3, R30, 0x1, R137, P0 ;  /* 0x000000011e037824 */ /* 0x000fe200000e0689 */
[----:B------:R-:W-:Y:S01]  /*1db0*/  IADD3 R2, P0, R108, R24, RZ ;  /* 0x000000186c027210 */ /* 0x000fe20007f1e0ff */
[----:B------:R-:W-:Y:S01]  /*1dc0*/  CS2R R14, SRZ ;  /* 0x00000000000e7805 */ /* 0x000fe2000001ff00 */
[----:B------:R-:W-:Y:S01]  /*1dd0*/  CS2R R48, SRZ ;  /* 0x0000000000307805 */ /* 0x000fe2000001ff00 */
[----:B------:R-:W-:Y:S01]  /*1de0*/  CS2R R16, SRZ ;  /* 0x0000000000107805 */ /* 0x000fe2000001ff00 */
[----:B------:R-:W-:Y:S01]  /*1df0*/  CS2R R50, SRZ ;  /* 0x0000000000327805 */ /* 0x000fe2000001ff00 */
[----:B------:R-:W-:Y:S01]  /*1e00*/  IMAD.X R5, R31, 0x1, R136, P0 ;  /* 0x000000011f057824 */ /* 0x000fe200000e0688 */
[C---:B------:R-:W-:Y:S01]  /*1e10*/  LEA R6, P0, R0.reuse, c[0x0][0x270], 0x1 ;  /* 0x00009c0000067a11 */ /* 0x040fe200078008ff */
[----:B------:R-:W-:Y:S01]  /*1e20*/  CS2R R18, SRZ ;  /* 0x0000000000127805 */ /* 0x000fe2000001ff00 */
[----:B------:R-:W-:Y:S01]  /*1e30*/  CS2R R52, SRZ ;  /* 0x0000000000347805 */ /* 0x000fe2000001ff00 */
[----:B------:R-:W-:Y:S01]  /*1e40*/  CS2R R20, SRZ ;  /* 0x0000000000147805 */ /* 0x000fe2000001ff00 */
[----:B------:R-:W-:Y:S02]  /*1e50*/  LEA.HI.X R7, R0, c[0x0][0x274], R3, 0x1, P0 ;  /* 0x00009d0000077a11 */ /* 0x000fe400000f0c03 */
[C---:B------:R-:W-:Y:S04]  /*1e60*/  LEA R4, P0, R2.reuse, c[0x0][0x288], 0x1 ;  /* 0x0000a20002047a11 */ /* 0x040fe800078008ff */
[----:B------:R-:W-:Y:S02]  /*1e70*/  LEA.HI.X R5, R2, c[0x0][0x28c], R5, 0x1, P0 ;  /* 0x0000a30002057a11 */ /* 0x000fe400000f0c05 */
[----:B------:R-:W-:Y:S01]  /*1e80*/  ISETP.GE.AND P0, PT, R34, c[0x0][0x27c], PT ;  /* 0x00009f0022007a0c */ /* 0x000fe20003f06270 */
[----:B------:R-:W-:Y:S11]  /*1e90*/  CS2R R2, SRZ ;  /* 0x0000000000027805 */ /* 0x000ff6000001ff00 */
[----:B------:R-:W-:Y:S01]  /*1ea0*/  @!UPT UIADD3 URZ, URZ, URZ, URZ ;  /* 0x0000003f3f3ff290 */ /* 0x000fe2000fffe03f */
[----:B------:R1:W5:Y:S04]  /*1eb0*/  @!P0 LDG.E.64 R32, [R6.64] ;  /* 0x0000000606208981 */ /* 0x000368000c1e1b00 */
[----:B------:R1:W5:Y:S01]  /*1ec0*/  @!P0 LDG.E.64 R2, [R4.64] ;  /* 0x0000000604028981 */ /* 0x000362000c1e1b00 */
[----:B------:R-:W-:Y:S11]  /*1ed0*/  ISETP.GE.AND P0, PT, R39, c[0x0][0x27c], PT ;  /* 0x00009f0027007a0c */ /* 0x000ff60003f06270 */
[----:B------:R-:W-:Y:S02]  /*1ee0*/  @!UPT UIADD3 URZ, URZ, URZ, URZ ;  /* 0x0000003f3f3ff290 */ /* 0x000fe4000fffe03f */
[----:B------:R1:W5:Y:S04]  /*1ef0*/  @!P0 LDG.E.64 R44, [R6.64+0x10] ;  /* 0x00001006062c8981 */ /* 0x000368000c1e1b00 */
[----:B------:R1:W5:Y:S01]  /*1f00*/  @!P0 LDG.E.64 R12, [R4.64+0x10] ;  /* 0x00001006040c8981 */ /* 0x000362000c1e1b00 */
        /* <DEDUP_REMOVED lines=15> */
[----:B------:R1:W5:Y:S02]  /*2000*/  @!P0 LDG.E.64 R20, [R4.64+0x50] ;  /* 0x0000500604148981 */ /* 0x000364000c1e1b00 */
.L_x_64:
[----:B------:R-:W-:Y:S05]  /*2010*/  BSYNC B0 ;  /* 0x0000000000007941 */ /* 0x000fea0003800000 */
.L_x_63:
[----:B------:R-:W-:-:S05]  /*2020*/  @P1 BRA `(.L_x_65) ;  /* 0x0000339000001947 */ /* 0x000fca0003800000 */
[----:B-----5:R-:W-:Y:S01]  /*2030*/  MOV R0, R51 ;  /* 0x0000003300007202 */ /* 0x020fe20000000f00 */
[----:B-1----:R-:W-:Y:S01]  /*2040*/  IMAD.MOV.U32 R6, RZ, RZ, R52 ;  /* 0x000000ffff067224 */ /* 0x002fe200078e0034 */
[----:B------:R-:W-:Y:S01]  /*2050*/  ISETP.GE.AND P0, PT, R26, c[0x0][0x1d4], PT ;  /* 0x000075001a007a0c */ /* 0x000fe20003f06270 */
[----:B------:R-:W-:Y:S01]  /*2060*/  IMAD.MOV.U32 R5, RZ, RZ, R53 ;  /* 0x000000ffff057224 */ /* 0x000fe200078e0035 */
[----:B------:R-:W-:Y:S01]  /*2070*/  BSSY B0, `(.L_x_66) ;  /* 0x0000054000007945 */ /* 0x000fe20003800000 */
[----:B------:R-:W-:Y:S03]  /*2080*/  IMAD.MOV.U32 R4, RZ, RZ, R50 ;  /* 0x000000ffff047224 */ /* 0x000fe600078e0032 */
[----:B------:R-:W-:Y:S01]  /*2090*/  PRMT R59, R6, 0x5410, R5 ;  /* 0x00005410063b7816 */ /* 0x000fe20000000005 */
[----:B------:R-:W-:Y:S01]  /*20a0*/  IMAD.MOV.U32 R6, RZ, RZ, R48 ;  /* 0x000000ffff067224 */ /* 0x000fe200078e0030 */
[----:B------:R-:W-:Y:S01]  /*20b0*/  PRMT R58, R4, 0x5410, R0 ;  /* 0x00005410043a7816 */ /* 0x000fe20000000000 */
[----:B------:R-:W-:Y:S01]  /*20c0*/  IMAD.MOV.U32 R5, RZ, RZ, R49 ;  /* 0x000000ffff057224 */ /* 0x000fe200078e0031 */
[----:B------:R-:W-:Y:S01]  /*20d0*/  MOV R4, R46 ;  /* 0x0000002e00047202 */ /* 0x000fe20000000f00 */
        /* <DEDUP_REMOVED lines=11> */
[----:B------:R-:W-:Y:S02]  /*2190*/  MOV R6, R18 ;  /* 0x0000001200067202 */ /* 0x000fe40000000f00 */
[----:B------:R-:W-:Y:S02]  /*21a0*/  MOV R0, R17 ;  /* 0x0000001100007202 */ /* 0x000fe40000000f00 */
[----:B------:R-:W-:Y:S01]  /*21b0*/  PRMT R25, R6, 0x5410, R5 ;  /* 0x0000541006197816 */ /* 0x000fe20000000005 */
[----:B------:R-:W-:Y:S01]  /*21c0*/  IMAD.MOV.U32 R6, RZ, RZ, R14 ;  /* 0x000000ffff067224 */ /* 0x000fe200078e000e */
[----:B------:R-:W-:Y:S01]  /*21d0*/  PRMT R24, R4, 0x5410, R0 ;  /* 0x0000541004187816 */ /* 0x000fe20000000000 */
[----:B------:R-:W-:Y:S01]  /*21e0*/  IMAD.MOV.U32 R5, RZ, RZ, R15 ;  /* 0x000000ffff057224 */ /* 0x000fe200078e000f */
[----:B------:R-:W-:Y:S01]  /*21f0*/  MOV R4, R12 ;  /* 0x0000000c00047202 */ /* 0x000fe20000000f00 */
[----:B------:R-:W-:Y:S03]  /*2200*/  IMAD.MOV.U32 R0, RZ, RZ, R13 ;  /* 0x000000ffff007224 */ /* 0x000fe600078e000d */
[----:B------:R-:W-:Y:S02]  /*2210*/  PRMT R23, R6, 0x5410, R5 ;  /* 0x0000541006177816 */ /* 0x000fe40000000005 */
[----:B------:R-:W-:Y:S01]  /*2220*/  PRMT R22, R4, 0x5410, R0 ;  /* 0x0000541004167816 */ /* 0x000fe20000000000 */
[----:B------:R-:W-:-:S05]  /*2230*/  @P0 BRA `(.L_x_67) ;  /* 0x0000037000000947 */ /* 0x000fca0003800000 */
[----:B------:R-:W-:Y:S01]  /*2240*/  ISETP.GE.AND P0, PT, R34, c[0x0][0x27c], PT ;  /* 0x00009f0022007a0c */ /* 0x000fe20003f06270 */
[----:B------:R-:W1:Y:S01]  /*2250*/  LDS.128 R8, [R86+0x3000] ;  /* 0x0030000056087984 */ /* 0x000e620000000c00 */
[----:B------:R-:W-:Y:S02]  /*2260*/  MOV R4, R2 ;  /* 0x0000000200047202 */ /* 0x000fe40000000f00 */
[----:B------:R-:W-:Y:S02]  /*2270*/  MOV R41, R32 ;  /* 0x0000002000297202 */ /* 0x000fe40000000f00 */
[----:B------:R-:W-:Y:S02]  /*2280*/  MOV R6, R3 ;  /* 0x0000000300067202 */ /* 0x000fe40000000f00 */
[----:B------:R-:W-:Y:S05]  /*2290*/  MOV R43, R33 ;  /* 0x00000021002b7202 */ /* 0x000fea0000000f00 */
[--C-:B------:R-:W-:Y:S01]  /*22a0*/  @!P0 SHF.R.U64 R5, R2, 0x10, R3.reuse ;  /* 0x0000001002058819 */ /* 0x100fe20000001203 */
[----:B------:R-:W-:Y:S01]  /*22b0*/  @!P0 HADD2.F32 R4, -RZ, R4.H0_H0 ;  /* 0x20000004ff048230 */ /* 0x000fe20000004100 */
[----:B------:R-:W-:Y:S01]  /*22c0*/  @!P0 SHF.R.U32.HI R7, RZ, 0x10, R3 ;  /* 0x00000010ff078819 */ /* 0x000fe20000011603 */
[----:B------:R-:W-:Y:S01]  /*22d0*/  @!P0 HADD2.F32 R6, -RZ, R6.H0_H0 ;  /* 0x20000006ff068230 */ /* 0x000fe20000004100 */
[--C-:B------:R-:W-:Y:S01]  /*22e0*/  @!P0 SHF.R.U64 R42, R32, 0x10, R33.reuse ;  /* 0x00000010202a8819 */ /* 0x100fe20000001221 */
[----:B------:R-:W-:Y:S01]  /*22f0*/  @!P0 HADD2.F32 R32, -RZ, R41.H0_H0 ;  /* 0x20000029ff208230 */ /* 0x000fe20000004100 */
[----:B------:R-:W-:Y:S01]  /*2300*/  @!P0 SHF.R.U32.HI R54, RZ, 0x10, R33 ;  /* 0x00000010ff368819 */ /* 0x000fe20000011621 */
[----:B------:R-:W-:Y:S02]  /*2310*/  @!P0 HADD2.F32 R5, -RZ, R5.H0_H0 ;  /* 0x20000005ff058230 */ /* 0x000fe40000004100 */
[----:B------:R-:W-:Y:S01]  /*2320*/  @!P0 HADD2.F32 R7, -RZ, R7.H0_H0 ;  /* 0x20000007ff078230 */ /* 0x000fe20000004100 */
[----:B-1----:R-:W-:Y:S01]  /*2330*/  @!P0 IMAD.MOV.U32 R3, RZ, RZ, R9 ;  /* 0x000000ffff038224 */ /* 0x002fe200078e0009 */
[----:B------:R-:W-:Y:S04]  /*2340*/  @!P0 MOV R0, R8 ;  /* 0x0000000800008202 */ /* 0x000fe80000000f00 */
[--C-:B------:R-:W-:Y:S02]  /*2350*/  @!P0 HADD2.F32 R33, -RZ, R3.reuse.H1_H1 ;  /* 0x30000003ff218230 */ /* 0x100fe40000004100 */
[--C-:B------:R-:W-:Y:S02]  /*2360*/  @!P0 HADD2.F32 R31, -RZ, R0.reuse.H1_H1 ;  /* 0x30000000ff1f8230 */ /* 0x100fe40000004100 */
[----:B------:R-:W-:Y:S02]  /*2370*/  @!P0 HADD2.F32 R2, -RZ, R0.H0_H0 ;  /* 0x20000000ff028230 */ /* 0x000fe40000004100 */
[----:B------:R-:W-:Y:S01]  /*2380*/  @!P0 HADD2.F32 R3, -RZ, R3.H0_H0 ;  /* 0x20000003ff038230 */ /* 0x000fe20000004100 */
[-C--:B------:R-:W-:Y:S02]  /*2390*/  @!P0 FMUL.FTZ R41, R31, R4.reuse ;  /* 0x000000041f298220 */ /* 0x080fe40000410000 */
[C---:B------:R-:W-:Y:S01]  /*23a0*/  @!P0 FMUL.FTZ R0, R2.reuse, R4 ;  /* 0x0000000402008220 */ /* 0x040fe20000410000 */
[----:B------:R-:W-:Y:S01]  /*23b0*/  @!P0 MOV R4, R10 ;  /* 0x0000000a00048202 */ /* 0x000fe20000000f00 */
[-C--:B------:R-:W-:Y:S01]  /*23c0*/  @!P0 FFMA.FTZ R64, R2, R32.reuse, -R41 ;  /* 0x0000002002408223 */ /* 0x080fe20000010829 */
[----:B------:R-:W-:Y:S01]  /*23d0*/  @!P0 HADD2.F32 R41, -RZ, R42.H0_H0 ;  /* 0x2000002aff298230 */ /* 0x000fe20000004100 */
[-C--:B------:R-:W-:Y:S02]  /*23e0*/  @!P0 FMUL.FTZ R42, R33, R5.reuse ;  /* 0x00000005212a8220 */ /* 0x080fe40000410000 */
[C---:B------:R-:W-:Y:S02]  /*23f0*/  @!P0 FMUL.FTZ R2, R3.reuse, R5 ;  /* 0x0000000503028220 */ /* 0x040fe40000410000 */
[----:B------:R-:W-:Y:S01]  /*2400*/  @!P0 FFMA.FTZ R63, R3, R41, -R42 ;  /* 0x00000029033f8223 */ /* 0x000fe2000001082a */
[----:B------:R-:W-:Y:S01]  /*2410*/  @!P0 MOV R3, R11 ;  /* 0x0000000b00038202 */ /* 0x000fe20000000f00 */
[----:B------:R-:W-:Y:S01]  /*2420*/  @!P0 FFMA.FTZ R0, R31, R32, R0 ;  /* 0x000000201f008223 */ /* 0x000fe20000010000 */
[--C-:B------:R-:W-:Y:S01]  /*2430*/  @!P0 HADD2.F32 R31, -RZ, R4.reuse.H1_H1 ;  /* 0x30000004ff1f8230 */ /* 0x100fe20000004100 */
[----:B------:R-:W-:Y:S01]  /*2440*/  @!P0 FFMA.FTZ R2, R33, R41, R2 ;  /* 0x0000002921028223 */ /* 0x000fe20000010002 */
[----:B------:R-:W-:Y:S02]  /*2450*/  @!P0 HADD2.F32 R4, -RZ, R4.H0_H0 ;  /* 0x20000004ff048230 */ /* 0x000fe40000004100 */
[----:B------:R-:W-:Y:S01]  /*2460*/  @!P0 HADD2.F32 R32, -RZ, R43.H0_H0 ;  /* 0x2000002bff208230 */ /* 0x000fe20000004100 */
[----:B------:R-:W-:Y:S01]  /*2470*/  @!P0 FMUL.FTZ R62, R31, R6 ;  /* 0x000000061f3e8220 */ /* 0x000fe20000410000 */
[--C-:B------:R-:W-:Y:S01]  /*2480*/  @!P0 HADD2.F32 R42, -RZ, R3.reuse.H1_H1 ;  /* 0x30000003ff2a8230 */ /* 0x100fe20000004100 */
[----:B------:R-:W-:Y:S01]  /*2490*/  @!P0 F2FP.PACK_AB R0, R0, R64 ;  /* 0x000000400000823e */ /* 0x000fe200000000ff */
[----:B------:R-:W-:Y:S01]  /*24a0*/  @!P0 HADD2.F32 R5, -RZ, R3.H0_H0 ;  /* 0x20000003ff058230 */ /* 0x000fe20000004100 */
[----:B------:R-:W-:Y:S01]  /*24b0*/  @!P0 FMUL.FTZ R3, R4, R6 ;  /* 0x0000000604038220 */ /* 0x000fe20000410000 */
[----:B------:R-:W-:Y:S01]  /*24c0*/  @!P0 HADD2.F32 R43, -RZ, R54.H0_H0 ;  /* 0x20000036ff2b8230 */ /* 0x000fe20000004100 */
[----:B------:R-:W-:Y:S01]  /*24d0*/  @!P0 FMUL.FTZ R54, R42, R7 ;  /* 0x000000072a368220 */ /* 0x000fe20000410000 */
[----:B------:R-:W-:Y:S01]  /*24e0*/  @!P0 F2FP.PACK_AB R2, R2, R63 ;  /* 0x0000003f0202823e */ /* 0x000fe200000000ff */
[----:B------:R-:W-:Y:S02]  /*24f0*/  @!P0 FFMA.FTZ R62, R4, R32, -R62 ;  /* 0x00000020043e8223 */ /* 0x000fe4000001083e */
[----:B------:R-:W-:Y:S01]  /*2500*/  @!P0 FMUL.FTZ R4, R5, R7 ;  /* 0x0000000705048220 */ /* 0x000fe20000410000 */
[----:B------:R-:W-:Y:S01]  /*2510*/  @!P0 MOV R9, R2 ;  /* 0x0000000200098202 */ /* 0x000fe20000000f00 */
[----:B------:R-:W-:Y:S02]  /*2520*/  @!P0 FFMA.FTZ R3, R31, R32, R3 ;  /* 0x000000201f038223 */ /* 0x000fe40000010003 */
[-C--:B------:R-:W-:Y:S02]  /*2530*/  @!P0 FFMA.FTZ R54, R5, R43.reuse, -R54 ;  /* 0x0000002b05368223 */ /* 0x080fe40000010836 */
[----:B------:R-:W-:Y:S01]  /*2540*/  @!P0 FFMA.FTZ R4, R42, R43, R4 ;  /* 0x0000002b2a048223 */ /* 0x000fe20000010004 */
[----:B------:R-:W-:Y:S01]  /*2550*/  @!P0 F2FP.PACK_AB R3, R3, R62 ;  /* 0x0000003e0303823e */ /* 0x000fe200000000ff */
[----:B------:R-:W-:Y:S03]  /*2560*/  @!P0 IMAD.MOV.U32 R8, RZ, RZ, R0 ;  /* 0x000000ffff088224 */ /* 0x000fe600078e0000 */
[----:B------:R-:W-:Y:S02]  /*2570*/  @!P0 F2FP.PACK_AB R4, R4, R54 ;  /* 0x000000360404823e */ /* 0x000fe400000000ff */
[----:B------:R-:W-:Y:S02]  /*2580*/  @!P0 MOV R10, R3 ;  /* 0x00000003000a8202 */ /* 0x000fe40000000f00 */
[----:B------:R-:W-:Y:S05]  /*2590*/  @!P0 MOV R11, R4 ;  /* 0x00000004000b8202 */ /* 0x000fea0000000f00 */
[----:B------:R1:W-:Y:S02]  /*25a0*/  STG.E.128 [R60.64], R8 ;  /* 0x000000083c007986 */ /* 0x0003e4000c101d06 */
.L_x_67:
[----:B------:R-:W-:Y:S05]  /*25b0*/  BSYNC B0 ;  /* 0x0000000000007941 */ /* 0x000fea0003800000 */
.L_x_66:
[----:B------:R-:W-:Y:S01]  /*25c0*/  ISETP.GE.AND P0, PT, R29, c[0x0][0x1d4], PT ;  /* 0x000075001d007a0c */ /* 0x000fe20003f06270 */
[----:B------:R-:W-:Y:S01]  /*25d0*/  @!UPT UIADD3 URZ, URZ, URZ, URZ ;  /* 0x0000003f3f3ff290 */ /* 0x000fe2000fffe03f */
[----:B------:R-:W-:Y:S11]  /*25e0*/  BSSY B0, `(.L_x_68) ;  /* 0x0000036000007945 */ /* 0x000ff60003800000 */
[----:B------:R-:W-:-:S05]  /*25f0*/  @P0 BRA `(.L_x_69) ;  /* 0x0000034000000947 */ /* 0x000fca0003800000 */
[----:B------:R-:W-:Y:S01]  /*2600*/  ISETP.GE.AND P0, PT, R39, c[0x0][0x27c], PT ;  /* 0x00009f0027007a0c */ /* 0x000fe20003f06270 */
[----:B-1----:R-:W1:Y:S11]  /*2610*/  LDS.128 R8, [R87+0x3000] ;  /* 0x0030000057087984 */ /* 0x002e760000000c00 */
[----:B------:R-:W-:Y:S01]  /*2620*/  @!UPT UIADD3 URZ, URZ, URZ, URZ ;  /* 0x0000003f3f3ff290 */ /* 0x000fe2000fffe03f */
[----:B------:R-:W-:Y:S01]  /*2630*/  @!P0 HADD2.F32 R0, -RZ, R22.H0_H0 ;  /* 0x20000016ff008230 */ /* 0x000fe20000004100 */
[--C-:B------:R-:W-:Y:S01]  /*2640*/  @!P0 SHF.R.U64 R4, R12, 0x10, R13.reuse ;  /* 0x000000100c048819 */ /* 0x100fe2000000120d */
[----:B------:R-:W-:Y:S01]  /*2650*/  @!P0 HADD2.F32 R6, -RZ, R55.H0_H0 ;  /* 0x20000037ff068230 */ /* 0x000fe20000004100 */
[----:B------:R-:W-:Y:S02]  /*2660*/  @!P0 SHF.R.U32.HI R7, RZ, 0x10, R13 ;  /* 0x00000010ff078819 */ /* 0x000fe4000001160d */
[--C-:B------:R-:W-:Y:S01]  /*2670*/  @!P0 SHF.R.U64 R13, R44, 0x10, R45.reuse ;  /* 0x000000102c0d8819 */ /* 0x100fe2000000122d */
[----:B------:R-:W-:Y:S01]  /*2680*/  @!P0 HADD2.F32 R4, -RZ, R4.H0_H0 ;  /* 0x20000004ff048230 */ /* 0x000fe20000004100 */
[----:B------:R-:W-:Y:S01]  /*2690*/  @!P0 SHF.R.U32.HI R33, RZ, 0x10, R45 ;  /* 0x00000010ff218819 */ /* 0x000fe2000001162d */
[----:B------:R-:W-:Y:S02]  /*26a0*/  @!P0 HADD2.F32 R7, -RZ, R7.H0_H0 ;  /* 0x20000007ff078230 */ /* 0x000fe40000004100 */
[----:B------:R-:W-:Y:S02]  /*26b0*/  @!P0 HADD2.F32 R13, -RZ, R13.H0_H0 ;  /* 0x2000000dff0d8230 */ /* 0x000fe40000004100 */
[----:B------:R-:W-:Y:S01]  /*26c0*/  @!P0 HADD2.F32 R33, -RZ, R33.H0_H0 ;  /* 0x20000021ff218230 */ /* 0x000fe20000004100 */
[----:B-1----:R-:W-:Y:S02]  /*26d0*/  @!P0 MOV R2, R8 ;  /* 0x0000000800028202 */ /* 0x002fe40000000f00 */
[----:B------:R-:W-:Y:S03]  /*26e0*/  @!P0 MOV R3, R9 ;  /* 0x0000000900038202 */ /* 0x000fe60000000f00 */
[--C-:B------:R-:W-:Y:S02]  /*26f0*/  @!P0 HADD2.F32 R5, -RZ, R2.reuse.H1_H1 ;  /* 0x30000002ff058230 */ /* 0x100fe40000004100 */
[----:B------:R-:W-:Y:S02]  /*2700*/  @!P0 HADD2.F32 R2, -RZ, R2.H0_H0 ;  /* 0x20000002ff028230 */ /* 0x000fe40000004100 */
[--C-:B------:R-:W-:Y:S01]  /*2710*/  @!P0 HADD2.F32 R12, -RZ, R3.reuse.H1_H1 ;  /* 0x30000003ff0c8230 */ /* 0x100fe20000004100 */
[CC--:B------:R-:W-:Y:S01]  /*2720*/  @!P0 FMUL.FTZ R31, R5.reuse, R0.reuse ;  /* 0x00000000051f8220 */ /* 0x0c0fe20000410000 */
[----:B------:R-:W-:Y:S01]  /*2730*/  @!P0 HADD2.F32 R3, -RZ, R3.H0_H0 ;  /* 0x20000003ff038230 */ /* 0x000fe20000004100 */
[C---:B------:R-:W-:Y:S02]  /*2740*/  @!P0 FMUL.FTZ R0, R2.reuse, R0 ;  /* 0x0000000002008220 */ /* 0x040fe40000410000 */
[-C--:B------:R-:W-:Y:S02]  /*2750*/  @!P0 FFMA.FTZ R43, R2, R6.reuse, -R31 ;  /* 0x00000006022b8223 */ /* 0x080fe4000001081f */
[----:B------:R-:W-:Y:S01]  /*2760*/  @!P0 FFMA.FTZ R0, R5, R6, R0 ;  /* 0x0000000605008223 */ /* 0x000fe20000010000 */
[----:B------:R-:W-:Y:S01]  /*2770*/  @!P0 MOV R5, R10 ;  /* 0x0000000a00058202 */ /* 0x000fe20000000f00 */
[CC--:B------:R-:W-:Y:S02]  /*2780*/  @!P0 FMUL.FTZ R31, R12.reuse, R4.reuse ;  /* 0x000000040c1f8220 */ /* 0x0c0fe40000410000 */
[C---:B------:R-:W-:Y:S01]  /*2790*/  @!P0 FMUL.FTZ R2, R3.reuse, R4 ;  /* 0x0000000403028220 */ /* 0x040fe20000410000 */
[----:B------:R-:W-:Y:S01]  /*27a0*/  @!P0 MOV R4, R11 ;  /* 0x0000000b00048202 */ /* 0x000fe20000000f00 */
[-C--:B------:R-:W-:Y:S01]  /*27b0*/  @!P0 FFMA.FTZ R42, R3, R13.reuse, -R31 ;  /* 0x0000000d032a8223 */ /* 0x080fe2000001081f */
[----:B------:R-:W-:Y:S01]  /*27c0*/  @!P0 HADD2.F32 R3, -RZ, R22.H1_H1 ;  /* 0x30000016ff038230 */ /* 0x000fe20000004100 */
[----:B------:R-:W-:Y:S01]  /*27d0*/  @!P0 FFMA.FTZ R2, R12, R13, R2 ;  /* 0x0000000d0c028223 */ /* 0x000fe20000010002 */
[----:B------:R-:W-:Y:S01]  /*27e0*/  @!P0 F2FP.PACK_AB R0, R0, R43 ;  /* 0x0000002b0000823e */ /* 0x000fe200000000ff */
[--C-:B------:R-:W-:Y:S02]  /*27f0*/  @!P0 HADD2.F32 R22, -RZ, R5.reuse.H1_H1 ;  /* 0x30000005ff168230 */ /* 0x100fe40000004100 */
[----:B------:R-:W-:Y:S01]  /*2800*/  @!P0 HADD2.F32 R6, -RZ, R5.H0_H0 ;  /* 0x20000005ff068230 */ /* 0x000fe20000004100 */
[----:B------:R-:W-:Y:S01]  /*2810*/  @!P0 F2FP.PACK_AB R2, R2, R42 ;  /* 0x0000002a0202823e */ /* 0x000fe200000000ff */
[----:B------:R-:W-:Y:S01]  /*2820*/  @!P0 HADD2.F32 R31, -RZ, R55.H1_H1 ;  /* 0x30000037ff1f8230 */ /* 0x000fe20000004100 */
[----:B------:R-:W-:Y:S01]  /*2830*/  @!P0 MOV R8, R0 ;  /* 0x0000000000088202 */ /* 0x000fe20000000f00 */
[--C-:B------:R-:W-:Y:S01]  /*2840*/  @!P0 HADD2.F32 R32, -RZ, R4.reuse.H1_H1 ;  /* 0x30000004ff208230 */ /* 0x100fe20000004100 */
[----:B------:R-:W-:Y:S01]  /*2850*/  @!P0 MOV R9, R2 ;  /* 0x0000000200098202 */ /* 0x000fe20000000f00 */
[----:B------:R-:W-:Y:S01]  /*2860*/  @!P0 HADD2.F32 R5, -RZ, R4.H0_H0 ;  /* 0x20000004ff058230 */ /* 0x000fe20000004100 */
[-C--:B------:R-:W-:Y:S02]  /*2870*/  @!P0 FMUL.FTZ R4, R22, R3.reuse ;  /* 0x0000000316048220 */ /* 0x080fe40000410000 */
[----:B------:R-:W-:Y:S02]  /*2880*/  @!P0 FMUL.FTZ R3, R6, R3 ;  /* 0x0000000306038220 */ /* 0x000fe40000410000 */
[----:B------:R-:W-:Y:S02]  /*2890*/  @!P0 FMUL.FTZ R41, R32, R7 ;  /* 0x0000000720298220 */ /* 0x000fe40000410000 */
[----:B------:R-:W-:Y:S02]  /*28a0*/  @!P0 FFMA.FTZ R6, R6, R31, -R4 ;  /* 0x0000001f06068223 */ /* 0x000fe40000010804 */
[C---:B------:R-:W-:Y:S02]  /*28b0*/  @!P0 FMUL.FTZ R4, R5.reuse, R7 ;  /* 0x0000000705048220 */ /* 0x040fe40000410000 */
[----:B------:R-:W-:Y:S02]  /*28c0*/  @!P0 FFMA.FTZ R3, R22, R31, R3 ;  /* 0x0000001f16038223 */ /* 0x000fe40000010003 */
[-C--:B------:R-:W-:Y:S02]  /*28d0*/  @!P0 FFMA.FTZ R41, R5, R33.reuse, -R41 ;  /* 0x0000002105298223 */ /* 0x080fe40000010829 */
[----:B------:R-:W-:Y:S01]  /*28e0*/  @!P0 FFMA.FTZ R4, R32, R33, R4 ;  /* 0x0000002120048223 */ /* 0x000fe20000010004 */
[----:B------:R-:W-:Y:S04]  /*28f0*/  @!P0 F2FP.PACK_AB R3, R3, R6 ;  /* 0x000000060303823e */ /* 0x000fe800000000ff */
[----:B------:R-:W-:Y:S02]  /*2900*/  @!P0 F2FP.PACK_AB R4, R4, R41 ;  /* 0x000000290404823e */ /* 0x000fe400000000ff */
[----:B------:R-:W-:Y:S02]  /*2910*/  @!P0 MOV R10, R3 ;  /* 0x00000003000a8202 */ /* 0x000fe40000000f00 */
[----:B------:R-:W-:Y:S05]  /*2920*/  @!P0 MOV R11, R4 ;  /* 0x00000004000b8202 */ /* 0x000fea0000000f00 */
[----:B------:R1:W-:Y:S02]  /*2930*/  STG.E.128 [R60.64+0x20], R8 ;  /* 0x000020083c007986 */ /* 0x0003e4000c101d06 */
.L_x_69:
[----:B------:R-:W-:Y:S05]  /*2940*/  BSYNC B0 ;  /* 0x0000000000007941 */ /* 0x000fea0003800000 */
.L_x_68:
        /* <DEDUP_REMOVED lines=8> */
[----:B------:R-:W-:Y:S01]  /*29d0*/  @!P0 SHF.R.U64 R4, R14, 0x10, R15 ;  /* 0x000000100e048819 */ /* 0x000fe2000000120f */
[----:B------:R-:W-:Y:S01]  /*29e0*/  @!P0 HADD2.F32 R6, -RZ, R56.H0_H0 ;  /* 0x20000038ff068230 */ /* 0x000fe20000004100 */
[----:B------:R-:W-:Y:S02]  /*29f0*/  @!P0 SHF.R.U64 R13, R46, 0x10, R47 ;  /* 0x000000102e0d8819 */ /* 0x000fe4000000122f */
[----:B------:R-:W-:Y:S01]  /*2a00*/  @!P0 SHF.R.U32.HI R7, RZ, 0x10, R15 ;  /* 0x00000010ff078819 */ /* 0x000fe2000001160f */
[----:B------:R-:W-:Y:S01]  /*2a10*/  @!P0 HADD2.F32 R4, -RZ, R4.H0_H0 ;  /* 0x20000004ff048230 */ /* 0x000fe20000004100 */
[----:B------:R-:W-:Y:S01]  /*2a20*/  @!P0 SHF.R.U32.HI R46, RZ, 0x10, R47 ;  /* 0x00000010ff2e8819 */ /* 0x000fe2000001162f */
[----:B------:R-:W-:Y:S02]  /*2a30*/  @!P0 HADD2.F32 R13, -RZ, R13.H0_H0 ;  /* 0x2000000dff0d8230 */ /* 0x000fe40000004100 */
[----:B------:R-:W-:Y:S02]  /*2a40*/  @!P0 HADD2.F32 R15, -RZ, R56.H1_H1 ;  /* 0x30000038ff0f8230 */ /* 0x000fe40000004100 */
        /* <DEDUP_REMOVED lines=19> */
[----:B------:R-:W-:Y:S02]  /*2b80*/  @!P0 HADD2.F32 R3, -RZ, R23.H1_H1 ;  /* 0x30000017ff038230 */ /* 0x000fe40000004100 */
[----:B------:R-:W-:Y:S01]  /*2b90*/  @!P0 HADD2.F32 R6, -RZ, R5.H0_H0 ;  /* 0x20000005ff068230 */ /* 0x000fe20000004100 */
[----:B------:R-:W-:Y:S01]  /*2ba0*/  @!P0 F2FP.PACK_AB R2, R2, R32 ;  /* 0x000000200202823e */ /* 0x000fe200000000ff */
[--C-:B------:R-:W-:Y:S01]  /*2bb0*/  @!P0 HADD2.F32 R22, -RZ, R4.reuse.H1_H1 ;  /* 0x30000004ff168230 */ /* 0x100fe20000004100 */
[----:B------:R-:W-:Y:S01]  /*2bc0*/  @!P0 MOV R8, R0 ;  /* 0x0000000000088202 */ /* 0x000fe20000000f00 */
[----:B------:R-:W-:Y:S01]  /*2bd0*/  @!P0 HADD2.F32 R5, -RZ, R4.H0_H0 ;  /* 0x20000004ff058230 */ /* 0x000fe20000004100 */
[-C--:B------:R-:W-:Y:S01]  /*2be0*/  @!P0 FMUL.FTZ R4, R14, R3.reuse ;  /* 0x000000030e048220 */ /* 0x080fe20000410000 */
[----:B------:R-:W-:Y:S01]  /*2bf0*/  @!P0 MOV R9, R2 ;  /* 0x0000000200098202 */ /* 0x000fe20000000f00 */
[----:B------:R-:W-:Y:S01]  /*2c00*/  @!P0 FMUL.FTZ R3, R6, R3 ;  /* 0x0000000306038220 */ /* 0x000fe20000410000 */
[----:B------:R-:W-:Y:S01]  /*2c10*/  @!P0 HADD2.F32 R23, -RZ, R46.H0_H0 ;  /* 0x2000002eff178230 */ /* 0x000fe20000004100 */
        /* <DEDUP_REMOVED lines=11> */
.L_x_71:
[----:B------:R-:W-:Y:S05]  /*2cd0*/  BSYNC B0 ;  /* 0x0000000000007941 */ /* 0x000fea0003800000 */
.L_x_70:
        /* <DEDUP_REMOVED lines=9> */
[--C-:B------:R-:W-:Y:S01]  /*2d70*/  @!P0 HADD2.F32 R6, -RZ, R57.reuse.H0_H0 ;  /* 0x20000039ff068230 */ /* 0x100fe20000004100 */
[----:B------:R-:W-:Y:S01]  /*2d80*/  @!P0 SHF.R.U64 R13, R48, 0x10, R49 ;  /* 0x00000010300d8819 */ /* 0x000fe20000001231 */
[----:B------:R-:W-:Y:S01]  /*2d90*/  @!P0 HADD2.F32 R15, -RZ, R57.H1_H1 ;  /* 0x30000039ff0f8230 */ /* 0x000fe20000004100 */
[----:B------:R-:W-:Y:S01]  /*2da0*/  @!P0 SHF.R.U32.HI R7, RZ, 0x10, R17 ;  /* 0x00000010ff078819 */ /* 0x000fe20000011611 */
        /* <DEDUP_REMOVED lines=20> */
[--C-:B------:R-:W-:Y:S01]  /*2ef0*/  @!P0 HADD2.F32 R14, -RZ, R5.reuse.H1_H1 ;  /* 0x30000005ff0e8230 */ /* 0x100fe20000004100 */
        /* <DEDUP_REMOVED lines=22> */
.L_x_73:
[----:B------:R-:W-:Y:S05]  /*3060*/  BSYNC B0 ;  /* 0x0000000000007941 */ /* 0x000fea0003800000 */
.L_x_72:
        /* <DEDUP_REMOVED lines=56> */
.L_x_75:
[----:B------:R-:W-:Y:S05]  /*33f0*/  BSYNC B0 ;  /* 0x0000000000007941 */ /* 0x000fea0003800000 */
.L_x_74:
[----:B------:R-:W-:Y:S11]  /*3400*/  ISETP.GE.AND P0, PT, R93, c[0x0][0x1d4], PT ;  /* 0x000075005d007a0c */ /* 0x000ff60003f06270 */
[----:B------:R-:W-:Y:S02]  /*3410*/  @!UPT UIADD3 URZ, URZ, URZ, URZ ;  /* 0x0000003f3f3ff290 */ /* 0x000fe4000fffe03f */
        /* <DEDUP_REMOVED lines=52> */
[----:B------:R1:W-:Y:S01]  /*3760*/  STG.E.128 [R60.64+0xa0], R8 ;  /* 0x0000a0083c007986 */ /* 0x0003e2000c101d06 */
[----:B------:R-:W-:-:S05]  /*3770*/  BRA `(.L_x_65) ;  /* 0x00001c4000007947 */ /* 0x000fca0003800000 */
.L_x_62:
        /* <DEDUP_REMOVED lines=37> */
[----:B------:R1:W5:Y:S04]  /*39d0*/  @!P0 LDG.E.128 R44, [R8.64] ;  /* 0x00000006082c8981 */ /* 0x000368000c1e1d00 */
[----:B------:R1:W5:Y:S01]  /*39e0*/  @!P0 LDG.E.128 R4, [R2.64] ;  /* 0x0000000602048981 */ /* 0x000362000c1e1d00 */
[----:B------:R-:W-:Y:S11]  /*39f0*/  ISETP.GE.AND P0, PT, R29, c[0x0][0x27c], PT ;  /* 0x00009f001d007a0c */ /* 0x000ff60003f06270 */
[----:B------:R-:W-:Y:S02]  /*3a00*/  @!UPT UIADD3 URZ, URZ, URZ, URZ ;  /* 0x0000003f3f3ff290 */ /* 0x000fe4000fffe03f */
[----:B------:R1:W5:Y:S04]  /*3a10*/  @!P0 LDG.E.128 R56, [R8.64+0x20] ;  /* 0x0000200608388981 */ /* 0x000368000c1e1d00 */
[----:B------:R1:W5:Y:S01]  /*3a20*/  @!P0 LDG.E.128 R12, [R2.64+0x20] ;  /* 0x00002006020c8981 */ /* 0x000362000c1e1d00 */
[----:B------:R-:W-:Y:S11]  /*3a30*/  ISETP.GE.AND P0, PT, R28, c[0x0][0x27c], PT ;  /* 0x00009f001c007a0c */ /* 0x000ff60003f06270 */
[----:B------:R-:W-:Y:S02]  /*3a40*/  @!UPT UIADD3 URZ, URZ, URZ, URZ ;  /* 0x0000003f3f3ff290 */ /* 0x000fe4000fffe03f */
[----:B------:R1:W5:Y:S04]  /*3a50*/  @!P0 LDG.E.128 R64, [R8.64+0x40] ;  /* 0x0000400608408981 */ /* 0x000368000c1e1d00 */
[----:B------:R1:W5:Y:S02]  /*3a60*/  @!P0 LDG.E.128 R20, [R2.64+0x40] ;  /* 0x0000400602148981 */ /* 0x000364000c1e1d00 */
.L_x_77:
[----:B------:R-:W-:Y:S05]  /*3a70*/  BSYNC B0 ;  /* 0x0000000000007941 */ /* 0x000fea0003800000 */
.L_x_76:
[----:B------:R-:W-:Y:S04]  /*3a80*/  IADD3 R80, P0, R148, R10, RZ ;  /* 0x0000000a94507210 */ /* 0x000fe80007f1e0ff */
[----:B------:R-:W-:Y:S01]  /*3a90*/  IADD3.X R79, R120, R16, RZ, P0, !PT ;  /* 0x00000010784f7210 */ /* 0x000fe200007fe4ff */
        /* <DEDUP_REMOVED lines=25> */
[----:B------:R-:W-:Y:S02]  /*3c30*/  PRMT R31, R3, 0x5410, R8 ;  /* 0x00005410031f7816 */ /* 0x000fe40000000008 */
[----:B------:R-:W-:Y:S01]  /*3c40*/  PRMT R30, R2, 0x5410, R0 ;  /* 0x00005410021e7816 */ /* 0x000fe20000000000 */
[----:B------:R-:W-:-:S05]  /*3c50*/  @P0 BRA `(.L_x_79) ;  /* 0x0000077000000947 */ /* 0x000fca0003800000 */
[----:B------:R-:W-:Y:S01]  /*3c60*/  IMAD.MOV.U32 R48, RZ, RZ, R45 ;  /* 0x000000ffff307224 */ /* 0x000fe200078e002d */
[----:B------:R-:W-:Y:S01]  /*3c70*/  ISETP.GE.AND P2, PT, R100, c[0x0][0x1d4], PT ;  /* 0x0000750064007a0c */ /* 0x000fe20003f46270 */
[----:B------:R-:W-:Y:S01]  /*3c80*/  LDS.128 R60, [R123+0x3100] ;  /* 0x003100007b3c7984 */ /* 0x000fe20000000c00 */
[----:B------:R-:W-:Y:S01]  /*3c90*/  IADD3 R0, P1, P0, R88, R80, R119 ;  /* 0x0000005058007210 */ /* 0x000fe2000783e077 */
[----:B------:R-:W-:Y:S01]  /*3ca0*/  IMAD.MOV.U32 R53, RZ, RZ, R47 ;  /* 0x000000ffff357224 */ /* 0x000fe200078e002f */
[----:B------:R-:W-:Y:S01]  /*3cb0*/  MOV R10, R6 ;  /* 0x00000006000a7202 */ /* 0x000fe20000000f00 */
[----:B------:R-:W-:Y:S01]  /*3cc0*/  IMAD.MOV.U32 R24, RZ, RZ, R7 ;  /* 0x000000ffff187224 */ /* 0x000fe200078e0007 */
[-C--:B------:R-:W-:Y:S02]  /*3cd0*/  IADD3.X R3, R90, R79.reuse, R134, P1, P0 ;  /* 0x0000004f5a037210 */ /* 0x080fe40000fe0486 */
[----:B------:R-:W-:Y:S01]  /*3ce0*/  MOV R41, R44 ;  /* 0x0000002c00297202 */ /* 0x000fe20000000f00 */
[----:B------:R-:W1:Y:S01]  /*3cf0*/  LDS.128 R16, [R131+0x3100] ;  /* 0x0031000083107984 */ /* 0x000e620000000c00 */
[----:B------:R-:W-:Y:S03]  /*3d00*/  MOV R51, R46 ;  /* 0x0000002e00337202 */ /* 0x000fe60000000f00 */
[----:B------:R-:W-:Y:S04]  /*3d10*/  @!P2 IADD3 R2, P1, P0, R88, R80, R100 ;  /* 0x000000505802a210 */ /* 0x000fe8000783e064 */
[----:B------:R-:W-:Y:S02]  /*3d20*/  @!P2 IADD3.X R8, R90, R79, R126, P1, P0 ;  /* 0x0000004f5a08a210 */ /* 0x000fe40000fe047e */
[C---:B------:R-:W-:Y:S04]  /*3d30*/  LEA R74, P0, R0.reuse, c[0x0][0x1c8], 0x1 ;  /* 0x00007200004a7a11 */ /* 0x040fe800078008ff */
[----:B------:R-:W-:Y:S02]  /*3d40*/  LEA.HI.X R75, R0, c[0x0][0x1cc], R3, 0x1, P0 ;  /* 0x00007300004b7a11 */ /* 0x000fe400000f0c03 */
[C---:B------:R-:W-:Y:S02]  /*3d50*/  @!P2 LEA R72, P0, R2.reuse, c[0x0][0x1c8], 0x1 ;  /* 0x000072000248aa11 */ /* 0x040fe400078008ff */
[----:B------:R-:W-:Y:S02]  /*3d60*/  MOV R0, R4 ;  /* 0x0000000400007202 */ /* 0x000fe40000000f00 */
[----:B------:R-:W-:Y:S01]  /*3d70*/  @!P2 LEA.HI.X R73, R2, c[0x0][0x1cc], R8, 0x1, P0 ;  /* 0x000073000249aa11 */ /* 0x000fe200000f0c08 */
[--C-:B------:R-:W-:Y:S01]  /*3d80*/  IMAD.MOV.U32 R2, RZ, RZ, R5.reuse ;  /* 0x000000ffff027224 */ /* 0x100fe200078e0005 */
[----:B------:R-:W-:Y:S11]  /*3d90*/  ISETP.GE.AND P0, PT, R26, c[0x0][0x27c], PT ;  /* 0x00009f001a007a0c */ /* 0x000ff60003f06270 */
[----:B------:R-:W-:Y:S02]  /*3da0*/  @!UPT UIADD3 URZ, URZ, URZ, URZ ;  /* 0x0000003f3f3ff290 */ /* 0x000fe4000fffe03f */
[--C-:B------:R-:W-:Y:S01]  /*3db0*/  @!P0 SHF.R.U32.HI R9, RZ, 0x10, R5.reuse ;  /* 0x00000010ff098819 */ /* 0x100fe20000011605 */
[----:B------:R-:W-:Y:S01]  /*3dc0*/  @!P0 HADD2.F32 R3, -RZ, R2.H0_H0 ;  /* 0x20000002ff038230 */ /* 0x000fe20000004100 */
[----:B------:R-:W-:Y:S01]  /*3dd0*/  @!P0 SHF.R.U64 R8, R4, 0x10, R5 ;  /* 0x0000001004088819 */ /* 0x000fe20000001205 */
[----:B------:R-:W-:Y:S01]  /*3de0*/  @!P0 HADD2.F32 R0, -RZ, R0.H0_H0 ;  /* 0x20000000ff008230 */ /* 0x000fe20000004100 */
[----:B------:R-:W-:Y:S01]  /*3df0*/  @!P0 SHF.R.U64 R11, R6, 0x10, R7 ;  /* 0x00000010060b8819 */ /* 0x000fe20000001207 */
[----:B-1----:R-:W-:Y:S01]  /*3e00*/  @!P0 IMAD.MOV.U32 R6, RZ, RZ, R16 ;  /* 0x000000ffff068224 */ /* 0x002fe200078e0010 */
[----:B------:R-:W-:Y:S01]  /*3e10*/  @!P0 MOV R42, R61 ;  /* 0x0000003d002a8202 */ /* 0x000fe20000000f00 */
[----:B------:R-:W-:Y:S01]  /*3e20*/  @!P0 HADD2.F32 R41, -RZ, R41.H0_H0 ;  /* 0x20000029ff298230 */ /* 0x000fe20000004100 */
[----:B------:R-:W-:Y:S02]  /*3e30*/  @!P0 MOV R5, R17 ;  /* 0x0000001100058202 */ /* 0x000fe40000000f00 */
[--C-:B------:R-:W-:Y:S01]  /*3e40*/  @!P0 SHF.R.U64 R52, R46, 0x10, R47.reuse ;  /* 0x000000102e348819 */ /* 0x100fe2000000122f */
[----:B------:R-:W-:Y:S01]  /*3e50*/  @!P0 HADD2.F32 R43, -RZ, R42.H0_H0 ;  /* 0x2000002aff2b8230 */ /* 0x000fe20000004100 */
[----:B------:R-:W-:Y:S01]  /*3e60*/  @!P0 SHF.R.U32.HI R54, RZ, 0x10, R47 ;  /* 0x00000010ff368819 */ /* 0x000fe2000001162f */
[----:B------:R-:W-:Y:S01]  /*3e70*/  @!P0 HADD2.F32 R2, -RZ, R6.H0_H0 ;  /* 0x20000006ff028230 */ /* 0x000fe20000004100 */
[----:B------:R-:W-:Y:S01]  /*3e80*/  @!P0 MOV R47, R60 ;  /* 0x0000003c002f8202 */ /* 0x000fe20000000f00 */
[----:B------:R-:W-:Y:S01]  /*3e90*/  @!P0 HADD2.F32 R4, -RZ, R5.H0_H0 ;  /* 0x20000005ff048230 */ /* 0x000fe20000004100 */
[----:B------:R-:W-:Y:S01]  /*3ea0*/  @!P0 SHF.R.U64 R50, R44, 0x10, R45 ;  /* 0x000000102c328819 */ /* 0x000fe2000000122d */
[----:B------:R-:W-:Y:S01]  /*3eb0*/  @!P0 HADD2.F32 R44, -RZ, R48.H0_H0 ;  /* 0x20000030ff2c8230 */ /* 0x000fe20000004100 */
[----:B------:R-:W-:Y:S01]  /*3ec0*/  @!P0 SHF.R.U32.HI R25, RZ, 0x10, R7 ;  /* 0x00000010ff198819 */ /* 0x000fe20000011607 */
[----:B------:R-:W-:Y:S01]  /*3ed0*/  @!P0 HADD2.F32 R7, -RZ, R47.H0_H0 ;  /* 0x2000002fff078230 */ /* 0x000fe20000004100 */
[----:B------:R-:W-:Y:S01]  /*3ee0*/  @!P0 SHF.R.U32.HI R49, RZ, 0x10, R45 ;  /* 0x00000010ff318819 */ /* 0x000fe2000001162d */
[-C--:B------:R-:W-:Y:S01]  /*3ef0*/  @!P0 FMUL.FTZ R45, R43, R3.reuse ;  /* 0x000000032b2d8220 */ /* 0x080fe20000410000 */
[----:B------:R-:W-:Y:S01]  /*3f00*/  @!P0 HADD2.F32 R48, -RZ, R51.H0_H0 ;  /* 0x20000033ff308230 */ /* 0x000fe20000004100 */
[----:B------:R-:W-:Y:S01]  /*3f10*/  @!P0 FMUL.FTZ R3, R4, R3 ;  /* 0x0000000304038220 */ /* 0x000fe20000410000 */
[----:B------:R-:W-:Y:S01]  /*3f20*/  @!P0 HADD2.F32 R51, -RZ, R53.H0_H0 ;  /* 0x20000035ff338230 */ /* 0x000fe20000004100 */
[CC--:B------:R-:W-:Y:S02]  /*3f30*/  @!P0 FMUL.FTZ R46, R7.reuse, R0.reuse ;  /* 0x00000000072e8220 */ /* 0x0c0fe40000410000 */
[----:B------:R-:W-:Y:S02]  /*3f40*/  @!P0 FMUL.FTZ R0, R2, R0 ;  /* 0x0000000002008220 */ /* 0x000fe40000410000 */
[----:B------:R-:W-:Y:S01]  /*3f50*/  @!P0 FFMA.FTZ R83, R4, R44, -R45 ;  /* 0x0000002c04538223 */ /* 0x000fe2000001082d */
[----:B------:R-:W-:Y:S01]  /*3f60*/  @!P0 HADD2.F32 R4, -RZ, R9.H0_H0 ;  /* 0x20000009ff048230 */ /* 0x000fe20000004100 */
[-C--:B------:R-:W-:Y:S01]  /*3f70*/  @!P0 FFMA.FTZ R84, R2, R41.reuse, -R46 ;  /* 0x0000002902548223 */ /* 0x080fe2000001082e */
[----:B------:R-:W-:Y:S01]  /*3f80*/  @!P0 HADD2.F32 R45, -RZ, R42.H1_H1 ;  /* 0x3000002aff2d8230 */ /* 0x000fe20000004100 */
[----:B------:R-:W-:Y:S01]  /*3f90*/  @!P0 FFMA.FTZ R0, R7, R41, R0 ;  /* 0x0000002907008223 */ /* 0x000fe20000010000 */
[----:B------:R-:W-:Y:S02]  /*3fa0*/  @!P0 HADD2.F32 R41, -RZ, R47.H1_H1 ;  /* 0x3000002fff298230 */ /* 0x000fe40000004100 */
[----:B------:R-:W-:Y:S01]  /*3fb0*/  @!P0 HADD2.F32 R7, -RZ, R8.H0_H0 ;  /* 0x20000008ff078230 */ /* 0x000fe20000004100 */
[----:B------:R-:W-:Y:S01]  /*3fc0*/  @!P0 FMUL.FTZ R8, R45, R4 ;  /* 0x000000042d088220 */ /* 0x000fe20000410000 */
[----:B------:R-:W-:Y:S02]  /*3fd0*/  @!P0 HADD2.F32 R46, -RZ, R49.H0_H0 ;  /* 0x20000031ff2e8230 */ /* 0x000fe40000004100 */
[----:B------:R-:W-:Y:S02]  /*3fe0*/  @!P0 HADD2.F32 R2, -RZ, R5.H1_H1 ;  /* 0x30000005ff028230 */ /* 0x000fe40000004100 */
[----:B------:R-:W-:Y:S01]  /*3ff0*/  @!P0 HADD2.F32 R5, -RZ, R6.H1_H1 ;  /* 0x30000006ff058230 */ /* 0x000fe20000004100 */
[----:B------:R-:W-:Y:S01]  /*4000*/  @!P0 FMUL.FTZ R6, R41, R7 ;  /* 0x0000000729068220 */ /* 0x000fe20000410000 */
[----:B------:R-:W-:Y:S01]  /*4010*/  @!P0 HADD2.F32 R42, -RZ, R50.H0_H0 ;  /* 0x20000032ff2a8230 */ /* 0x000fe20000004100 */
[C---:B------:R-:W-:Y:S01]  /*4020*/  @!P0 FFMA.FTZ R82, R2.reuse, R46, -R8 ;  /* 0x0000002e02528223 */ /* 0x040fe20000010808 */
[----:B------:R-:W-:Y:S01]  /*4030*/  @!P0 HADD2.F32 R50, -RZ, R52.H0_H0 ;  /* 0x20000034ff328230 */ /* 0x000fe20000004100 */
[----:B------:R-:W-:Y:S01]  /*4040*/  @!P0 IMAD.MOV.U32 R8, RZ, RZ, R62 ;  /* 0x000000ffff088224 */ /* 0x000fe200078e003e */
[----:B------:R-:W-:Y:S01]  /*4050*/  @!P0 MOV R52, R63 ;  /* 0x0000003f00348202 */ /* 0x000fe20000000f00 */
[----:B------:R-:W-:Y:S01]  /*4060*/  @!P0 FMUL.FTZ R4, R2, R4 ;  /* 0x0000000402048220 */ /* 0x000fe20000410000 */
[----:B------:R-:W-:Y:S01]  /*4070*/  @!P0 HADD2.F32 R9, -RZ, R10.H0_H0 ;  /* 0x2000000aff098230 */ /* 0x000fe20000004100 */
[C---:B------:R-:W-:Y:S01]  /*4080*/  @!P0 FMUL.FTZ R2, R5.reuse, R7 ;  /* 0x0000000705028220 */ /* 0x040fe20000410000 */
[--C-:B------:R-:W-:Y:S01]  /*4090*/  @!P0 HADD2.F32 R49, -RZ, R8.reuse.H1_H1 ;  /* 0x30000008ff318230 */ /* 0x100fe20000004100 */
[----:B------:R-:W-:Y:S01]  /*40a0*/  @!P0 FFMA.FTZ R81, R5, R42, -R6 ;  /* 0x0000002a05518223 */ /* 0x000fe20000010806 */
[----:B------:R-:W-:Y:S01]  /*40b0*/  @!P0 MOV R5, R18 ;  /* 0x0000001200058202 */ /* 0x000fe20000000f00 */
[----:B------:R-:W-:Y:S01]  /*40c0*/  @!P0 FFMA.FTZ R2, R41, R42, R2 ;  /* 0x0000002a29028223 */ /* 0x000fe20000010002 */
[----:B------:R-:W-:Y:S01]  /*40d0*/  @!P0 HADD2.F32 R6, -RZ, R11.H0_H0 ;  /* 0x2000000bff068230 */ /* 0x000fe20000004100 */
[----:B------:R-:W-:Y:S01]  /*40e0*/  @!P0 FFMA.FTZ R3, R43, R44, R3 ;  /* 0x0000002c2b038223 */ /* 0x000fe20000010003 */
[----:B------:R-:W-:Y:S01]  /*40f0*/  @!P0 HADD2.F32 R47, -RZ, R8.H0_H0 ;  /* 0x20000008ff2f8230 */ /* 0x000fe20000004100 */
[----:B------:R-:W-:Y:S01]  /*4100*/  @!P0 FFMA.FTZ R4, R45, R46, R4 ;  /* 0x0000002e2d048223 */ /* 0x000fe20000010004 */
[--C-:B------:R-:W-:Y:S01]  /*4110*/  @!P0 HADD2.F32 R7, -RZ, R5.reuse.H1_H1 ;  /* 0x30000005ff078230 */ /* 0x100fe20000004100 */
[-C--:B------:R-:W-:Y:S01]  /*4120*/  @!P0 FMUL.FTZ R10, R49, R6.reuse ;  /* 0x00000006310a8220 */ /* 0x080fe20000410000 */
[----:B------:R-:W-:Y:S01]  /*4130*/  @!P0 HADD2.F32 R8, -RZ, R5.H0_H0 ;  /* 0x20000005ff088230 */ /* 0x000fe20000004100 */
[----:B------:R-:W-:Y:S01]  /*4140*/  @!P0 FMUL.FTZ R11, R47, R9 ;  /* 0x000000092f0b8220 */ /* 0x000fe20000410000 */
[----:B------:R-:W-:Y:S01]  /*4150*/  @!P0 F2FP.PACK_AB R3, R4, R3 ;  /* 0x000000030403823e */ /* 0x000fe200000000ff */
[C---:B------:R-:W-:Y:S01]  /*4160*/  @!P0 FMUL.FTZ R6, R7.reuse, R6 ;  /* 0x0000000607068220 */ /* 0x040fe20000410000 */
[----:B------:R-:W-:Y:S01]  /*4170*/  @!P0 F2FP.PACK_AB R0, R2, R0 ;  /* 0x000000000200823e */ /* 0x000fe200000000ff */
[----:B------:R-:W-:Y:S01]  /*4180*/  @!P0 FFMA.FTZ R77, R7, R50, -R10 ;  /* 0x00000032074d8223 */ /* 0x000fe2000001080a */
[----:B------:R-:W-:Y:S01]  /*4190*/  @!P0 HADD2.F32 R10, -RZ, R24.H0_H0 ;  /* 0x20000018ff0a8230 */ /* 0x000fe20000004100 */
[----:B------:R-:W-:Y:S01]  /*41a0*/  @!P0 IMAD.MOV.U32 R7, RZ, RZ, R19 ;  /* 0x000000ffff078224 */ /* 0x000fe200078e0013 */
[----:B------:R-:W-:Y:S01]  /*41b0*/  @!P0 MOV R60, R0 ;  /* 0x00000000003c8202 */ /* 0x000fe20000000f00 */
[CC--:B------:R-:W-:Y:S01]  /*41c0*/  @!P0 FFMA.FTZ R76, R8.reuse, R48.reuse, -R11 ;  /* 0x00000030084c8223 */ /* 0x0c0fe2000001080b */
[----:B------:R-:W-:Y:S01]  /*41d0*/  @!P0 HADD2.F32 R11, -RZ, R25.H0_H0 ;  /* 0x20000019ff0b8230 */ /* 0x000fe20000004100 */
[----:B------:R-:W-:Y:S01]  /*41e0*/  @!P0 FMUL.FTZ R5, R8, R9 ;  /* 0x0000000908058220 */ /* 0x000fe20000410000 */
[--C-:B------:R-:W-:Y:S01]  /*41f0*/  @!P0 HADD2.F32 R24, -RZ, R52.reuse.H0_H0 ;  /* 0x20000034ff188230 */ /* 0x100fe20000004100 */
[----:B------:R-:W-:Y:S01]  /*4200*/  @!P0 IMAD.MOV.U32 R61, RZ, RZ, R3 ;  /* 0x000000ffff3d8224 */ /* 0x000fe200078e0003 */
[----:B------:R-:W-:Y:S01]  /*4210*/  @!P0 HADD2.F32 R25, -RZ, R52.H1_H1 ;  /* 0x30000034ff198230 */ /* 0x000fe20000004100 */
[----:B------:R-:W-:Y:S01]  /*4220*/  @!P0 FFMA.FTZ R5, R47, R48, R5 ;  /* 0x000000302f058223 */ /* 0x000fe20000010005 */
[--C-:B------:R-:W-:Y:S01]  /*4230*/  @!P0 HADD2.F32 R9, -RZ, R7.reuse.H1_H1 ;  /* 0x30000007ff098230 */ /* 0x100fe20000004100 */
[----:B------:R-:W-:Y:S01]  /*4240*/  @!P0 FMUL.FTZ R71, R24, R10 ;  /* 0x0000000a18478220 */ /* 0x000fe20000410000 */
[----:B------:R-:W-:Y:S01]  /*4250*/  @!P0 HADD2.F32 R8, -RZ, R7.H0_H0 ;  /* 0x20000007ff088230 */ /* 0x000fe20000004100 */
[----:B------:R-:W-:Y:S01]  /*4260*/  @!P0 FMUL.FTZ R53, R25, R11 ;  /* 0x0000000b19358220 */ /* 0x000fe20000410000 */
[----:B------:R-:W-:Y:S01]  /*4270*/  @!P0 HADD2.F32 R52, -RZ, R54.H0_H0 ;  /* 0x20000036ff348230 */ /* 0x000fe20000004100 */
[----:B------:R-:W-:Y:S02]  /*4280*/  @!P0 FFMA.FTZ R6, R49, R50, R6 ;  /* 0x0000003231068223 */ /* 0x000fe40000010006 */
[----:B------:R-:W-:Y:S02]  /*4290*/  @!P0 FFMA.FTZ R71, R8, R51, -R71 ;  /* 0x0000003308478223 */ /* 0x000fe40000010847 */
[C---:B------:R-:W-:Y:S01]  /*42a0*/  @!P0 FFMA.FTZ R53, R9.reuse, R52, -R53 ;  /* 0x0000003409358223 */ /* 0x040fe20000010835 */
[----:B------:R-:W-:Y:S01]  /*42b0*/  @!P0 F2FP.PACK_AB R5, R6, R5 ;  /* 0x000000050605823e */ /* 0x000fe200000000ff */
[----:B------:R-:W-:Y:S01]  /*42c0*/  @!P0 FMUL.FTZ R7, R8, R10 ;  /* 0x0000000a08078220 */ /* 0x000fe20000410000 */
[----:B------:R-:W-:Y:S01]  /*42d0*/  @!P0 F2FP.PACK_AB R10, R82, R83 ;  /* 0x00000053520a823e */ /* 0x000fe200000000ff */
[----:B------:R-:W-:Y:S01]  /*42e0*/  @!P0 FMUL.FTZ R8, R9, R11 ;  /* 0x0000000b09088220 */ /* 0x000fe20000410000 */
[----:B------:R-:W-:Y:S01]  /*42f0*/  @!P0 F2FP.PACK_AB R11, R77, R76 ;  /* 0x0000004c4d0b823e */ /* 0x000fe200000000ff */
[----:B------:R-:W-:Y:S01]  /*4300*/  @!P0 FFMA.FTZ R7, R24, R51, R7 ;  /* 0x0000003318078223 */ /* 0x000fe20000010007 */
[----:B------:R-:W-:Y:S01]  /*4310*/  @!P0 F2FP.PACK_AB R9, R81, R84 ;  /* 0x000000545109823e */ /* 0x000fe200000000ff */
[----:B------:R-:W-:Y:S01]  /*4320*/  @!P0 FFMA.FTZ R8, R25, R52, R8 ;  /* 0x0000003419088223 */ /* 0x000fe20000010008 */
[----:B------:R-:W-:Y:S01]  /*4330*/  @!P0 F2FP.PACK_AB R41, R53, R71 ;  /* 0x000000473529823e */ /* 0x000fe200000000ff */
[----:B------:R-:W-:Y:S01]  /*4340*/  @!P0 IMAD.MOV.U32 R18, RZ, RZ, R11 ;  /* 0x000000ffff128224 */ /* 0x000fe200078e000b */
[----:B------:R-:W-:Y:S02]  /*4350*/  @!P0 MOV R16, R9 ;  /* 0x0000000900108202 */ /* 0x000fe40000000f00 */
[----:B------:R-:W-:Y:S02]  /*4360*/  @!P0 MOV R17, R10 ;  /* 0x0000000a00118202 */ /* 0x000fe40000000f00 */
[----:B------:R-:W-:Y:S02]  /*4370*/  @!P0 MOV R19, R41 ;  /* 0x0000002900138202 */ /* 0x000fe40000000f00 */
[----:B------:R-:W-:Y:S02]  /*4380*/  @!P0 F2FP.PACK_AB R7, R8, R7 ;  /* 0x000000070807823e */ /* 0x000fe400000000ff */
[----:B------:R-:W-:Y:S01]  /*4390*/  @!P0 MOV R62, R5 ;  /* 0x00000005003e8202 */ /* 0x000fe20000000f00 */
[----:B------:R1:W-:Y:S01]  /*43a0*/  STG.E.128 [R74.64], R16 ;  /* 0x000000104a007986 */ /* 0x0003e2000c101d06 */
[----:B------:R-:W-:Y:S07]  /*43b0*/  @!P0 MOV R63, R7 ;  /* 0x00000007003f8202 */ /* 0x000fee0000000f00 */
[----:B------:R1:W-:Y:S02]  /*43c0*/  @!P2 STG.E.128 [R72.64], R60 ;  /* 0x0000003c4800a986 */ /* 0x0003e4000c101d06 */
.L_x_79:
[----:B------:R-:W-:Y:S05]  /*43d0*/  BSYNC B0 ;  /* 0x0000000000007941 */ /* 0x000fea0003800000 */
.L_x_78:
[----:B------:R-:W-:Y:S01]  /*43e0*/  ISETP.GE.AND P0, PT, R29, c[0x0][0x1d4], PT ;  /* 0x000075001d007a0c */ /* 0x000fe20003f06270 */
[----:B------:R-:W-:Y:S01]  /*43f0*/  @!UPT UIADD3 URZ, URZ, URZ, URZ ;  /* 0x0000003f3f3ff290 */ /* 0x000fe2000fffe03f */
[----:B------:R-:W-:Y:S11]  /*4400*/  BSSY B0, `(.L_x_80) ;  /* 0x0000071000007945 */ /* 0x000ff60003800000 */
[----:B------:R-:W-:-:S05]  /*4410*/  @P0 BRA `(.L_x_81) ;  /* 0x000006f000000947 */ /* 0x000fca0003800000 */
[----:B------:R-:W2:Y:S01]  /*4420*/  LDS.128 R48, [R122+0x3100] ;  /* 0x003100007a307984 */ /* 0x000ea20000000c00 */
[----:B------:R-:W-:Y:S02]  /*4430*/  ISETP.GE.AND P2, PT, R97, c[0x0][0x1d4], PT ;  /* 0x0000750061007a0c */ /* 0x000fe40003f46270 */
[-C--:B------:R-:W-:Y:S04]  /*4440*/  IADD3 R0, P1, P0, R88, R80.reuse, R118 ;  /* 0x0000005058007210 */ /* 0x080fe8000783e076 */
[-C--:B------:R-:W-:Y:S01]  /*4450*/  IADD3.X R3, R90, R79.reuse, R128, P1, P0 ;  /* 0x0000004f5a037210 */ /* 0x080fe20000fe0480 */
[----:B-1----:R-:W1:Y:S06]  /*4460*/  LDS.128 R16, [R130+0x3100] ;  /* 0x0031000082107984 */ /* 0x002e6c0000000c00 */
[----:B------:R-:W-:Y:S04]  /*4470*/  @!P2 IADD3 R2, P1, P0, R88, R80, R97 ;  /* 0x000000505802a210 */ /* 0x000fe8000783e061 */
[----:B------:R-:W-:Y:S02]  /*4480*/  @!P2 IADD3.X R4, R90, R79, R125, P1, P0 ;  /* 0x0000004f5a04a210 */ /* 0x000fe40000fe047d */
[C---:B------:R-:W-:Y:S04]  /*4490*/  LEA R62, P0, R0.reuse, c[0x0][0x1c8], 0x1 ;  /* 0x00007200003e7a11 */ /* 0x040fe800078008ff */
[----:B------:R-:W-:Y:S02]  /*44a0*/  LEA.HI.X R63, R0, c[0x0][0x1cc], R3, 0x1, P0 ;  /* 0x00007300003f7a11 */ /* 0x000fe400000f0c03 */
[C---:B------:R-:W-:Y:S04]  /*44b0*/  @!P2 LEA R60, P0, R2.reuse, c[0x0][0x1c8], 0x1 ;  /* 0x00007200023caa11 */ /* 0x040fe800078008ff */
[----:B------:R-:W-:Y:S02]  /*44c0*/  @!P2 LEA.HI.X R61, R2, c[0x0][0x1cc], R4, 0x1, P0 ;  /* 0x00007300023daa11 */ /* 0x000fe400000f0c04 */
[----:B------:R-:W-:Y:S11]  /*44d0*/  ISETP.GE.AND P0, PT, R29, c[0x0][0x27c], PT ;  /* 0x00009f001d007a0c */ /* 0x000ff60003f06270 */
[----:B------:R-:W-:Y:S02]  /*44e0*/  @!UPT UIADD3 URZ, URZ, URZ, URZ ;  /* 0x0000003f3f3ff290 */ /* 0x000fe4000fffe03f */
[--C-:B------:R-:W-:Y:S01]  /*44f0*/  @!P0 SHF.R.U64 R4, R12, 0x10, R13.reuse ;  /* 0x000000100c048819 */ /* 0x100fe2000000120d */
[----:B------:R-:W-:Y:S01]  /*4500*/  @!P0 HADD2.F32 R0, -RZ, R30.H0_H0 ;  /* 0x2000001eff008230 */ /* 0x000fe20000004100 */
[----:B------:R-:W-:Y:S01]  /*4510*/  @!P0 SHF.R.U32.HI R7, RZ, 0x10, R13 ;  /* 0x00000010ff078819 */ /* 0x000fe2000001160d */
[----:B------:R-:W-:Y:S01]  /*4520*/  @!P0 HADD2.F32 R6, -RZ, R55.H0_H0 ;  /* 0x20000037ff068230 */ /* 0x000fe20000004100 */
[----:B--2---:R-:W-:Y:S01]  /*4530*/  @!P0 MOV R9, R48 ;  /* 0x0000003000098202 */ /* 0x004fe20000000f00 */
[----:B------:R-:W-:Y:S01]  /*4540*/  @!P0 HADD2.F32 R4, -RZ, R4.H0_H0 ;  /* 0x20000004ff048230 */ /* 0x000fe20000004100 */
[----:B-1----:R-:W-:Y:S01]  /*4550*/  @!P0 MOV R3, R16 ;  /* 0x0000001000038202 */ /* 0x002fe20000000f00 */
[----:B------:R-:W-:Y:S01]  /*4560*/  @!P0 HADD2.F32 R7, -RZ, R7.H0_H0 ;  /* 0x20000007ff078230 */ /* 0x000fe20000004100 */
[----:B------:R-:W-:Y:S01]  /*4570*/  @!P0 SHF.R.U64 R13, R56, 0x10, R57 ;  /* 0x00000010380d8819 */ /* 0x000fe20000001239 */
[----:B------:R-:W-:Y:S01]  /*4580*/  @!P0 HADD2.F32 R5, -RZ, R9.H0_H0 ;  /* 0x20000009ff058230 */ /* 0x000fe20000004100 */
[----:B------:R-:W-:Y:S01]  /*4590*/  @!P0 SHF.R.U64 R42, R58, 0x10, R59 ;  /* 0x000000103a2a8819 */ /* 0x000fe2000000123b */
[----:B------:R-:W-:Y:S01]  /*45a0*/  @!P0 HADD2.F32 R2, -RZ, R3.H0_H0 ;  /* 0x20000003ff028230 */ /* 0x000fe20000004100 */
[----:B------:R-:W-:Y:S01]  /*45b0*/  @!P0 SHF.R.U32.HI R25, RZ, 0x10, R57 ;  /* 0x00000010ff198819 */ /* 0x000fe20000011639 */
[----:B------:R-:W-:Y:S01]  /*45c0*/  @!P0 HADD2.F32 R12, -RZ, R9.H1_H1 ;  /* 0x30000009ff0c8230 */ /* 0x000fe20000004100 */
[CC--:B------:R-:W-:Y:S01]  /*45d0*/  @!P0 FMUL.FTZ R10, R5.reuse, R0.reuse ;  /* 0x00000000050a8220 */ /* 0x0c0fe20000410000 */
[----:B------:R-:W-:Y:S01]  /*45e0*/  @!P0 HADD2.F32 R3, -RZ, R3.H1_H1 ;  /* 0x30000003ff038230 */ /* 0x000fe20000004100 */
[----:B------:R-:W-:Y:S01]  /*45f0*/  @!P0 FMUL.FTZ R0, R2, R0 ;  /* 0x0000000002008220 */ /* 0x000fe20000410000 */
[----:B------:R-:W-:Y:S01]  /*4600*/  @!P0 HADD2.F32 R13, -RZ, R13.H0_H0 ;  /* 0x2000000dff0d8230 */ /* 0x000fe20000004100 */
[----:B------:R-:W-:Y:S01]  /*4610*/  @!P0 FMUL.FTZ R9, R12, R4 ;  /* 0x000000040c098220 */ /* 0x000fe20000410000 */
[----:B------:R-:W-:Y:S01]  /*4620*/  @!P0 HADD2.F32 R25, -RZ, R25.H0_H0 ;  /* 0x20000019ff198230 */ /* 0x000fe20000004100 */
[-C--:B------:R-:W-:Y:S01]  /*4630*/  @!P0 FFMA.FTZ R0, R5, R6.reuse, R0 ;  /* 0x0000000605008223 */ /* 0x080fe20000010000 */
[----:B------:R-:W-:Y:S01]  /*4640*/  @!P0 HADD2.F32 R44, -RZ, R68.H0_H0 ;  /* 0x20000044ff2c8230 */ /* 0x000fe20000004100 */
[----:B------:R-:W-:Y:S01]  /*4650*/  @!P0 IMAD.MOV.U32 R5, RZ, RZ, R49 ;  /* 0x000000ffff058224 */ /* 0x000fe200078e0031 */
[----:B------:R-:W-:Y:S01]  /*4660*/  @!P0 HADD2.F32 R42, -RZ, R42.H0_H0 ;  /* 0x2000002aff2a8230 */ /* 0x000fe20000004100 */
[----:B------:R-:W-:Y:S01]  /*4670*/  @!P0 FFMA.FTZ R58, R2, R6, -R10 ;  /* 0x00000006023a8223 */ /* 0x000fe2000001080a */
[----:B------:R-:W-:Y:S01]  /*4680*/  @!P0 SHF.R.U64 R11, R14, 0x10, R15 ;  /* 0x000000100e0b8819 */ /* 0x000fe2000000120f */
[C---:B------:R-:W-:Y:S01]  /*4690*/  @!P0 FMUL.FTZ R2, R3.reuse, R4 ;  /* 0x0000000403028220 */ /* 0x040fe20000410000 */
[----:B------:R-:W-:Y:S01]  /*46a0*/  @!P0 MOV R4, R17 ;  /* 0x0000001100048202 */ /* 0x000fe20000000f00 */
[-C--:B------:R-:W-:Y:S01]  /*46b0*/  @!P0 FFMA.FTZ R57, R3, R13.reuse, -R9 ;  /* 0x0000000d03398223 */ /* 0x080fe20000010809 */
[----:B------:R-:W-:Y:S01]  /*46c0*/  @!P0 HADD2.F32 R3, -RZ, R30.H1_H1 ;  /* 0x3000001eff038230 */ /* 0x000fe20000004100 */
[----:B------:R-:W-:Y:S01]  /*46d0*/  @!P0 FFMA.FTZ R2, R12, R13, R2 ;  /* 0x0000000d0c028223 */ /* 0x000fe20000010002 */
[----:B------:R-:W-:Y:S01]  /*46e0*/  @!P0 HADD2.F32 R14, -RZ, R5.H0_H0 ;  /* 0x20000005ff0e8230 */ /* 0x000fe20000004100 */
[----:B------:R-:W-:Y:S01]  /*46f0*/  @!P0 SHF.R.U32.HI R8, RZ, 0x10, R15 ;  /* 0x00000010ff088819 */ /* 0x000fe2000001160f */
[----:B------:R-:W-:Y:S01]  /*4700*/  @!P0 HADD2.F32 R15, -RZ, R55.H1_H1 ;  /* 0x30000037ff0f8230 */ /* 0x000fe20000004100 */
[----:B------:R-:W-:Y:S01]  /*4710*/  @!P0 SHF.R.U32.HI R46, RZ, 0x10, R59 ;  /* 0x00000010ff2e8819 */ /* 0x000fe2000001163b */
[--C-:B------:R-:W-:Y:S01]  /*4720*/  @!P0 HADD2.F32 R6, -RZ, R4.reuse.H0_H0 ;  /* 0x20000004ff068230 */ /* 0x100fe20000004100 */
[----:B------:R-:W-:Y:S01]  /*4730*/  @!P0 FMUL.FTZ R9, R14, R3 ;  /* 0x000000030e098220 */ /* 0x000fe20000410000 */
[----:B------:R-:W-:Y:S01]  /*4740*/  @!P0 HADD2.F32 R24, -RZ, R5.H1_H1 ;  /* 0x30000005ff188230 */ /* 0x000fe20000004100 */
[----:B------:R-:W-:Y:S01]  /*4750*/  @!P0 F2FP.PACK_AB R0, R2, R0 ;  /* 0x000000000200823e */ /* 0x000fe200000000ff */
[----:B------:R-:W-:Y:S01]  /*4760*/  @!P0 HADD2.F32 R5, -RZ, R4.H1_H1 ;  /* 0x30000004ff058230 */ /* 0x000fe20000004100 */
[----:B------:R-:W-:Y:S01]  /*4770*/  @!P0 FFMA.FTZ R56, R6, R15, -R9 ;  /* 0x0000000f06388223 */ /* 0x000fe20000010809 */
[----:B------:R-:W-:Y:S01]  /*4780*/  @!P0 HADD2.F32 R46, -RZ, R46.H0_H0 ;  /* 0x2000002eff2e8230 */ /* 0x000fe20000004100 */
[-C--:B------:R-:W-:Y:S01]  /*4790*/  @!P0 FMUL.FTZ R10, R24, R7.reuse ;  /* 0x00000007180a8220 */ /* 0x080fe20000410000 */
[----:B------:R-:W-:Y:S01]  /*47a0*/  @!P0 MOV R48, R0 ;  /* 0x0000000000308202 */ /* 0x000fe20000000f00 */
[----:B------:R-:W-:Y:S01]  /*47b0*/  @!P0 IMAD.MOV.U32 R9, RZ, RZ, R51 ;  /* 0x000000ffff098224 */ /* 0x000fe200078e0033 */
[----:B------:R-:W-:Y:S01]  /*47c0*/  @!P0 HADD2.F32 R11, -RZ, R11.H0_H0 ;  /* 0x2000000bff0b8230 */ /* 0x000fe20000004100 */
[C---:B------:R-:W-:Y:S01]  /*47d0*/  @!P0 FMUL.FTZ R4, R5.reuse, R7 ;  /* 0x0000000705048220 */ /* 0x040fe20000410000 */
[----:B------:R-:W-:Y:S01]  /*47e0*/  @!P0 HADD2.F32 R7, -RZ, R31.H0_H0 ;  /* 0x2000001fff078230 */ /* 0x000fe20000004100 */
[----:B------:R-:W-:Y:S01]  /*47f0*/  @!P0 FFMA.FTZ R55, R5, R25, -R10 ;  /* 0x0000001905378223 */ /* 0x000fe2000001080a */
[----:B------:R-:W-:Y:S01]  /*4800*/  @!P0 MOV R5, R19 ;  /* 0x0000001300058202 */ /* 0x000fe20000000f00 */
[----:B------:R-:W-:Y:S01]  /*4810*/  @!P0 FMUL.FTZ R3, R6, R3 ;  /* 0x0000000306038220 */ /* 0x000fe20000410000 */
[--C-:B------:R-:W-:Y:S02]  /*4820*/  @!P0 HADD2.F32 R43, -RZ, R9.reuse.H0_H0 ;  /* 0x20000009ff2b8230 */ /* 0x100fe40000004100 */
[----:B------:R-:W-:Y:S01]  /*4830*/  @!P0 HADD2.F32 R45, -RZ, R9.H1_H1 ;  /* 0x30000009ff2d8230 */ /* 0x000fe20000004100 */
[----:B------:R-:W-:Y:S01]  /*4840*/  @!P0 FFMA.FTZ R3, R14, R15, R3 ;  /* 0x0000000f0e038223 */ /* 0x000fe20000010003 */
[--C-:B------:R-:W-:Y:S01]  /*4850*/  @!P0 HADD2.F32 R6, -RZ, R5.reuse.H0_H0 ;  /* 0x20000005ff068230 */ /* 0x100fe20000004100 */
[----:B------:R-:W-:Y:S01]  /*4860*/  @!P0 FMUL.FTZ R9, R43, R7 ;  /* 0x000000072b098220 */ /* 0x000fe20000410000 */
[----:B------:R-:W-:Y:S01]  /*4870*/  @!P0 HADD2.F32 R8, -RZ, R8.H0_H0 ;  /* 0x20000008ff088230 */ /* 0x000fe20000004100 */
[----:B------:R-:W-:Y:S01]  /*4880*/  @!P0 FFMA.FTZ R4, R24, R25, R4 ;  /* 0x0000001918048223 */ /* 0x000fe20000010004 */
[----:B------:R-:W-:Y:S01]  /*4890*/  @!P0 HADD2.F32 R5, -RZ, R5.H1_H1 ;  /* 0x30000005ff058230 */ /* 0x000fe20000004100 */
[----:B------:R-:W-:Y:S01]  /*48a0*/  @!P0 FFMA.FTZ R54, R6, R44, -R9 ;  /* 0x0000002c06368223 */ /* 0x000fe20000010809 */
[----:B------:R-:W-:Y:S01]  /*48b0*/  @!P0 MOV R9, R50 ;  /* 0x0000003200098202 */ /* 0x000fe20000000f00 */
[-C--:B------:R-:W-:Y:S01]  /*48c0*/  @!P0 FMUL.FTZ R10, R45, R8.reuse ;  /* 0x000000082d0a8220 */ /* 0x080fe20000410000 */
[----:B------:R-:W-:Y:S01]  /*48d0*/  @!P0 F2FP.PACK_AB R3, R4, R3 ;  /* 0x000000030403823e */ /* 0x000fe200000000ff */
[----:B------:R-:W-:Y:S02]  /*48e0*/  @!P0 FMUL.FTZ R7, R6, R7 ;  /* 0x0000000706078220 */ /* 0x000fe40000410000 */
[----:B------:R-:W-:Y:S01]  /*48f0*/  @!P0 IMAD.MOV.U32 R6, RZ, RZ, R18 ;  /* 0x000000ffff068224 */ /* 0x000fe200078e0012 */
[--C-:B------:R-:W-:Y:S01]  /*4900*/  @!P0 HADD2.F32 R30, -RZ, R9.reuse.H0_H0 ;  /* 0x20000009ff1e8230 */ /* 0x100fe20000004100 */
[C---:B------:R-:W-:Y:S01]  /*4910*/  @!P0 FMUL.FTZ R8, R5.reuse, R8 ;  /* 0x0000000805088220 */ /* 0x040fe20000410000 */
[----:B------:R-:W-:Y:S01]  /*4920*/  @!P0 HADD2.F32 R41, -RZ, R9.H1_H1 ;  /* 0x30000009ff298230 */ /* 0x000fe20000004100 */
[----:B------:R-:W-:Y:S01]  /*4930*/  @!P0 FFMA.FTZ R53, R5, R46, -R10 ;  /* 0x0000002e05358223 */ /* 0x000fe2000001080a */
[----:B------:R-:W-:Y:S01]  /*4940*/  @!P0 HADD2.F32 R5, -RZ, R31.H1_H1 ;  /* 0x3000001fff058230 */ /* 0x000fe20000004100 */
[----:B------:R-:W-:Y:S01]  /*4950*/  @!P0 IMAD.MOV.U32 R49, RZ, RZ, R3 ;  /* 0x000000ffff318224 */ /* 0x000fe200078e0003 */
[--C-:B------:R-:W-:Y:S01]  /*4960*/  @!P0 HADD2.F32 R10, -RZ, R6.reuse.H0_H0 ;  /* 0x20000006ff0a8230 */ /* 0x100fe20000004100 */
[----:B------:R-:W-:Y:S01]  /*4970*/  @!P0 FMUL.FTZ R47, R41, R11 ;  /* 0x0000000b292f8220 */ /* 0x000fe20000410000 */
[----:B------:R-:W-:Y:S01]  /*4980*/  @!P0 F2FP.PACK_AB R12, R53, R54 ;  /* 0x00000036350c823e */ /* 0x000fe200000000ff */
[----:B------:R-:W-:Y:S01]  /*4990*/  @!P0 HADD2.F32 R9, -RZ, R6.H1_H1 ;  /* 0x30000006ff098230 */ /* 0x000fe20000004100 */
[-C--:B------:R-:W-:Y:S01]  /*49a0*/  @!P0 FMUL.FTZ R6, R30, R5.reuse ;  /* 0x000000051e068220 */ /* 0x080fe20000410000 */
[----:B------:R-:W-:Y:S01]  /*49b0*/  @!P0 HADD2.F32 R31, -RZ, R68.H1_H1 ;  /* 0x30000044ff1f8230 */ /* 0x000fe20000004100 */
[----:B------:R-:W-:Y:S01]  /*49c0*/  @!P0 MOV R19, R12 ;  /* 0x0000000c00138202 */ /* 0x000fe20000000f00 */
[C---:B------:R-:W-:Y:S03]  /*49d0*/  @!P0 FMUL.FTZ R5, R10.reuse, R5 ;  /* 0x000000050a058220 */ /* 0x040fe60000410000 */
[----:B------:R-:W-:Y:S01]  /*49e0*/  @!P0 FFMA.FTZ R52, R10, R31, -R6 ;  /* 0x0000001f0a348223 */ /* 0x000fe20000010806 */
[----:B------:R-:W-:Y:S01]  /*49f0*/  @!P0 F2FP.PACK_AB R10, R55, R56 ;  /* 0x00000038370a823e */ /* 0x000fe200000000ff */
[C---:B------:R-:W-:Y:S02]  /*4a00*/  @!P0 FMUL.FTZ R6, R9.reuse, R11 ;  /* 0x0000000b09068220 */ /* 0x040fe40000410000 */
[----:B------:R-:W-:Y:S01]  /*4a10*/  @!P0 FFMA.FTZ R11, R9, R42, -R47 ;  /* 0x0000002a090b8223 */ /* 0x000fe2000001082f */
[----:B------:R-:W-:Y:S01]  /*4a20*/  @!P0 F2FP.PACK_AB R9, R57, R58 ;  /* 0x0000003a3909823e */ /* 0x000fe200000000ff */
[----:B------:R-:W-:Y:S01]  /*4a30*/  @!P0 FFMA.FTZ R5, R30, R31, R5 ;  /* 0x0000001f1e058223 */ /* 0x000fe20000010005 */
[----:B------:R-:W-:Y:S01]  /*4a40*/  @!P0 MOV R17, R10 ;  /* 0x0000000a00118202 */ /* 0x000fe20000000f00 */
[----:B------:R-:W-:Y:S01]  /*4a50*/  @!P0 FFMA.FTZ R6, R41, R42, R6 ;  /* 0x0000002a29068223 */ /* 0x000fe20000010006 */
[----:B------:R-:W-:Y:S01]  /*4a60*/  @!P0 F2FP.PACK_AB R11, R11, R52 ;  /* 0x000000340b0b823e */ /* 0x000fe200000000ff */
[----:B------:R-:W-:Y:S01]  /*4a70*/  @!P0 FFMA.FTZ R7, R43, R44, R7 ;  /* 0x0000002c2b078223 */ /* 0x000fe20000010007 */
[----:B------:R-:W-:Y:S01]  /*4a80*/  @!P0 MOV R16, R9 ;  /* 0x0000000900108202 */ /* 0x000fe20000000f00 */
[----:B------:R-:W-:Y:S01]  /*4a90*/  @!P0 FFMA.FTZ R8, R45, R46, R8 ;  /* 0x0000002e2d088223 */ /* 0x000fe20000010008 */
[----:B------:R-:W-:Y:S01]  /*4aa0*/  @!P0 F2FP.PACK_AB R5, R6, R5 ;  /* 0x000000050605823e */ /* 0x000fe200000000ff */
[----:B------:R-:W-:Y:S03]  /*4ab0*/  @!P0 IMAD.MOV.U32 R18, RZ, RZ, R11 ;  /* 0x000000ffff128224 */ /* 0x000fe600078e000b */
[----:B------:R-:W-:Y:S02]  /*4ac0*/  @!P0 F2FP.PACK_AB R7, R8, R7 ;  /* 0x000000070807823e */ /* 0x000fe400000000ff */
[----:B------:R1:W-:Y:S01]  /*4ad0*/  STG.E.128 [R62.64], R16 ;  /* 0x000000103e007986 */ /* 0x0003e2000c101d06 */
[----:B------:R-:W-:Y:S02]  /*4ae0*/  @!P0 MOV R50, R5 ;  /* 0x0000000500328202 */ /* 0x000fe40000000f00 */
[----:B------:R-:W-:Y:S05]  /*4af0*/  @!P0 MOV R51, R7 ;  /* 0x0000000700338202 */ /* 0x000fea0000000f00 */
[----:B------:R1:W-:Y:S02]  /*4b00*/  @!P2 STG.E.128 [R60.64], R48 ;  /* 0x000000303c00a986 */ /* 0x0003e4000c101d06 */
.L_x_81:
[----:B------:R-:W-:Y:S05]  /*4b10*/  BSYNC B0 ;  /* 0x0000000000007941 */ /* 0x000fea0003800000 */
.L_x_80:
[----:B------:R-:W-:Y:S11]  /*4b20*/  ISETP.GE.AND P0, PT, R28, c[0x0][0x1d4], PT ;  /* 0x000075001c007a0c */ /* 0x000ff60003f06270 */
[----:B------:R-:W-:Y:S02]  /*4b30*/  @!UPT UIADD3 URZ, URZ, URZ, URZ ;  /* 0x0000003f3f3ff290 */ /* 0x000fe4000fffe03f */
[----:B------:R-:W-:-:S05]  /*4b40*/  @P0 BRA `(.L_x_65) ;  /* 0x0000087000000947 */ /* 0x000fca0003800000 */
[----:B-1----:R-:W-:Y:S01]  /*4b50*/  LDS.128 R48, [R121+0x3100] ;  /* 0x0031000079307984 */ /* 0x002fe20000000c00 */
[----:B------:R-:W-:Y:S04]  /*4b60*/  IADD3 R2, P1, P0, R88, R80, R103 ;  /* 0x0000005058027210 */ /* 0x000fe8000783e067 */
[----:B------:R-:W-:Y:S02]  /*4b70*/  IADD3.X R5, R90, R79, R127, P1, P0 ;  /* 0x0000004f5a057210 */ /* 0x000fe40000fe047f */
[----:B------:R-:W-:Y:S01]  /*4b80*/  ISETP.GE.AND P0, PT, R28, c[0x0][0x27c], PT ;  /* 0x00009f001c007a0c */ /* 0x000fe20003f06270 */
[----:B------:R-:W1:Y:S01]  /*4b90*/  LDS.128 R12, [R129+0x3100] ;  /* 0x00310000810c7984 */ /* 0x000e620000000c00 */
[C---:B------:R-:W-:Y:S04]  /*4ba0*/  LEA R58, P1, R2.reuse, c[0x0][0x1c8], 0x1 ;  /* 0x00007200023a7a11 */ /* 0x040fe800078208ff */
[----:B------:R-:W-:Y:S02]  /*4bb0*/  LEA.HI.X R59, R2, c[0x0][0x1cc], R5, 0x1, P1 ;  /* 0x00007300023b7a11 */ /* 0x000fe400008f0c05 */
[----:B------:R-:W-:Y:S05]  /*4bc0*/  ISETP.GE.AND P1, PT, R102, c[0x0][0x1d4], PT ;  /* 0x0000750066007a0c */ /* 0x000fea0003f26270 */
[----:B------:R-:W-:Y:S01]  /*4bd0*/  @!P0 SHF.R.U64 R4, R20, 0x10, R21 ;  /* 0x0000001014048819 */ /* 0x000fe20000001215 */
[--C-:B------:R-:W-:Y:S01]  /*4be0*/  @!P0 HADD2.F32 R25, -RZ, R69.reuse.H0_H0 ;  /* 0x20000045ff198230 */ /* 0x100fe20000004100 */
[----:B------:R-:W-:Y:S01]  /*4bf0*/  @!P0 SHF.R.U64 R8, R22, 0x10, R23 ;  /* 0x0000001016088819 */ /* 0x000fe20000001217 */
[----:B------:R-:W-:Y:S01]  /*4c00*/  @!P0 HADD2.F32 R44, -RZ, R70.H0_H0 ;  /* 0x20000046ff2c8230 */ /* 0x000fe20000004100 */
[----:B------:R-:W-:Y:S01]  /*4c10*/  @!P0 SHF.R.U32.HI R10, RZ, 0x10, R21 ;  /* 0x00000010ff0a8819 */ /* 0x000fe20000011615 */
[----:B------:R-:W-:Y:S01]  /*4c20*/  @!P0 HADD2.F32 R21, -RZ, R69.H1_H1 ;  /* 0x30000045ff158230 */ /* 0x000fe20000004100 */
[----:B------:R-:W-:Y:S01]  /*4c30*/  @!P0 SHF.R.U64 R9, R64, 0x10, R65 ;  /* 0x0000001040098819 */ /* 0x000fe20000001241 */
[----:B------:R-:W-:Y:S01]  /*4c40*/  @!P0 HADD2.F32 R17, -RZ, R8.H0_H0 ;  /* 0x20000008ff118230 */ /* 0x000fe20000004100 */
[----:B------:R-:W-:Y:S01]  /*4c50*/  @!P0 SHF.R.U32.HI R11, RZ, 0x10, R23 ;  /* 0x00000010ff0b8819 */ /* 0x000fe20000011617 */
[----:B------:R-:W-:Y:S01]  /*4c60*/  @!P0 HADD2.F32 R18, -RZ, R10.H0_H0 ;  /* 0x2000000aff128230 */ /* 0x000fe20000004100 */
[----:B------:R-:W-:Y:S01]  /*4c70*/  @!P0 SHF.R.U32.HI R31, RZ, 0x10, R65 ;  /* 0x00000010ff1f8819 */ /* 0x000fe20000011641 */
[----:B------:R-:W-:Y:S01]  /*4c80*/  @!P0 HADD2.F32 R23, -RZ, R9.H0_H0 ;  /* 0x20000009ff178230 */ /* 0x000fe20000004100 */
[--C-:B------:R-:W-:Y:S01]  /*4c90*/  @!P0 SHF.R.U32.HI R46, RZ, 0x10, R67.reuse ;  /* 0x00000010ff2e8819 */ /* 0x100fe20000011643 */
[----:B------:R-:W-:Y:S01]  /*4ca0*/  @!P0 HADD2.F32 R3, -RZ, R32.H0_H0 ;  /* 0x20000020ff038230 */ /* 0x000fe20000004100 */
[----:B------:R-:W-:Y:S01]  /*4cb0*/  @!P0 SHF.R.U64 R42, R66, 0x10, R67 ;  /* 0x00000010422a8819 */ /* 0x000fe20000001243 */
[----:B------:R-:W-:Y:S02]  /*4cc0*/  @!P0 HADD2.F32 R31, -RZ, R31.H0_H0 ;  /* 0x2000001fff1f8230 */ /* 0x000fe40000004100 */
[----:B------:R-:W-:Y:S02]  /*4cd0*/  @!P0 HADD2.F32 R46, -RZ, R46.H0_H0 ;  /* 0x2000002eff2e8230 */ /* 0x000fe40000004100 */
[----:B------:R-:W-:Y:S02]  /*4ce0*/  @!P0 HADD2.F32 R42, -RZ, R42.H0_H0 ;  /* 0x2000002aff2a8230 */ /* 0x000fe40000004100 */
[----:B------:R-:W-:Y:S02]  /*4cf0*/  @!P0 HADD2.F32 R16, -RZ, R33.H0_H0 ;  /* 0x20000021ff108230 */ /* 0x000fe40000004100 */
[----:B------:R-:W-:Y:S01]  /*4d00*/  @!P0 HADD2.F32 R19, -RZ, R11.H0_H0 ;  /* 0x2000000bff138230 */ /* 0x000fe20000004100 */
[----:B-1----:R-:W-:Y:S02]  /*4d10*/  @!P0 MOV R6, R13 ;  /* 0x0000000d00068202 */ /* 0x002fe40000000f00 */
[----:B------:R-:W-:Y:S02]  /*4d20*/  @!P0 MOV R30, R49 ;  /* 0x00000031001e8202 */ /* 0x000fe40000000f00 */
[----:B------:R-:W-:Y:S01]  /*4d30*/  @!P0 MOV R2, R12 ;  /* 0x0000000c00028202 */ /* 0x000fe20000000f00 */
[--C-:B------:R-:W-:Y:S01]  /*4d40*/  @!P0 HADD2.F32 R8, -RZ, R6.reuse.H1_H1 ;  /* 0x30000006ff088230 */ /* 0x100fe20000004100 */
[----:B------:R-:W-:Y:S01]  /*4d50*/  @!P0 MOV R5, R48 ;  /* 0x0000003000058202 */ /* 0x000fe20000000f00 */
[----:B------:R-:W-:Y:S01]  /*4d60*/  @!P0 HADD2.F32 R0, -RZ, R6.H0_H0 ;  /* 0x20000006ff008230 */ /* 0x000fe20000004100 */
[----:B------:R-:W-:Y:S01]  /*4d70*/  @!P0 MOV R41, R50 ;  /* 0x0000003200298202 */ /* 0x000fe20000000f00 */
[----:B------:R-:W-:Y:S02]  /*4d80*/  @!P0 HADD2.F32 R24, -RZ, R30.H0_H0 ;  /* 0x2000001eff188230 */ /* 0x000fe40000004100 */
[--C-:B------:R-:W-:Y:S02]  /*4d90*/  @!P0 HADD2.F32 R20, -RZ, R5.reuse.H0_H0 ;  /* 0x20000005ff148230 */ /* 0x100fe40000004100 */
[----:B------:R-:W-:Y:S01]  /*4da0*/  @!P0 HADD2.F32 R22, -RZ, R5.H1_H1 ;  /* 0x30000005ff168230 */ /* 0x000fe20000004100 */
[-C--:B------:R-:W-:Y:S01]  /*4db0*/  @!P0 FMUL.FTZ R7, R24, R3.reuse ;  /* 0x0000000318078220 */ /* 0x080fe20000410000 */
[----:B------:R-:W-:Y:S01]  /*4dc0*/  @!P0 HADD2.F32 R5, -RZ, R2.H0_H0 ;  /* 0x20000002ff058230 */ /* 0x000fe20000004100 */
[C---:B------:R-:W-:Y:S01]  /*4dd0*/  @!P0 FMUL.FTZ R3, R0.reuse, R3 ;  /* 0x0000000300038220 */ /* 0x040fe20000410000 */
[----:B------:R-:W-:Y:S01]  /*4de0*/  @!P0 HADD2.F32 R30, -RZ, R30.H1_H1 ;  /* 0x3000001eff1e8230 */ /* 0x000fe20000004100 */
[----:B------:R-:W-:Y:S01]  /*4df0*/  @!P0 FFMA.FTZ R61, R0, R25, -R7 ;  /* 0x00000019003d8223 */ /* 0x000fe20000010807 */
[----:B------:R-:W-:Y:S01]  /*4e00*/  @!P0 HADD2.F32 R0, -RZ, R32.H1_H1 ;  /* 0x30000020ff008230 */ /* 0x000fe20000004100 */
[----:B------:R-:W-:Y:S01]  /*4e10*/  @!P0 MOV R32, R51 ;  /* 0x0000003300208202 */ /* 0x000fe20000000f00 */
[----:B------:R-:W-:Y:S01]  /*4e20*/  @!P0 HADD2.F32 R7, -RZ, R4.H0_H0 ;  /* 0x20000004ff078230 */ /* 0x000fe20000004100 */
[----:B------:R-:W-:Y:S01]  /*4e30*/  @!P0 FMUL.FTZ R53, R30, R18 ;  /* 0x000000121e358220 */ /* 0x000fe20000410000 */
[----:B------:R-:W-:Y:S01]  /*4e40*/  @!P0 HADD2.F32 R4, -RZ, R2.H1_H1 ;  /* 0x30000002ff048230 */ /* 0x000fe20000004100 */
[-C--:B------:R-:W-:Y:S01]  /*4e50*/  @!P0 FMUL.FTZ R2, R20, R0.reuse ;  /* 0x0000000014028220 */ /* 0x080fe20000410000 */
[--C-:B------:R-:W-:Y:S01]  /*4e60*/  @!P0 HADD2.F32 R43, -RZ, R32.reuse.H0_H0 ;  /* 0x20000020ff2b8230 */ /* 0x100fe20000004100 */
[----:B------:R-:W-:Y:S01]  /*4e70*/  @!P0 FMUL.FTZ R9, R22, R7 ;  /* 0x0000000716098220 */ /* 0x000fe20000410000 */
[----:B------:R-:W-:Y:S01]  /*4e80*/  @!P0 HADD2.F32 R45, -RZ, R32.H1_H1 ;  /* 0x30000020ff2d8230 */ /* 0x000fe20000004100 */
[C---:B------:R-:W-:Y:S01]  /*4e90*/  @!P0 FMUL.FTZ R0, R5.reuse, R0 ;  /* 0x0000000005008220 */ /* 0x040fe20000410000 */
[--C-:B------:R-:W-:Y:S01]  /*4ea0*/  @!P0 HADD2.F32 R32, -RZ, R41.reuse.H0_H0 ;  /* 0x20000029ff208230 */ /* 0x100fe20000004100 */
[----:B------:R-:W-:Y:S01]  /*4eb0*/  @!P0 FFMA.FTZ R60, R5, R21, -R2 ;  /* 0x00000015053c8223 */ /* 0x000fe20000010802 */
[----:B------:R-:W-:Y:S01]  /*4ec0*/  @!P0 MOV R5, R14 ;  /* 0x0000000e00058202 */ /* 0x000fe20000000f00 */
[C---:B------:R-:W-:Y:S01]  /*4ed0*/  @!P0 FMUL.FTZ R2, R4.reuse, R7 ;  /* 0x0000000704028220 */ /* 0x040fe20000410000 */
[----:B------:R-:W-:Y:S01]  /*4ee0*/  @!P0 HADD2.F32 R41, -RZ, R41.H1_H1 ;  /* 0x30000029ff298230 */ /* 0x000fe20000004100 */
[----:B------:R-:W-:Y:S01]  /*4ef0*/  @!P0 FFMA.FTZ R57, R4, R23, -R9 ;  /* 0x0000001704398223 */ /* 0x000fe20000010809 */
[----:B------:R-:W-:Y:S01]  /*4f00*/  @!P0 HADD2.F32 R9, -RZ, R33.H1_H1 ;  /* 0x30000021ff098230 */ /* 0x000fe20000004100 */
[----:B------:R-:W-:Y:S01]  /*4f10*/  @!P0 IMAD.MOV.U32 R4, RZ, RZ, R15 ;  /* 0x000000ffff048224 */ /* 0x000fe200078e000f */
[----:B------:R-:W-:Y:S01]  /*4f20*/  @!P0 HADD2.F32 R33, -RZ, R70.H1_H1 ;  /* 0x30000046ff218230 */ /* 0x000fe20000004100 */
[----:B------:R-:W-:Y:S01]  /*4f30*/  @!P0 FMUL.FTZ R47, R41, R17 ;  /* 0x00000011292f8220 */ /* 0x000fe20000410000 */
[--C-:B------:R-:W-:Y:S01]  /*4f40*/  @!P0 HADD2.F32 R7, -RZ, R5.reuse.H0_H0 ;  /* 0x20000005ff078230 */ /* 0x100fe20000004100 */
[----:B------:R-:W-:Y:S01]  /*4f50*/  @!P0 FMUL.FTZ R52, R32, R9 ;  /* 0x0000000920348220 */ /* 0x000fe20000410000 */
[--C-:B------:R-:W-:Y:S01]  /*4f60*/  @!P0 HADD2.F32 R11, -RZ, R4.reuse.H0_H0 ;  /* 0x20000004ff0b8230 */ /* 0x100fe20000004100 */
[----:B------:R-:W-:Y:S01]  /*4f70*/  @!P0 FFMA.FTZ R56, R8, R31, -R53 ;  /* 0x0000001f08388223 */ /* 0x000fe20000010835 */
[----:B------:R-:W-:Y:S01]  /*4f80*/  @!P0 HADD2.F32 R10, -RZ, R4.H1_H1 ;  /* 0x30000004ff0a8230 */ /* 0x000fe20000004100 */
[----:B------:R-:W-:Y:S01]  /*4f90*/  @!P0 FMUL.FTZ R4, R45, R19 ;  /* 0x000000132d048220 */ /* 0x000fe20000410000 */
[----:B------:R-:W-:Y:S01]  /*4fa0*/  @!P0 HADD2.F32 R6, -RZ, R5.H1_H1 ;  /* 0x30000005ff068230 */ /* 0x000fe20000004100 */
[----:B------:R-:W-:Y:S02]  /*4fb0*/  @!P0 FMUL.FTZ R5, R43, R16 ;  /* 0x000000102b058220 */ /* 0x000fe40000410000 */
[----:B------:R-:W-:Y:S02]  /*4fc0*/  @!P0 FFMA.FTZ R54, R10, R46, -R4 ;  /* 0x0000002e0a368223 */ /* 0x000fe40000010804 */
[----:B------:R-:W-:Y:S02]  /*4fd0*/  @!P0 FFMA.FTZ R5, R11, R44, -R5 ;  /* 0x0000002c0b058223 */ /* 0x000fe40000010805 */
[----:B------:R-:W-:Y:S01]  /*4fe0*/  @!P0 FFMA.FTZ R55, R7, R33, -R52 ;  /* 0x0000002107378223 */ /* 0x000fe20000010834 */
[----:B------:R-:W-:Y:S01]  /*4ff0*/  @!P0 F2FP.PACK_AB R52, R56, R61 ;  /* 0x0000003d3834823e */ /* 0x000fe200000000ff */
[----:B------:R-:W-:Y:S01]  /*5000*/  @!P0 FFMA.FTZ R53, R6, R42, -R47 ;  /* 0x0000002a06358223 */ /* 0x000fe2000001082f */
[----:B------:R-:W-:Y:S01]  /*5010*/  @!P0 F2FP.PACK_AB R47, R57, R60 ;  /* 0x0000003c392f823e */ /* 0x000fe200000000ff */
[----:B------:R-:W-:Y:S01]  /*5020*/  @!P0 FMUL.FTZ R4, R8, R18 ;  /* 0x0000001208048220 */ /* 0x000fe20000410000 */
[----:B------:R-:W-:Y:S01]  /*5030*/  @!P0 F2FP.PACK_AB R18, R54, R5 ;  /* 0x000000053612823e */ /* 0x000fe200000000ff */
[----:B------:R-:W-:Y:S01]  /*5040*/  @!P0 FFMA.FTZ R0, R20, R21, R0 ;  /* 0x0000001514008223 */ /* 0x000fe20000010000 */
[----:B------:R-:W-:Y:S01]  /*5050*/  @!P0 F2FP.PACK_AB R8, R53, R55 ;  /* 0x000000373508823e */ /* 0x000fe200000000ff */
[----:B------:R-:W-:Y:S01]  /*5060*/  @!P0 IMAD.MOV.U32 R12, RZ, RZ, R47 ;  /* 0x000000ffff0c8224 */ /* 0x000fe200078e002f */
[----:B------:R-:W-:Y:S01]  /*5070*/  @!P0 MOV R13, R52 ;  /* 0x00000034000d8202 */ /* 0x000fe20000000f00 */
[----:B------:R-:W-:Y:S01]  /*5080*/  @!P0 FFMA.FTZ R2, R22, R23, R2 ;  /* 0x0000001716028223 */ /* 0x000fe20000010002 */
[----:B------:R-:W-:Y:S01]  /*5090*/  @!P0 MOV R14, R8 ;  /* 0x00000008000e8202 */ /* 0x000fe20000000f00 */
[----:B------:R-:W-:Y:S01]  /*50a0*/  @!P0 FMUL.FTZ R5, R7, R9 ;  /* 0x0000000907058220 */ /* 0x000fe20000410000 */
[----:B------:R-:W-:Y:S01]  /*50b0*/  @!P0 MOV R15, R18 ;  /* 0x00000012000f8202 */ /* 0x000fe20000000f00 */
[----:B------:R-:W-:Y:S01]  /*50c0*/  @!P0 FFMA.FTZ R3, R24, R25, R3 ;  /* 0x0000001918038223 */ /* 0x000fe20000010003 */
[----:B------:R-:W-:Y:S01]  /*50d0*/  @!P0 F2FP.PACK_AB R0, R2, R0 ;  /* 0x000000000200823e */ /* 0x000fe200000000ff */
[----:B------:R-:W-:Y:S02]  /*50e0*/  @!P0 FMUL.FTZ R6, R6, R17 ;  /* 0x0000001106068220 */ /* 0x000fe40000410000 */
[----:B------:R-:W-:Y:S01]  /*50f0*/  @!P0 FFMA.FTZ R4, R30, R31, R4 ;  /* 0x0000001f1e048223 */ /* 0x000fe20000010004 */
[----:B------:R1:W-:Y:S01]  /*5100*/  STG.E.128 [R58.64], R12 ;  /* 0x0000000c3a007986 */ /* 0x0003e2000c101d06 */
[----:B------:R-:W-:Y:S02]  /*5110*/  @!P0 FMUL.FTZ R7, R11, R16 ;  /* 0x000000100b078220 */ /* 0x000fe40000410000 */
[----:B------:R-:W-:Y:S01]  /*5120*/  @!P0 FFMA.FTZ R5, R32, R33, R5 ;  /* 0x0000002120058223 */ /* 0x000fe20000010005 */
[----:B------:R-:W-:Y:S01]  /*5130*/  @!P0 F2FP.PACK_AB R3, R4, R3 ;  /* 0x000000030403823e */ /* 0x000fe200000000ff */
[----:B------:R-:W-:Y:S02]  /*5140*/  @!P0 FMUL.FTZ R8, R10, R19 ;  /* 0x000000130a088220 */ /* 0x000fe40000410000 */
[----:B------:R-:W-:Y:S01]  /*5150*/  @!P0 FFMA.FTZ R6, R41, R42, R6 ;  /* 0x0000002a29068223 */ /* 0x000fe20000010006 */
[----:B------:R-:W-:Y:S01]  /*5160*/  @!P0 MOV R49, R3 ;  /* 0x0000000300318202 */ /* 0x000fe20000000f00 */
[----:B------:R-:W-:Y:S02]  /*5170*/  @!P0 FFMA.FTZ R7, R43, R44, R7 ;  /* 0x0000002c2b078223 */ /* 0x000fe40000010007 */
[----:B------:R-:W-:Y:S01]  /*5180*/  @!P0 FFMA.FTZ R8, R45, R46, R8 ;  /* 0x0000002e2d088223 */ /* 0x000fe20000010008 */
[----:B------:R-:W-:Y:S01]  /*5190*/  @!P0 F2FP.PACK_AB R5, R6, R5 ;  /* 0x000000050605823e */ /* 0x000fe200000000ff */
[----:B------:R-:W-:Y:S03]  /*51a0*/  @!P0 IMAD.MOV.U32 R48, RZ, RZ, R0 ;  /* 0x000000ffff308224 */ /* 0x000fe600078e0000 */
[----:B------:R-:W-:Y:S02]  /*51b0*/  @!P0 F2FP.PACK_AB R7, R8, R7 ;  /* 0x000000070807823e */ /* 0x000fe400000000ff */
[----:B------:R-:W-:Y:S02]  /*51c0*/  @!P0 MOV R50, R5 ;  /* 0x0000000500328202 */ /* 0x000fe40000000f00 */
[----:B------:R-:W-:Y:S01]  /*51d0*/  @!P0 MOV R51, R7 ;  /* 0x0000000700338202 */ /* 0x000fe20000000f00 */
[----:B------:R-:W-:-:S05]  /*51e0*/  @P1 BRA `(.L_x_65) ;  /* 0x000001d000001947 */ /* 0x000fca0003800000 */
[----:B------:R-:W-:Y:S04]  /*51f0*/  IADD3 R0, P1, P0, R88, R80, R102 ;  /* 0x0000005058007210 */ /* 0x000fe8000783e066 */
[----:B------:R-:W-:Y:S02]  /*5200*/  IADD3.X R3, R90, R79, R124, P1, P0 ;  /* 0x0000004f5a037210 */ /* 0x000fe40000fe047c */
[C---:B------:R-:W-:Y:S04]  /*5210*/  LEA R2, P0, R0.reuse, c[0x0][0x1c8], 0x1 ;  /* 0x0000720000027a11 */ /* 0x040fe800078008ff */
[----:B------:R-:W-:Y:S05]  /*5220*/  LEA.HI.X R3, R0, c[0x0][0x1cc], R3, 0x1, P0 ;  /* 0x0000730000037a11 */ /* 0x000fea00000f0c03 */
[----:B------:R2:W-:Y:S01]  /*5230*/  STG.E.128 [R2.64], R48 ;  /* 0x0000003002007986 */ /* 0x0005e2000c101d06 */
[----:B------:R-:W-:-:S05]  /*5240*/  BRA `(.L_x_65) ;  /* 0x0000017000007947 */ /* 0x000fca0003800000 */
.L_x_61:
[----:B------:R-:W-:Y:S05]  /*5250*/  IMAD R0, R78, -0x40, R96 ;  /* 0xffffffc04e007824 */ /* 0x000fea00078e0260 */
[----:B------:R-:W-:Y:S04]  /*5260*/  IMNMX R0, R0, 0x40, PT ;  /* 0x0000004000007817 */ /* 0x000fe80003800200 */
[----:B------:R-:W-:Y:S11]  /*5270*/  ISETP.GE.AND P0, PT, R92, R0, PT ;  /* 0x000000005c00720c */ /* 0x000ff60003f06270 */
[----:B------:R-:W-:Y:S02]  /*5280*/  @!UPT UIADD3 URZ, URZ, URZ, URZ ;  /* 0x0000003f3f3ff290 */ /* 0x000fe4000fffe03f */
[----:B------:R-:W-:-:S05]  /*5290*/  @P0 BRA `(.L_x_65) ;  /* 0x0000012000000947 */ /* 0x000fca0003800000 */
[----:B------:R-:W-:Y:S02]  /*52a0*/  ISETP.GE.AND P0, PT, R26, c[0x0][0x1d4], PT ;  /* 0x000075001a007a0c */ /* 0x000fe40003f06270 */
[----:B------:R-:W-:Y:S02]  /*52b0*/  ISETP.GE.AND P2, PT, R29, c[0x0][0x1d4], PT ;  /* 0x000075001d007a0c */ /* 0x000fe40003f46270 */
[----:B------:R-:W-:Y:S09]  /*52c0*/  ISETP.GE.AND P1, PT, R28, c[0x0][0x1d4], PT ;  /* 0x000075001c007a0c */ /* 0x000ff20003f26270 */
[----:B------:R-:W1:Y:S04]  /*52d0*/  @!P0 LDS.128 R8, [R86+0x3000] ;  /* 0x0030000056088984 */ /* 0x000e680000000c00 */
[----:B------:R-:W2:Y:S04]  /*52e0*/  @!P2 LDS.128 R4, [R87+0x3000] ;  /* 0x003000005704a984 */ /* 0x000ea80000000c00 */
[----:B-1----:R-:W-:Y:S01]  /*52f0*/  @!P0 STG.E.128 [R60.64], R8 ;  /* 0x000000083c008986 */ /* 0x002fe2000c101d06 */
[----:B------:R-:W-:Y:S03]  /*5300*/  ISETP.GE.AND P0, PT, R95, c[0x0][0x1d4], PT ;  /* 0x000075005f007a0c */ /* 0x000fe60003f06270 */
[----:B------:R-:W1:Y:S04]  /*5310*/  @!P1 LDS.128 R8, [R86+0x4000] ;  /* 0x0040000056089984 */ /* 0x000e680000000c00 */
[----:B--2---:R-:W-:Y:S06]  /*5320*/  @!P2 STG.E.128 [R60.64+0x20], R4 ;  /* 0x000020043c00a986 */ /* 0x004fec000c101d06 */
[----:B------:R-:W2:Y:S04]  /*5330*/  @!P0 LDS.128 R4, [R87+0x4000] ;  /* 0x0040000057048984 */ /* 0x000ea80000000c00 */
[----:B-1----:R-:W-:Y:S01]  /*5340*/  @!P1 STG.E.128 [R60.64+0x40], R8 ;  /* 0x000040083c009986 */ /* 0x002fe2000c101d06 */
[----:B------:R-:W-:Y:S03]  /*5350*/  ISETP.GE.AND P1, PT, R94, c[0x0][0x1d4], PT ;  /* 0x000075005e007a0c */ /* 0x000fe60003f26270 */
[----:B--2---:R-:W-:Y:S01]  /*5360*/  @!P0 STG.E.128 [R60.64+0x60], R4 ;  /* 0x000060043c008986 */ /* 0x004fe2000c101d06 */
[----:B------:R-:W-:Y:S09]  /*5370*/  ISETP.GE.AND P0, PT, R93, c[0x0][0x1d4], PT ;  /* 0x000075005d007a0c */ /* 0x000ff20003f06270 */
[----:B------:R-:W1:Y:S04]  /*5380*/  @!P1 LDS.128 R8, [R86+0x5000] ;  /* 0x0050000056089984 */ /* 0x000e680000000c00 */
[----:B------:R-:W2:Y:S04]  /*5390*/  @!P0 LDS.128 R4, [R87+0x5000] ;  /* 0x0050000057048984 */ /* 0x000ea80000000c00 */
[----:B-1----:R1:W-:Y:S04]  /*53a0*/  @!P1 STG.E.128 [R60.64+0x80], R8 ;  /* 0x000080083c009986 */ /* 0x0023e8000c101d06 */
[----:B--2---:R1:W-:Y:S02]  /*53b0*/  @!P0 STG.E.128 [R60.64+0xa0], R4 ;  /* 0x0000a0043c008986 */ /* 0x0043e4000c101d06 */
.L_x_65:
[----:B------:R-:W-:Y:S05]  /*53c0*/  BSYNC B1 ;  /* 0x0000000000017941 */ /* 0x000fea0003800000 */
.L_x_60:
[C---:B-1----:R-:W-:Y:S01]  /*53d0*/  IMAD.SHL.U32 R10, R78.reuse, 0x40, RZ ;  /* 0x000000404e0a7824 */ /* 0x042fe200078e00ff */
[----:B------:R-:W-:Y:S01]  /*53e0*/  SHF.L.U64.HI R9, R78, 0x6, R91 ;  /* 0x000000064e097819 */ /* 0x000fe2000001025b */
[----:B------:R-:W-:Y:S02]  /*53f0*/  BSSY B0, `(.L_x_82) ;  /* 0x000004a000007945 */ /* 0x000fe40003800000 */
[----:B--2--5:R-:W-:Y:S01]  /*5400*/  IMAD.IADD R3, R142, 0x1, -R10 ;  /* 0x000000018e037824 */ /* 0x024fe200078e0a0a */
[----:B------:R-:W-:Y:S04]  /*5410*/  IADD3 R0, P1, R10, R143, RZ ;  /* 0x0000008f0a007210 */ /* 0x000fe80007f3e0ff */
[----:B------:R-:W-:Y:S02]  /*5420*/  ISETP.GE.AND P0, PT, R3, 0x21, PT ;  /* 0x000000210300780c */ /* 0x000fe40003f06270 */
[----:B------:R-:W-:Y:S11]  /*5430*/  IADD3.X R2, R9, R145, RZ, P1, !PT ;  /* 0x0000009109027210 */ /* 0x000ff60000ffe4ff */
[----:B------:R-:W-:Y:S05]  /*5440*/  @P0 IADD3 R8, P1, R0, 0x20, RZ ;  /* 0x0000002000080810 */ /* 0x000fea0007f3e0ff */
[----:B------:R-:W-:Y:S01]  /*5450*/  @P0 IMAD.X R5, RZ, RZ, R2, P1 ;  /* 0x000000ffff050224 */ /* 0x000fe200008e0602 */
[----:B------:R-:W-:Y:S11]  /*5460*/  ISETP.GE.AND P1, PT, R3, 0x1, PT ;  /* 0x000000010300780c */ /* 0x000ff60003f26270 */
[----:B------:R-:W-:Y:S02]  /*5470*/  @!UPT UIADD3 URZ, URZ, URZ, URZ ;  /* 0x0000003f3f3ff290 */ /* 0x000fe4000fffe03f */
[-C--:B------:R-:W-:Y:S01]  /*5480*/  @P1 MOV R3, R101.reuse ;  /* 0x0000006500031202 */ /* 0x080fe20000000f00 */
[----:B------:R-:W-:Y:S02]  /*5490*/  @P1 IMAD R4, R2, c[0x0][0x258], RZ ;  /* 0x0000960002041a24 */ /* 0x000fe400078e02ff */
[----:B------:R-:W-:Y:S04]  /*54a0*/  @P1 IMAD.MOV.U32 R2, RZ, RZ, R98 ;  /* 0x000000ffff021224 */ /* 0x000fe800078e0062 */
[C---:B------:R-:W-:Y:S04]  /*54b0*/  @P1 IMAD.WIDE.U32 R2, R0.reuse, c[0x0][0x258], R2 ;  /* 0x0000960000021a25 */ /* 0x040fe800078e0002 */
[----:B------:R-:W-:Y:S01]  /*54c0*/  @P1 IMAD R0, R0, c[0x0][0x25c], R4 ;  /* 0x0000970000001a24 */ /* 0x000fe200078e0204 */
[C---:B------:R-:W-:Y:S01]  /*54d0*/  @P1 LEA R6, P2, R2.reuse, c[0x0][0x250], 0x1 ;  /* 0x0000940002061a11 */ /* 0x040fe200078408ff */
[----:B------:R-:W-:Y:S02]  /*54e0*/  @P0 IMAD.MOV.U32 R4, RZ, RZ, R98 ;  /* 0x000000ffff040224 */ /* 0x000fe400078e0062 */
[----:B------:R-:W-:Y:S05]  /*54f0*/  @P1 IMAD.IADD R0, R3, 0x1, R0 ;  /* 0x0000000103001824 */ /* 0x000fea00078e0200 */
[----:B------:R-:W-:Y:S01]  /*5500*/  @P1 LEA.HI.X R7, R2, c[0x0][0x254], R0, 0x1, P2 ;  /* 0x0000950002071a11 */ /* 0x000fe200010f0c00 */
[----:B------:R-:W-:Y:S01]  /*5510*/  @P0 IMAD R0, R5, c[0x0][0x258], RZ ;  /* 0x0000960005000a24 */ /* 0x000fe200078e02ff */
[----:B------:R-:W-:Y:S03]  /*5520*/  @P0 MOV R5, R101 ;  /* 0x0000006500050202 */ /* 0x000fe60000000f00 */
[----:B------:R-:W-:Y:S01]  /*5530*/  @!PT LDS RZ, [RZ] ;  /* 0x00000000fffff984 */ /* 0x000fe20000000800 */
[----:B------:R-:W-:Y:S01]  /*5540*/  @!PT LDS RZ, [RZ] ;  /* 0x00000000fffff984 */ /* 0x000fe20000000800 */
[----:B------:R-:W-:Y:S01]  /*5550*/  @!PT LDS RZ, [RZ] ;  /* 0x00000000fffff984 */ /* 0x000fe20000000800 */
[----:B------:R1:W-:Y:S01]  /*5560*/  @P1 LDGSTS.E.BYPASS.LTC128B.128 [R85+0x100], [R6.64], !P5 ;  /* 0x0010000006551fae */ /* 0x0003e2000e901d46 */
[C---:B------:R-:W-:Y:S02]  /*5570*/  @P0 IMAD R0, R8.reuse, c[0x0][0x25c], R0 ;  /* 0x0000970008000a24 */ /* 0x040fe400078e0200 */
[----:B------:R-:W-:Y:S01]  /*5580*/  @P0 IMAD.WIDE.U32 R4, R8, c[0x0][0x258], R4 ;  /* 0x0000960008040a25 */ /* 0x000fe200078e0004 */
[----:B------:R1:W-:Y:S03]  /*5590*/  @P1 LDGSTS.E.BYPASS.LTC128B.128 [R85+0x1100], [R6.64+0x40], !P4 ;  /* 0x0110004006551fae */ /* 0x0003e6000e101d46 */
[----:B------:R-:W-:Y:S01]  /*55a0*/  @P0 IMAD.IADD R0, R5, 0x1, R0 ;  /* 0x0000000105000824 */ /* 0x000fe200078e0200 */
[----:B------:R1:W-:Y:S01]  /*55b0*/  @P1 LDGSTS.E.BYPASS.LTC128B.128 [R85+0x2100], [R6.64+0x80], !P3 ;  /* 0x0210008006551fae */ /* 0x0003e2000d901d46 */
[C---:B------:R-:W-:Y:S04]  /*55c0*/  @P0 LEA R2, P2, R4.reuse, c[0x0][0x250], 0x1 ;  /* 0x0000940004020a11 */ /* 0x040fe800078408ff */
[----:B------:R-:W-:Y:S02]  /*55d0*/  @P0 LEA.HI.X R3, R4, c[0x0][0x254], R0, 0x1, P2 ;  /* 0x0000950004030a11 */ /* 0x000fe400010f0c00 */
[----:B------:R-:W-:Y:S03]  /*55e0*/  IADD3 R0, -R10, R96, RZ ;  /* 0x000000600a007210 */ /* 0x000fe60007ffe1ff */
[----:B------:R1:W-:Y:S01]  /*55f0*/  @P0 LDGSTS.E.BYPASS.LTC128B.128 [R85+0x900], [R2.64], !P5 ;  /* 0x0090000002550fae */ /* 0x0003e2000e901d46 */
[----:B------:R-:W-:Y:S03]  /*5600*/  IMNMX R0, R0, 0x40, PT ;  /* 0x0000004000007817 */ /* 0x000fe60003800200 */
[----:B------:R1:W-:Y:S04]  /*5610*/  @P0 LDGSTS.E.BYPASS.LTC128B.128 [R85+0x1900], [R2.64+0x40], !P4 ;  /* 0x0190004002550fae */ /* 0x0003e8000e101d46 */
[----:B------:R1:W-:Y:S01]  /*5620*/  @P0 LDGSTS.E.BYPASS.LTC128B.128 [R85+0x2900], [R2.64+0x80], !P3 ;  /* 0x0290008002550fae */ /* 0x0003e2000d901d46 */
[----:B------:R-:W-:Y:S03]  /*5630*/  ISETP.GE.AND P0, PT, R92, R0, PT ;  /* 0x000000005c00720c */ /* 0x000fe60003f06270 */
[----:B------:R-:W0:Y:S01]  /*5640*/  LDGDEPBAR ;  /* 0x00000000000079af */ /* 0x000e220000000000 */
[----:B------:R-:W-:Y:S04]  /*5650*/  DEPBAR.LE SB0, 0x0 ;  /* 0x000080000000791a */ /* 0x000fe80000000000 */
[----:B------:R-:W-:Y:S06]  /*5660*/  BAR.SYNC.DEFER_BLOCKING 0x0 ;  /* 0x0000000000007b1d */ /* 0x000fec0000010000 */
[----:B------:R-:W-:-:S05]  /*5670*/  @P0 BRA `(.L_x_83) ;  /* 0x0000021000000947 */ /* 0x000fca0003800000 */
[----:B-1----:R-:W-:Y:S01]  /*5680*/  IADD3 R0, P0, R10, R141, RZ ;  /* 0x0000008d0a007210 */ /* 0x002fe20007f1e0ff */
[----:B------:R-:W-:Y:S01]  /*5690*/  IMAD.MOV.U32 R4, RZ, RZ, R114 ;  /* 0x000000ffff047224 */ /* 0x000fe200078e0072 */
[----:B------:R-:W-:Y:S01]  /*56a0*/  ISETP.GE.AND P1, PT, R26, c[0x0][0x1d4], PT ;  /* 0x000075001a007a0c */ /* 0x000fe20003f26270 */
[----:B------:R-:W-:Y:S02]  /*56b0*/  IMAD.MOV.U32 R5, RZ, RZ, R132 ;  /* 0x000000ffff057224 */ /* 0x000fe400078e0084 */
[----:B------:R-:W-:Y:S02]  /*56c0*/  IMAD.X R2, R9, 0x1, R140, P0 ;  /* 0x0000000109027824 */ /* 0x000fe400000e068c */
[----:B------:R-:W-:Y:S04]  /*56d0*/  IMAD.WIDE.U32 R4, R0, c[0x0][0x208], R4 ;  /* 0x0000820000047a25 */ /* 0x000fe800078e0004 */
[----:B------:R-:W-:Y:S04]  /*56e0*/  IMAD R2, R2, c[0x0][0x208], RZ ;  /* 0x0000820002027a24 */ /* 0x000fe800078e02ff */
[----:B------:R-:W1:Y:S01]  /*56f0*/  @!P1 LDS.128 R8, [R86] ;  /* 0x0000000056089984 */ /* 0x000e620000000c00 */
[----:B------:R-:W-:Y:S01]  /*5700*/  IMAD R0, R0, c[0x0][0x20c], R2 ;  /* 0x0000830000007a24 */ /* 0x000fe200078e0202 */
[C---:B------:R-:W-:Y:S03]  /*5710*/  LEA R2, P0, R4.reuse, c[0x0][0x1f8], 0x1 ;  /* 0x00007e0004027a11 */ /* 0x040fe600078008ff */
[----:B------:R-:W-:Y:S05]  /*5720*/  IMAD.IADD R0, R5, 0x1, R0 ;  /* 0x0000000105007824 */ /* 0x000fea00078e0200 */
[----:B------:R-:W-:Y:S02]  /*5730*/  LEA.HI.X R3, R4, c[0x0][0x1fc], R0, 0x1, P0 ;  /* 0x00007f0004037a11 */ /* 0x000fe400000f0c00 */
[----:B------:R-:W-:Y:S11]  /*5740*/  ISETP.GE.AND P0, PT, R29, c[0x0][0x1d4], PT ;  /* 0x000075001d007a0c */ /* 0x000ff60003f06270 */
[----:B------:R-:W-:Y:S02]  /*5750*/  @!UPT UIADD3 URZ, URZ, URZ, URZ ;  /* 0x0000003f3f3ff290 */ /* 0x000fe4000fffe03f */
[----:B------:R-:W2:Y:S04]  /*5760*/  @!P0 LDS.128 R4, [R87] ;  /* 0x0000000057048984 */ /* 0x000ea80000000c00 */
[----:B-1----:R-:W-:Y:S01]  /*5770*/  @!P1 STG.E.128 [R2.64], R8 ;  /* 0x0000000802009986 */ /* 0x002fe2000c101d06 */
[----:B------:R-:W-:Y:S11]  /*5780*/  ISETP.GE.AND P1, PT, R28, c[0x0][0x1d4], PT ;  /* 0x000075001c007a0c */ /* 0x000ff60003f26270 */
[----:B------:R-:W-:Y:S02]  /*5790*/  @!UPT UIADD3 URZ, URZ, URZ, URZ ;  /* 0x0000003f3f3ff290 */ /* 0x000fe4000fffe03f */
[----:B------:R-:W1:Y:S04]  /*57a0*/  @!P1 LDS.128 R8, [R86+0x1000] ;  /* 0x0010000056089984 */ /* 0x000e680000000c00 */
[----:B--2---:R-:W-:Y:S01]  /*57b0*/  @!P0 STG.E.128 [R2.64+0x20], R4 ;  /* 0x0000200402008986 */ /* 0x004fe2000c101d06 */
[----:B------:R-:W-:Y:S11]  /*57c0*/  ISETP.GE.AND P0, PT, R95, c[0x0][0x1d4], PT ;  /* 0x000075005f007a0c */ /* 0x000ff60003f06270 */
[----:B------:R-:W-:Y:S02]  /*57d0*/  @!UPT UIADD3 URZ, URZ, URZ, URZ ;  /* 0x0000003f3f3ff290 */ /* 0x000fe4000fffe03f */
[----:B------:R-:W2:Y:S04]  /*57e0*/  @!P0 LDS.128 R4, [R87+0x1000] ;  /* 0x0010000057048984 */ /* 0x000ea80000000c00 */
[----:B-1----:R-:W-:Y:S01]  /*57f0*/  @!P1 STG.E.128 [R2.64+0x40], R8 ;  /* 0x0000400802009986 */ /* 0x002fe2000c101d06 */
[----:B------:R-:W-:Y:S11]  /*5800*/  ISETP.GE.AND P1, PT, R94, c[0x0][0x1d4], PT ;  /* 0x000075005e007a0c */ /* 0x000ff60003f26270 */
[----:B------:R-:W-:Y:S02]  /*5810*/  @!UPT UIADD3 URZ, URZ, URZ, URZ ;  /* 0x0000003f3f3ff290 */ /* 0x000fe4000fffe03f */
[----:B------:R-:W1:Y:S04]  /*5820*/  @!P1 LDS.128 R8, [R86+0x2000] ;  /* 0x0020000056089984 */ /* 0x000e680000000c00 */
[----:B--2---:R-:W-:Y:S01]  /*5830*/  @!P0 STG.E.128 [R2.64+0x60], R4 ;  /* 0x0000600402008986 */ /* 0x004fe2000c101d06 */
[----:B------:R-:W-:Y:S11]  /*5840*/  ISETP.GE.AND P0, PT, R93, c[0x0][0x1d4], PT ;  /* 0x000075005d007a0c */ /* 0x000ff60003f06270 */
[----:B------:R-:W-:Y:S02]  /*5850*/  @!UPT UIADD3 URZ, URZ, URZ, URZ ;  /* 0x0000003f3f3ff290 */ /* 0x000fe4000fffe03f */
[----:B------:R-:W2:Y:S04]  /*5860*/  @!P0 LDS.128 R4, [R87+0x2000] ;  /* 0x0020000057048984 */ /* 0x000ea80000000c00 */
[----:B-1----:R1:W-:Y:S04]  /*5870*/  @!P1 STG.E.128 [R2.64+0x80], R8 ;  /* 0x0000800802009986 */ /* 0x0023e8000c101d06 */
[----:B--2---:R1:W-:Y:S02]  /*5880*/  @!P0 STG.E.128 [R2.64+0xa0], R4 ;  /* 0x0000a00402008986 */ /* 0x0043e4000c101d06 */
.L_x_83:
[----:B-1----:R-:W-:Y:S05]  /*5890*/  BSYNC B0 ;  /* 0x0000000000007941 */ /* 0x002fea0003800000 */
.L_x_82:
[C---:B------:R-:W-:Y:S02]  /*58a0*/  ISETP.GT.AND P0, PT, R78.reuse, R144, PT ;  /* 0x000000904e00720c */ /* 0x040fe40003f04270 */
[----:B------:R-:W-:Y:S11]  /*58b0*/  IADD3 R78, R78, -0x1, RZ ;  /* 0xffffffff4e4e7810 */ /* 0x000ff60007ffe0ff */
[----:B------:R-:W-:Y:S01]  /*58c0*/  @P0 SHF.R.S32.HI R2, RZ, 0x1f, R78 ;  /* 0x0000001fff020819 */ /* 0x000fe2000001144e */
[----:B------:R-:W-:Y:S02]  /*58d0*/  @P0 IMAD R0, R157, R78, RZ ;  /* 0x0000004e9d000224 */ /* 0x000fe400078e02ff */
[----:B------:R-:W-:Y:S02]  /*58e0*/  @P0 IMAD.MOV.U32 R4, RZ, RZ, R116 ;  /* 0x000000ffff040224 */ /* 0x000fe400078e0074 */
[----:B------:R-:W-:Y:S02]  /*58f0*/  @P0 IMAD.MOV.U32 R5, RZ, RZ, R105 ;  /* 0x000000ffff050224 */ /* 0x000fe400078e0069 */
[-C--:B------:R-:W-:Y:S02]  /*5900*/  @P0 IMAD R0, R2, R162.reuse, R0 ;  /* 0x000000a202000224 */ /* 0x080fe400078e0200 */
[----:B------:R-:W-:Y:S04]  /*5910*/  @P0 IMAD.WIDE.U32 R4, R78, R162, R4 ;  /* 0x000000a24e040225 */ /* 0x000fe800078e0004 */
[----:B------:R-:W-:Y:S01]  /*5920*/  @P0 IMAD.IADD R0, R5, 0x1, R0 ;  /* 0x0000000105000824 */ /* 0x000fe200078e0200 */
[C---:B------:R-:W-:Y:S04]  /*5930*/  @P0 LEA R2, P1, R4.reuse, c[0x0][0x220], 0x1 ;  /* 0x0000880004020a11 */ /* 0x040fe800078208ff */
[----:B------:R-:W-:Y:S02]  /*5940*/  @P0 LEA.HI.X R3, R4, c[0x0][0x224], R0, 0x1, P1 ;  /* 0x0000890004030a11 */ /* 0x000fe400008f0c00 */
[C---:B------:R-:W-:Y:S03]  /*5950*/  @P0 LEA R4, P1, R161.reuse, R2, 0x1 ;  /* 0x00000002a1040211 */ /* 0x040fe600078208ff */
[----:B------:R-:W-:Y:S01]  /*5960*/  @!PT LDS RZ, [RZ] ;  /* 0x00000000fffff984 */ /* 0x000fe20000000800 */
[----:B------:R-:W-:Y:S01]  /*5970*/  @!PT LDS RZ, [RZ] ;  /* 0x00000000fffff984 */ /* 0x000fe20000000800 */
[----:B------:R-:W-:Y:S01]  /*5980*/  @!PT LDS RZ, [RZ] ;  /* 0x00000000fffff984 */ /* 0x000fe20000000800 */
[----:B------:R1:W-:Y:S01]  /*5990*/  @P0 LDGSTS.E.BYPASS.LTC128B.128 [R85+0x3100], [R2.64], !P5 ;  /* 0x0310000002550fae */ /* 0x0003e2000e901d46 */
[----:B------:R-:W-:Y:S03]  /*59a0*/  @P0 LEA.HI.X R5, R161, R3, R156, 0x1, P1 ;  /* 0x00000003a1050211 */ /* 0x000fe600008f0c9c */
[----:B------:R1:W-:Y:S04]  /*59b0*/  @P0 LDGSTS.E.BYPASS.LTC128B.128 [R85+0x4100], [R2.64+0x40], !P4 ;  /* 0x0410004002550fae */ /* 0x0003e8000e101d46 */
[----:B------:R1:W-:Y:S04]  /*59c0*/  @P0 LDGSTS.E.BYPASS.LTC128B.128 [R85+0x5100], [R2.64+0x80], !P3 ;  /* 0x0510008002550fae */ /* 0x0003e8000d901d46 */
[----:B------:R1:W-:Y:S04]  /*59d0*/  @P0 LDGSTS.E.BYPASS.LTC128B.128 [R85+0x3900], [R4.64], !P5 ;  /* 0x0390000004550fae */ /* 0x0003e8000e901d46 */
[----:B------:R1:W-:Y:S04]  /*59e0*/  @P0 LDGSTS.E.BYPASS.LTC128B.128 [R85+0x4900], [R4.64+0x40], !P4 ;  /* 0x0490004004550fae */ /* 0x0003e8000e101d46 */
[----:B------:R1:W-:Y:S04]  /*59f0*/  @P0 LDGSTS.E.BYPASS.LTC128B.128 [R85+0x5900], [R4.64+0x80], !P3 ;  /* 0x0590008004550fae */ /* 0x0003e8000d901d46 */
[----:B------:R-:W0:Y:S01]  /*5a00*/  LDGDEPBAR ;  /* 0x00000000000079af */ /* 0x000e220000000000 */
[----:B------:R-:W-:-:S05]  /*5a10*/  @P0 BRA `(.L_x_84) ;  /* 0xffffc0b000000947 */ /* 0x000fca000383ffff */
[----:B------:R-:W-:Y:S06]  /*5a20*/  BAR.SYNC.DEFER_BLOCKING 0x0 ;  /* 0x0000000000007b1d */ /* 0x000fec0000010000 */
.L_x_59:
[----:B-1----:R-:W-:Y:S01]  /*5a30*/  ISETP.GE.AND P0, PT, R163, 0x1, PT ;  /* 0x00000001a300780c */ /* 0x002fe20003f06270 */
[----:B------:R-:W-:Y:S01]  /*5a40*/  IMAD.IADD R12, R150, 0x1, R146 ;  /* 0x00000001960c7824 */ /* 0x000fe200078e0292 */
[----:B------:R-:W-:Y:S01]  /*5a50*/  PLOP3.LUT P4, PT, PT, PT, PT, 0x80, 0x0 ;  /* 0x000000000000781c */ /* 0x000fe20003f8f070 */
        /* <DEDUP_REMOVED lines=9> */
[----:B------:R-:W-:Y:S01]  /*5af0*/  MOV R118, RZ ;  /* 0x000000ff00767202 */ /* 0x000fe20000000f00 */
[----:B------:R-:W-:Y:S01]  /*5b00*/  IMAD.MOV.U32 R116, RZ, RZ, RZ ;  /* 0x000000ffff747224 */ /* 0x000fe200078e00ff */
        /* <DEDUP_REMOVED lines=16> */
[----:B------:R-:W-:Y:S01]  /*5c10*/  CS2R R26, SRZ ;  /* 0x00000000001a7805 */ /* 0x000fe2000001ff00 */
[----:B------:R-:W-:Y:S01]  /*5c20*/  MOV R100, RZ ;  /* 0x000000ff00647202 */ /* 0x000fe20000000f00 */
[----:B------:R-:W-:Y:S01]  /*5c30*/  IMAD.MOV.U32 R158, RZ, RZ, RZ ;  /* 0x000000ffff9e7224 */ /* 0x000fe200078e00ff */
[----:B------:R-:W-:Y:S01]  /*5c40*/  MOV R28, RZ ;  /* 0x000000ff001c7202 */ /* 0x000fe20000000f00 */
[----:B------:R-:W-:Y:S01]  /*5c50*/  IMAD.MOV.U32 R156, RZ, RZ, RZ ;  /* 0x000000ffff9c7224 */ /* 0x000fe200078e00ff */
[----:B------:R-:W-:Y:S01]  /*5c60*/  CS2R R94, SRZ ;  /* 0x00000000005e7805 */ /* 0x000fe2000001ff00 */
[----:B------:R-:W-:Y:S01]  /*5c70*/  CS2R R30, SRZ ;  /* 0x00000000001e7805 */ /* 0x000fe2000001ff00 */
[----:B------:R-:W-:Y:S01]  /*5c80*/  MOV R92, RZ ;  /* 0x000000ff005c7202 */ /* 0x000fe20000000f00 */
[----:B------:R-:W-:Y:S01]  /*5c90*/  IMAD.MOV.U32 R98, RZ, RZ, RZ ;  /* 0x000000ffff627224 */ /* 0x000fe200078e00ff */
[----:B------:R-:W-:Y:S01]  /*5ca0*/  CS2R R32, SRZ ;  /* 0x0000000000207805 */ /* 0x000fe2000001ff00 */
[----:B------:R-:W-:Y:S01]  /*5cb0*/  MOV R96, RZ ;  /* 0x000000ff00607202 */ /* 0x000fe20000000f00 */
[----:B------:R-:W-:Y:S01]  /*5cc0*/  CS2R R90, SRZ ;  /* 0x00000000005a7805 */ /* 0x000fe2000001ff00 */
        /* <DEDUP_REMOVED lines=18> */
[----:B------:R-:W-:Y:S01]  /*5df0*/  CS2R R42, SRZ ;  /* 0x00000000002a7805 */ /* 0x000fe2000001ff00 */
[----:B------:R-:W-:Y:S01]  /*5e00*/  IMAD.MOV.U32 R154, RZ, RZ, RZ ;  /* 0x000000ffff9a7224 */ /* 0x000fe200078e00ff */
[----:B------:R-:W-:Y:S01]  /*5e10*/  MOV R152, RZ ;  /* 0x000000ff00987202 */ /* 0x000fe20000000f00 */
[----:B------:R-:W-:Y:S01]  /*5e20*/  CS2R R142, SRZ ;  /* 0x00000000008e7805 */ /* 0x000fe2000001ff00 */
[----:B------:R-:W-:Y:S01]  /*5e30*/  IMAD.MOV.U32 R140, RZ, RZ, RZ ;  /* 0x000000ffff8c7224 */ /* 0x000fe200078e00ff */
[----:B------:R-:W-:Y:S01]  /*5e40*/  CS2R R44, SRZ ;  /* 0x00000000002c7805 */ /* 0x000fe2000001ff00 */
[----:B------:R-:W-:Y:S01]  /*5e50*/  MOV R146, RZ ;  /* 0x000000ff00927202 */ /* 0x000fe20000000f00 */
[----:B------:R-:W-:Y:S01]  /*5e60*/  IMAD.MOV.U32 R144, RZ, RZ, RZ ;  /* 0x000000ffff907224 */ /* 0x000fe200078e00ff */
[----:B------:R-:W-:Y:S01]  /*5e70*/  MOV R54, RZ ;  /* 0x000000ff00367202 */ /* 0x000fe20000000f00 */
[----:B------:R-:W-:Y:S01]  /*5e80*/  IMAD.MOV.U32 R53, RZ, RZ, RZ ;  /* 0x000000ffff357224 */ /* 0x000fe200078e00ff */
[----:B------:R-:W-:Y:S01]  /*5e90*/  CS2R R50, SRZ ;  /* 0x0000000000327805 */ /* 0x000fe2000001ff00 */
[----:B------:R-:W-:Y:S05]  /*5ea0*/  @!P0 BRA `(.L_x_85) ;  /* 0x0000da5000008947 */ /* 0x000fea0003800000 */
[----:B------:R-:W2:Y:S01]  /*5eb0*/  LDL R48, [R1+0x34] ;  /* 0x0000340001307983 */ /* 0x000ea20000100800 */
[----:B------:R-:W-:-:S04]  /*5ec0*/  ISETP.NE.U32.AND P0, PT, RZ, c[0x0][0x340], PT ;  /* 0x0000d000ff007a0c */ /* 0x000fc80003f05070 */
[----:B------:R-:W-:-:S13]  /*5ed0*/  ISETP.NE.AND.EX P2, PT, RZ, c[0x0][0x344], PT, P0 ;  /* 0x0000d100ff007a0c */ /* 0x000fda0003f45300 */
[----:B------:R-:W-:Y:S01]  /*5ee0*/  @P2 IMAD.MOV.U32 R2, RZ, RZ, 0x4 ;  /* 0x00000004ff022424 */ /* 0x000fe200078e00ff */
[----:B------:R-:W-:Y:S02]  /*5ef0*/  SHF.R.S32.HI R0, RZ, 0x1f, R153 ;  /* 0x0000001fff007819 */ /* 0x000fe40000011499 */
[----:B------:R-:W-:-:S03]  /*5f00*/  SHF.R.S32.HI R14, RZ, 0x1f, R172 ;  /* 0x0000001fff0e7819 */ /* 0x000fc600000114ac */
[----:B------:R-:W-:Y:S01]  /*5f10*/  IMAD R0, R0, c[0x0][0x178], RZ ;  /* 0x00005e0000007a24 */ /* 0x000fe200078e02ff */
[CC--:B------:R-:W-:Y:S01]  /*5f20*/  LEA.HI R27, R14.reuse, R172.reuse, RZ, 0x4 ;  /* 0x000000ac0e1b7211 */ /* 0x0c0fe200078f20ff */
[----:B------:R-:W-:Y:S02]  /*5f30*/  IMAD.MOV.U32 R4, RZ, RZ, c[0x0][0x2c4] ;  /* 0x0000b100ff047624 */ /* 0x000fe400078e00ff */
[----:B------:R-:W-:Y:S01]  /*5f40*/  IMAD R0, R153, c[0x0][0x17c], R0 ;  /* 0x00005f0099007a24 */ /* 0x000fe200078e0200 */
[CC--:B------:R-:W-:Y:S02]  /*5f50*/  LEA.HI R28, R14.reuse, R172.reuse, RZ, 0x3 ;  /* 0x000000ac0e1c7211 */ /* 0x0c0fe400078f18ff */
[----:B------:R-:W-:Y:S01]  /*5f60*/  LEA.HI R13, R14, R172, RZ, 0x2 ;  /* 0x000000ac0e0d7211 */ /* 0x000fe200078f10ff */
[----:B------:R-:W1:Y:S01]  /*5f70*/  S2R R29, SR_CTAID.Y ;  /* 0x00000000001d7919 */ /* 0x000e620000002600 */
[----:B------:R-:W-:Y:S02]  /*5f80*/  ISETP.NE.AND P1, PT, R4, 0x1, PT ;  /* 0x000000010400780c */ /* 0x000fe40003f25270 */
[----:B------:R-:W-:-:S02]  /*5f90*/  SHF.R.S32.HI R4, RZ, 0x3, R28 ;  /* 0x00000003ff047819 */ /* 0x000fc4000001141c */
[----:B------:R-:W-:-:S03]  /*5fa0*/  LOP3.LUT R7, R13, 0xfffffffc, RZ, 0xc0, !PT ;  /* 0xfffffffc0d077812 */ /* 0x000fc600078ec0ff */
[----:B------:R-:W-:Y:S02]  /*5fb0*/  IMAD.SHL.U32 R4, R4, 0x40, RZ ;  /* 0x0000004004047824 */ /* 0x000fe400078e00ff */
[----:B------:R-:W-:Y:S01]  /*5fc0*/  IMAD.IADD R7, R172, 0x1, -R7 ;  /* 0x00000001ac077824 */ /* 0x000fe200078e0a07 */
[----:B------:R-:W-:Y:S02]  /*5fd0*/  LOP3.LUT R5, R28, 0xfffffff8, RZ, 0xc0, !PT ;  /* 0xfffffff81c057812 */ /* 0x000fe400078ec0ff */
[----:B------:R-:W-:Y:S01]  /*5fe0*/  LOP3.LUT R4, R4, 0xc0, RZ, 0xc0, !PT ;  /* 0x000000c004047812 */ /* 0x000fe200078ec0ff */
[----:B------:R-:W-:Y:S01]  /*5ff0*/  IMAD.SHL.U32 R6, R7, 0x8, RZ ;  /* 0x0000000807067824 */ /* 0x000fe200078e00ff */
[----:B------:R-:W-:Y:S01]  /*6000*/  SHF.R.S32.HI R96, RZ, 0x2, R13 ;  /* 0x00000002ff607819 */ /* 0x000fe2000001140d */
[----:B------:R-:W-:-:S04]  /*6010*/  IMAD.IADD R5, R172, 0x1, -R5 ;  /* 0x00000001ac057824 */ /* 0x000fc800078e0a05 */
[----:B------:R-:W-:Y:S01]  /*6020*/  IMAD R7, R7, 0x20, R96 ;  /* 0x0000002007077824 */ /* 0x000fe200078e0260 */
[----:B------:R-:W-:Y:S02]  /*6030*/  LEA.HI R22, R5, R5, RZ, 0x1 ;  /* 0x0000000505167211 */ /* 0x000fe400078f08ff */
[----:B------:R-:W-:Y:S01]  /*6040*/  ISETP.NE.U32.AND P0, PT, RZ, c[0x0][0x348], PT ;  /* 0x0000d200ff007a0c */ /* 0x000fe20003f05070 */
[----:B------:R-:W-:Y:S02]  /*6050*/  IMAD R15, R173, 0x80, R7 ;  /* 0x00000080ad0f7824 */ /* 0x000fe400078e0207 */
[----:B--2---:R-:W-:-:S05]  /*6060*/  @P2 IMAD.WIDE R2, R48, R2, c[0x0][0x340] ;  /* 0x0000d00030022625 */ /* 0x004fca00078e0202 */
[----:B------:R2:W3:Y:S01]  /*6070*/  @P2 LDG.E R25, [R2.64] ;  /* 0x0000000602192981 */ /* 0x0004e2000c1e1900 */
[----:B------:R-:W-:Y:S01]  /*6080*/  SHF.R.S32.HI R24, RZ, 0x1f, R48 ;  /* 0x0000001fff187819 */ /* 0x000fe20000011430 */
[----:B------:R-:W-:Y:S01]  /*6090*/  IMAD.MOV.U32 R10, RZ, RZ, R15 ;  /* 0x000000ffff0a7224 */ /* 0x000fe200078e000f */
[----:B------:R-:W-:Y:S01]  /*60a0*/  ISETP.NE.AND.EX P0, PT, RZ, c[0x0][0x34c], PT, P0 ;  /* 0x0000d300ff007a0c */ /* 0x000fe20003f05300 */
[----:B------:R-:W-:Y:S01]  /*60b0*/  IMAD R54, R155, c[0x0][0x2c4], RZ ;  /* 0x0000b1009b367a24 */ /* 0x000fe200078e02ff */
[----:B------:R-:W-:Y:S01]  /*60c0*/  LEA.HI R137, R14, R172, RZ, 0x5 ;  /* 0x000000ac0e897211 */ /* 0x000fe200078f28ff */
[----:B------:R-:W-:Y:S01]  /*60d0*/  BSSY B0, `(.L_x_86) ;  /* 0x00000a2000007945 */ /* 0x000fe20003800000 */
[----:B------:R-:W-:Y:S02]  /*60e0*/  SHF.R.S32.HI R72, RZ, 0x1, R22 ;  /* 0x00000001ff487819 */ /* 0x000fe40000011416 */
[----:B------:R-:W-:Y:S02]  /*60f0*/  SHF.R.S32.HI R16, RZ, 0x5, R137 ;  /* 0x00000005ff107819 */ /* 0x000fe40000011489 */
[----:B------:R-:W-:-:S02]  /*6100*/  SHF.R.S32.HI R63, RZ, 0x4, R27 ;  /* 0x00000004ff3f7819 */ /* 0x000fc4000001141b */
[----:B------:R-:W-:Y:S01]  /*6110*/  ISETP.GE.AND P6, PT, R6, c[0x0][0x1d4], PT ;  /* 0x0000750006007a0c */ /* 0x000fe20003fc6270 */
[----:B--2---:R-:W-:-:S04]  /*6120*/  IMAD.WIDE.U32 R2, R153, c[0x0][0x178], RZ ;  /* 0x00005e0099027a25 */ /* 0x004fc800078e00ff */
[----:B------:R-:W-:Y:S01]  /*6130*/  IMAD.IADD R3, R3, 0x1, R0 ;  /* 0x0000000103037824 */ /* 0x000fe200078e0200 */
[----:B------:R-:W-:-:S03]  /*6140*/  LOP3.LUT R0, R27, 0xfffffff0, RZ, 0xc0, !PT ;  /* 0xfffffff01b007812 */ /* 0x000fc600078ec0ff */
[----:B-1----:R-:W-:-:S04]  /*6150*/  IMAD.WIDE.U32 R2, R29, c[0x0][0x1b8], R2 ;  /* 0x00006e001d027a25 */ /* 0x002fc800078e0002 */
[----:B------:R-:W-:-:S05]  /*6160*/  IMAD.IADD R0, R172, 0x1, -R0 ;  /* 0x00000001ac007824 */ /* 0x000fca00078e0a00 */
[----:B------:R-:W-:Y:S02]  /*6170*/  SHF.R.S32.HI R9, RZ, 0x1f, R0 ;  /* 0x0000001fff097819 */ /* 0x000fe40000011400 */
[-C--:B------:R-:W-:Y:S02]  /*6180*/  LEA.HI R11, R0, R0.reuse, RZ, 0x1 ;  /* 0x00000000000b7211 */ /* 0x080fe400078f08ff */
[----:B------:R-:W-:Y:S02]  /*6190*/  LEA.HI R23, R9, R0, RZ, 0x3 ;  /* 0x0000000009177211 */ /* 0x000fe400078f18ff */
[----:B------:R-:W-:Y:S02]  /*61a0*/  LOP3.LUT R9, R4, 0x18, R6, 0xf8, !PT ;  /* 0x0000001804097812 */ /* 0x000fe400078ef806 */
[----:B------:R-:W-:Y:S02]  /*61b0*/  SHF.R.U32.HI R4, RZ, 0x3, R4 ;  /* 0x00000003ff047819 */ /* 0x000fe40000011604 */
[----:B------:R-:W-:-:S02]  /*61c0*/  LOP3.LUT R8, R11, 0x7fffffe, RZ, 0xc0, !PT ;  /* 0x07fffffe0b087812 */ /* 0x000fc400078ec0ff */
[----:B------:R-:W-:Y:S01]  /*61d0*/  LOP3.LUT R20, R9, R4, RZ, 0x3c, !PT ;  /* 0x0000000409147212 */ /* 0x000fe200078e3cff */
[----:B------:R-:W-:Y:S01]  /*61e0*/  IMAD R4, R174, c[0x0][0x1b8], RZ ;  /* 0x00006e00ae047a24 */ /* 0x000fe200078e02ff */
[----:B------:R-:W-:Y:S01]  /*61f0*/  LEA.HI R9, R13, R96, RZ, 0x1 ;  /* 0x000000600d097211 */ /* 0x000fe200078f08ff */
[----:B------:R-:W-:Y:S01]  /*6200*/  IMAD.IADD R21, R0, 0x1, -R8 ;  /* 0x0000000100157824 */ /* 0x000fe200078e0a08 */
[----:B------:R-:W-:Y:S01]  /*6210*/  LOP3.LUT R0, R22, 0x7fffffe, RZ, 0xc0, !PT ;  /* 0x07fffffe16007812 */ /* 0x000fe200078ec0ff */
[----:B------:R-:W-:Y:S01]  /*6220*/  IMAD R4, R29, c[0x0][0x1bc], R4 ;  /* 0x00006f001d047a24 */ /* 0x000fe200078e0204 */
[----:B------:R-:W-:-:S03]  /*6230*/  SHF.R.S32.HI R8, RZ, 0x1f, R12 ;  /* 0x0000001fff087819 */ /* 0x000fc6000001140c */
[----:B------:R-:W-:Y:S01]  /*6240*/  IMAD.IADD R26, R5, 0x1, -R0 ;  /* 0x00000001051a7824 */ /* 0x000fe200078e0a00 */
[----:B------:R-:W-:Y:S01]  /*6250*/  IADD3 R3, R3, R4, RZ ;  /* 0x0000000403037210 */ /* 0x000fe20007ffe0ff */
[----:B------:R-:W-:Y:S01]  /*6260*/  @P1 IMAD.HI.U32 R4, R15, c[0x0][0x2c8], RZ ;  /* 0x0000b2000f041a27 */ /* 0x000fe200078e00ff */
[----:B------:R-:W-:Y:S02]  /*6270*/  IADD3 R0, R6, 0x40, RZ ;  /* 0x0000004006007810 */ /* 0x000fe40007ffe0ff */
[----:B------:R-:W-:Y:S02]  /*6280*/  SEL R5, R24, RZ, !P0 ;  /* 0x000000ff18057207 */ /* 0x000fe40004000000 */
[----:B------:R-:W-:Y:S02]  /*6290*/  @P1 SHF.R.U32.HI R10, RZ, c[0x0][0x2cc], R4 ;  /* 0x0000b300ff0a1a19 */ /* 0x000fe40000011604 */
[C---:B------:R-:W-:Y:S01]  /*62a0*/  ISETP.GE.AND P3, PT, R0.reuse, c[0x0][0x1d4], PT ;  /* 0x0000750000007a0c */ /* 0x040fe20003f66270 */
[----:B------:R-:W-:Y:S01]  /*62b0*/  IMAD R7, R5, c[0x0][0x1c0], RZ ;  /* 0x0000700005077a24 */ /* 0x000fe200078e02ff */
[----:B------:R-:W-:-:S02]  /*62c0*/  ISETP.GE.AND P4, PT, R0, c[0x0][0x198], PT ;  /* 0x0000660000007a0c */ /* 0x000fc40003f86270 */
[----:B------:R-:W-:Y:S02]  /*62d0*/  SEL R4, R48, RZ, !P0 ;  /* 0x000000ff30047207 */ /* 0x000fe40004000000 */
[----:B------:R-:W-:Y:S02]  /*62e0*/  IADD3 R0, P0, R96, R12, RZ ;  /* 0x0000000c60007210 */ /* 0x000fe40007f1e0ff */
[----:B------:R-:W-:Y:S01]  /*62f0*/  SHF.R.S32.HI R12, RZ, 0x1, R11 ;  /* 0x00000001ff0c7819 */ /* 0x000fe2000001140b */
[----:B------:R-:W-:Y:S01]  /*6300*/  IMAD R18, R4, c[0x0][0x1c4], R7 ;  /* 0x0000710004127a24 */ /* 0x000fe200078e0207 */
[----:B------:R-:W-:Y:S01]  /*6310*/  LEA.HI.X.SX32 R5, R96, R8, 0x1, P0 ;  /* 0x0000000860057211 */ /* 0x000fe200000f0eff */
[----:B------:R-:W-:Y:S01]  /*6320*/  IMAD.WIDE.U32 R2, R4, c[0x0][0x1c0], R2 ;  /* 0x0000700004027a25 */ /* 0x000fe200078e0002 */
[----:B------:R-:W-:Y:S02]  /*6330*/  LOP3.LUT R8, R9, 0x7fffffe, RZ, 0xc0, !PT ;  /* 0x07fffffe09087812 */ /* 0x000fe400078ec0ff */
[----:B------:R-:W-:Y:S01]  /*6340*/  SHF.R.S32.HI R7, RZ, 0x1f, R6 ;  /* 0x0000001fff077819 */ /* 0x000fe20000011406 */
[C---:B------:R-:W-:Y:S01]  /*6350*/  IMAD R9, R5.reuse, c[0x0][0x1e0], RZ ;  /* 0x0000780005097a24 */ /* 0x040fe200078e02ff */
[----:B------:R-:W-:Y:S01]  /*6360*/  LOP3.LUT P0, RZ, R72, 0x2, RZ, 0xc0, !PT ;  /* 0x0000000248ff7812 */ /* 0x000fe2000780c0ff */
[----:B------:R-:W-:Y:S01]  /*6370*/  IMAD R4, R5, c[0x0][0x208], RZ ;  /* 0x0000820005047a24 */ /* 0x000fe200078e02ff */
[----:B------:R-:W-:Y:S01]  /*6380*/  SHF.R.S32.HI R5, RZ, 0x1f, R11 ;  /* 0x0000001fff057819 */ /* 0x000fe2000001140b */
[----:B------:R-:W-:Y:S01]  /*6390*/  IMAD.IADD R13, R96, 0x1, -R8 ;  /* 0x00000001600d7824 */ /* 0x000fe200078e0a08 */
[----:B------:R-:W-:Y:S01]  /*63a0*/  P2R R112, PR, RZ, 0x8 ;  /* 0x00000008ff707803 */ /* 0x000fe20000000000 */
[----:B------:R-:W-:Y:S01]  /*63b0*/  IMAD R17, R0, c[0x0][0x1e4], R9 ;  /* 0x0000790000117a24 */ /* 0x000fe200078e0209 */
[----:B------:R-:W-:Y:S01]  /*63c0*/  LEA.HI R11, R5, R12, RZ, 0x2 ;  /* 0x0000000c050b7211 */ /* 0x000fe200078f10ff */
[----:B------:R-:W-:Y:S01]  /*63d0*/  IMAD R14, R16, 0x8, R13 ;  /* 0x00000008100e7824 */ /* 0x000fe200078e020d */
[----:B------:R-:W-:Y:S01]  /*63e0*/  SHF.R.S32.HI R13, RZ, 0x1f, R10 ;  /* 0x0000001fff0d7819 */ /* 0x000fe2000001140a */
[----:B------:R-:W-:Y:S01]  /*63f0*/  IMAD R19, R0, c[0x0][0x20c], R4 ;  /* 0x0000830000137a24 */ /* 0x000fe200078e0204 */
[----:B------:R-:W-:Y:S01]  /*6400*/  LOP3.LUT R11, R11, 0xfffffffc, RZ, 0xc0, !PT ;  /* 0xfffffffc0b0b7812 */ /* 0x000fe200078ec0ff */
[----:B------:R-:W-:Y:S01]  /*6410*/  IMAD.U32 R224, R14, 0x20, R20 ;  /* 0x000000200ee07824 */ /* 0x000fe200078e0014 */
[----:B------:R1:W-:Y:S01]  /*6420*/  STL [R1+0x30], R112 ;  /* 0x0000307001007387 */ /* 0x0003e20000100800 */
[----:B------:R-:W-:-:S04]  /*6430*/  IMAD.WIDE.U32 R8, R0, c[0x0][0x1e0], R6 ;  /* 0x0000780000087a25 */ /* 0x000fc800078e0006 */
[----:B------:R-:W-:-:S04]  /*6440*/  IMAD.WIDE.U32 R4, R0, c[0x0][0x208], R6 ;  /* 0x0000820000047a25 */ /* 0x000fc800078e0006 */
[----:B------:R-:W-:Y:S02]  /*6450*/  IMAD.IADD R20, R12, 0x1, -R11 ;  /* 0x000000010c147824 */ /* 0x000fe400078e0a0b */
[----:B------:R-:W-:Y:S02]  /*6460*/  IMAD.SHL.U32 R0, R23, 0x20, RZ ;  /* 0x0000002017007824 */ /* 0x000fe400078e00ff */
[----:B------:R-:W-:Y:S01]  /*6470*/  IMAD R12, R13, c[0x0][0x1b0], RZ ;  /* 0x00006c000d0c7a24 */ /* 0x000fe200078e02ff */
[----:B------:R-:W-:Y:S01]  /*6480*/  LOP3.LUT P1, RZ, R20, 0x2, RZ, 0xc0, !PT ;  /* 0x0000000214ff7812 */ /* 0x000fe2000782c0ff */
[----:B------:R-:W-:Y:S01]  /*6490*/  IMAD.MOV R13, RZ, RZ, -R10 ;  /* 0x000000ffff0d7224 */ /* 0x000fe200078e0a0a */
[----:B------:R-:W-:Y:S01]  /*64a0*/  LOP3.LUT R0, R0, 0xffffff00, RZ, 0xc0, !PT ;  /* 0xffffff0000007812 */ /* 0x000fe200078ec0ff */
[----:B------:R-:W-:Y:S02]  /*64b0*/  IMAD.IADD R3, R3, 0x1, R18 ;  /* 0x0000000103037824 */ /* 0x000fe400078e0212 */
[----:B------:R-:W-:Y:S01]  /*64c0*/  IMAD.IADD R11, R9, 0x1, R17 ;  /* 0x00000001090b7824 */ /* 0x000fe200078e0211 */
[----:B------:R-:W-:Y:S01]  /*64d0*/  IADD3 R9, R5, R19, RZ ;  /* 0x0000001305097210 */ /* 0x000fe20007ffe0ff */
[----:B------:R-:W-:Y:S01]  /*64e0*/  IMAD R5, R13, c[0x0][0x2c4], R15 ;  /* 0x0000b1000d057a24 */ /* 0x000fe200078e020f */
[----:B------:R-:W-:Y:S01]  /*64f0*/  IADD3 R15, R6, 0x20, RZ ;  /* 0x00000020060f7810 */ /* 0x000fe20007ffe0ff */
[----:B------:R-:W-:-:S02]  /*6500*/  IMAD R14, R10, c[0x0][0x1b4], R12 ;  /* 0x00006d000a0e7a24 */ /* 0x000fc400078e020c */
[----:B------:R-:W-:Y:S01]  /*6510*/  IMAD.WIDE.U32 R2, R10, c[0x0][0x1b0], R2 ;  /* 0x00006c000a027a25 */ /* 0x000fe200078e0002 */
[----:B------:R-:W-:-:S03]  /*6520*/  ISETP.GE.AND P5, PT, R15, c[0x0][0x1d4], PT ;  /* 0x000075000f007a0c */ /* 0x000fc60003fa6270 */
[----:B------:R-:W-:Y:S02]  /*6530*/  IMAD.MOV.U32 R10, RZ, RZ, R8 ;  /* 0x000000ffff0a7224 */ /* 0x000fe400078e0008 */
[----:B------:R-:W-:Y:S01]  /*6540*/  IMAD.MOV.U32 R8, RZ, RZ, R4 ;  /* 0x000000ffff087224 */ /* 0x000fe200078e0004 */
[----:B------:R-:W-:Y:S01]  /*6550*/  SHF.R.S32.HI R4, RZ, 0x1f, R5 ;  /* 0x0000001fff047819 */ /* 0x000fe20000011405 */
[--C-:B------:R-:W-:Y:S02]  /*6560*/  IMAD R12, R16, 0x200, R0.reuse ;  /* 0x00000200100c7824 */ /* 0x100fe400078e0200 */
[C---:B------:R-:W-:Y:S02]  /*6570*/  IMAD R23, R21.reuse, 0x20, R0 ;  /* 0x0000002015177824 */ /* 0x040fe400078e0200 */
[----:B------:R-:W-:Y:S02]  /*6580*/  IMAD.SHL.U32 R0, R72, 0x40, RZ ;  /* 0x0000004048007824 */ /* 0x000fe400078e00ff */
[----:B------:R-:W-:Y:S01]  /*6590*/  IMAD R21, R21, 0x20, R12 ;  /* 0x0000002015157824 */ /* 0x000fe200078e020c */
[----:B------:R-:W-:Y:S01]  /*65a0*/  LEA.HI R12, R27, R63, RZ, 0x1 ;  /* 0x0000003f1b0c7211 */ /* 0x000fe200078f08ff */
[----:B------:R-:W-:Y:S01]  /*65b0*/  IMAD R4, R4, c[0x0][0x1a8], RZ ;  /* 0x00006a0004047a24 */ /* 0x000fe200078e02ff */
[----:B------:R-:W-:Y:S01]  /*65c0*/  LOP3.LUT R0, R0, 0xc0, RZ, 0xc0, !PT ;  /* 0x000000c000007812 */ /* 0x000fe200078ec0ff */
[----:B------:R-:W-:Y:S01]  /*65d0*/  IMAD.IADD R3, R3, 0x1, R14 ;  /* 0x0000000103037824 */ /* 0x000fe200078e020e */
[----:B------:R-:W-:Y:S01]  /*65e0*/  LOP3.LUT R12, R12, 0xfffffffe, RZ, 0xc0, !PT ;  /* 0xfffffffe0c0c7812 */ /* 0x000fe200078ec0ff */
[----:B------:R-:W-:-:S02]  /*65f0*/  IMAD R16, R5, c[0x0][0x1ac], R4 ;  /* 0x00006b0005107a24 */ /* 0x000fc400078e0204 */
[----:B------:R-:W-:Y:S01]  /*6600*/  IMAD.WIDE.U32 R4, R5, c[0x0][0x1a8], R2 ;  /* 0x00006a0005047a25 */ /* 0x000fe200078e0002 */
[----:B------:R-:W-:Y:S02]  /*6610*/  LOP3.LUT R3, R0, 0x8, R28, 0xf8, !PT ;  /* 0x0000000800037812 */ /* 0x000fe400078ef81c */
[----:B------:R-:W-:Y:S01]  /*6620*/  SHF.R.U32.HI R2, RZ, 0x3, R0 ;  /* 0x00000003ff027819 */ /* 0x000fe20000011600 */
[----:B------:R-:W-:Y:S01]  /*6630*/  IMAD.IADD R13, R63, 0x1, -R12 ;  /* 0x000000013f0d7824 */ /* 0x000fe200078e0a0c */
[----:B------:R-:W-:Y:S01]  /*6640*/  SEL R0, RZ, 0xffffffff, P5 ;  /* 0xffffffffff007807 */ /* 0x000fe20002800000 */
[----:B------:R-:W-:Y:S01]  /*6650*/  IMAD.IADD R12, R5, 0x1, R16 ;  /* 0x00000001050c7824 */ /* 0x000fe200078e0210 */
[----:B------:R-:W-:Y:S01]  /*6660*/  LEA R19, P0, R4, c[0x0][0x160], 0x1 ;  /* 0x0000580004137a11 */ /* 0x000fe200078008ff */
[----:B------:R-:W-:Y:S01]  /*6670*/  IMAD R16, R174, c[0x0][0x210], RZ ;  /* 0x00008400ae107a24 */ /* 0x000fe200078e02ff */
[----:B------:R-:W-:Y:S01]  /*6680*/  LOP3.LUT R14, R3, R2, RZ, 0x3c, !PT ;  /* 0x00000002030e7212 */ /* 0x000fe200078e3cff */
[----:B------:R-:W-:Y:S01]  /*6690*/  IMAD.SHL.U32 R0, R0, 0x2, RZ ;  /* 0x0000000200007824 */ /* 0x000fe200078e00ff */
[----:B------:R-:W-:Y:S01]  /*66a0*/  SEL R2, RZ, 0x1, P6 ;  /* 0x00000001ff027807 */ /* 0x000fe20003000000 */
[----:B------:R-:W-:Y:S01]  /*66b0*/  IMAD.WIDE.U32 R10, R29, c[0x0][0x1e8], R10 ;  /* 0x00007a001d0a7a25 */ /* 0x000fe200078e000a */
[----:B------:R-:W-:-:S02]  /*66c0*/  LEA.HI.X R18, R4, c[0x0][0x164], R12, 0x1, P0 ;  /* 0x0000590004127a11 */ /* 0x000fc400000f0c0c */
[----:B------:R-:W-:Y:S01]  /*66d0*/  LEA R3, R13, R26, 0x3 ;  /* 0x0000001a0d037211 */ /* 0x000fe200078e18ff */
[----:B------:R-:W-:Y:S01]  /*66e0*/  IMAD R12, R174, c[0x0][0x1e8], RZ ;  /* 0x00007a00ae0c7a24 */ /* 0x000fe200078e02ff */
[----:B------:R-:W-:Y:S01]  /*66f0*/  ISETP.NE.U32.AND P0, PT, RZ, c[0x0][0x350], PT ;  /* 0x0000d400ff007a0c */ /* 0x000fe20003f05070 */
[----:B------:R-:W-:Y:S01]  /*6700*/  IMAD R16, R29, c[0x0][0x214], R16 ;  /* 0x000085001d107a24 */ /* 0x000fe200078e0210 */
[----:B------:R-:W-:Y:S01]  /*6710*/  LOP3.LUT R17, R0, 0x2, R2, 0xe2, !PT ;  /* 0x0000000200117812 */ /* 0x000fe200078ee202 */
[----:B------:R-:W-:Y:S01]  /*6720*/  IMAD.SHL.U32 R0, R20, 0x40, RZ ;  /* 0x0000004014007824 */ /* 0x000fe200078e00ff */
[----:B------:R-:W-:Y:S01]  /*6730*/  ISETP.NE.AND.EX P0, PT, RZ, c[0x0][0x354], PT, P0 ;  /* 0x0000d500ff007a0c */ /* 0x000fe20003f05300 */
[----:B------:R-:W-:Y:S01]  /*6740*/  IMAD.U32 R2, R3, 0x20, R14 ;  /* 0x0000002003027824 */ /* 0x000fe200078e000e */
[----:B------:R-:W-:Y:S01]  /*6750*/  SEL R14, RZ, 0x4, P3 ;  /* 0x00000004ff0e7807 */ /* 0x000fe20001800000 */
[C---:B------:R-:W-:Y:S01]  /*6760*/  IMAD R12, R29.reuse, c[0x0][0x1ec], R12 ;  /* 0x00007b001d0c7a24 */ /* 0x040fe200078e020c */
[----:B------:R-:W-:Y:S01]  /*6770*/  LOP3.LUT R0, R0, 0xc0, RZ, 0xc0, !PT ;  /* 0x000000c000007812 */ /* 0x000fe200078ec0ff */
[----:B------:R-:W-:Y:S01]  /*6780*/  IMAD.WIDE.U32 R8, R29, c[0x0][0x210], R8 ;  /* 0x000084001d087a25 */ /* 0x000fe200078e0008 */
[----:B------:R-:W-:-:S02]  /*6790*/  LOP3.LUT R97, R17, R14, RZ, 0xfc, !PT ;  /* 0x0000000e11617212 */ /* 0x000fc400078efcff */
[----:B------:R-:W-:Y:S01]  /*67a0*/  ISETP.GE.AND P3, PT, R6, c[0x0][0x198], PT ;  /* 0x0000660006007a0c */ /* 0x000fe20003f66270 */
[----:B------:R-:W-:Y:S02]  /*67b0*/  IMAD.SHL.U32 R3, R13, 0x8, RZ ;  /* 0x000000080d037824 */ /* 0x000fe400078e00ff */
[----:B------:R-:W-:Y:S01]  /*67c0*/  IMAD.IADD R13, R12, 0x1, R11 ;  /* 0x000000010c0d7824 */ /* 0x000fe200078e020b */
[----:B------:R-:W-:Y:S01]  /*67d0*/  MOV R12, R10 ;  /* 0x0000000a000c7202 */ /* 0x000fe20000000f00 */
[----:B------:R-:W-:Y:S01]  /*67e0*/  IMAD.IADD R11, R16, 0x1, R9 ;  /* 0x00000001100b7824 */ /* 0x000fe200078e0209 */
[----:B------:R-:W-:Y:S01]  /*67f0*/  LOP3.LUT R9, R0, 0x8, R3, 0xf8, !PT ;  /* 0x0000000800097812 */ /* 0x000fe200078ef803 */
[----:B------:R-:W-:Y:S01]  /*6800*/  IMAD.MOV.U32 R10, RZ, RZ, R8 ;  /* 0x000000ffff0a7224 */ /* 0x000fe200078e0008 */
[----:B------:R-:W-:Y:S01]  /*6810*/  SHF.R.U32.HI R3, RZ, 0x3, R0 ;  /* 0x00000003ff037819 */ /* 0x000fe20000011600 */
[----:B------:R-:W-:Y:S01]  /*6820*/  IMAD R16, R173, 0x80, R96 ;  /* 0x00000080ad107824 */ /* 0x000fe200078e0260 */
[----:B------:R1:W2:Y:S01]  /*6830*/  SHFL.IDX PT, R8, R19, RZ, 0x1c1f ;  /* 0x001c1fff13087589 */ /* 0x0002a200000e0000 */
[----:B------:R-:W-:Y:S01]  /*6840*/  IMAD.MOV.U32 R17, RZ, RZ, 0x10 ;  /* 0x00000010ff117424 */ /* 0x000fe200078e00ff */
[----:B------:R-:W-:-:S02]  /*6850*/  LOP3.LUT R3, R9, R3, RZ, 0x3c, !PT ;  /* 0x0000000309037212 */ /* 0x000fc400078e3cff */
[----:B------:R1:W4:Y:S01]  /*6860*/  SHFL.IDX PT, R9, R18, RZ, 0x1c1f ;  /* 0x001c1fff12097589 */ /* 0x00032200000e0000 */
[--C-:B---3--:R-:W-:Y:S01]  /*6870*/  @P2 SHF.R.S32.HI R5, RZ, 0x1f, R25.reuse ;  /* 0x0000001fff052819 */ /* 0x108fe20000011419 */
[----:B------:R-:W-:Y:S02]  /*6880*/  @!P2 IMAD.MOV.U32 R5, RZ, RZ, R24 ;  /* 0x000000ffff05a224 */ /* 0x000fe400078e0018 */
[----:B------:R-:W-:Y:S02]  /*6890*/  @P2 IMAD.MOV.U32 R4, RZ, RZ, R25 ;  /* 0x000000ffff042224 */ /* 0x000fe400078e0019 */
[----:B------:R-:W-:Y:S01]  /*68a0*/  @!P2 IMAD.MOV.U32 R4, RZ, RZ, R48 ;  /* 0x000000ffff04a224 */ /* 0x000fe200078e0030 */
[----:B------:R-:W-:Y:S02]  /*68b0*/  SEL R5, R5, RZ, !P0 ;  /* 0x000000ff05057207 */ /* 0x000fe40004000000 */
[----:B------:R-:W-:Y:S02]  /*68c0*/  ISETP.GE.AND P2, PT, R15, c[0x0][0x198], PT ;  /* 0x000066000f007a0c */ /* 0x000fe40003f46270 */
[----:B------:R-:W-:Y:S01]  /*68d0*/  SEL R0, R4, RZ, !P0 ;  /* 0x000000ff04007207 */ /* 0x000fe20004000000 */
[C---:B------:R-:W-:Y:S01]  /*68e0*/  IMAD R14, R5.reuse, c[0x0][0x1f0], RZ ;  /* 0x00007c00050e7a24 */ /* 0x040fe200078e02ff */
[----:B------:R-:W-:Y:S01]  /*68f0*/  ISETP.GE.AND P0, PT, R16, R54, PT ;  /* 0x000000361000720c */ /* 0x000fe20003f06270 */
[----:B------:R-:W-:-:S02]  /*6900*/  IMAD R5, R5, c[0x0][0x218], RZ ;  /* 0x0000860005057a24 */ /* 0x000fc400078e02ff */
[----:B------:R-:W-:-:S04]  /*6910*/  IMAD.WIDE.U32 R110, R0, c[0x0][0x218], R10 ;  /* 0x00008600006e7a25 */ /* 0x000fc800078e000a */
[C---:B------:R-:W-:Y:S02]  /*6920*/  IMAD R5, R0.reuse, c[0x0][0x21c], R5 ;  /* 0x0000870000057a24 */ /* 0x040fe400078e0205 */
[C---:B------:R-:W-:Y:S02]  /*6930*/  IMAD R14, R0.reuse, c[0x0][0x1f4], R14 ;  /* 0x00007d00000e7a24 */ /* 0x040fe400078e020e */
[----:B------:R-:W-:Y:S01]  /*6940*/  IMAD.WIDE.U32 R24, R0, c[0x0][0x1f0], R12 ;  /* 0x00007c0000187a25 */ /* 0x000fe200078e000c */
[----:B------:R-:W-:-:S03]  /*6950*/  SEL R0, R17, 0xfffffff0, !P1 ;  /* 0xfffffff011007807 */ /* 0x000fc60004800000 */
[----:B------:R-:W-:Y:S01]  /*6960*/  IMAD.IADD R75, R111, 0x1, R5 ;  /* 0x000000016f4b7824 */ /* 0x000fe200078e0205 */
[----:B------:R1:W-:Y:S01]  /*6970*/  STL.64 [R1+0x28], R24 ;  /* 0x0000281801007387 */ /* 0x0003e20000100a00 */
[----:B------:R-:W-:Y:S02]  /*6980*/  IMAD.IADD R27, R25, 0x1, R14 ;  /* 0x00000001191b7824 */ /* 0x000fe400078e020e */
[C---:B------:R-:W-:Y:S01]  /*6990*/  IMAD.IADD R4, R3.reuse, 0x1, R23 ;  /* 0x0000000103047824 */ /* 0x040fe200078e0217 */
[----:B------:R1:W-:Y:S01]  /*69a0*/  STL.64 [R1+0x18], R110 ;  /* 0x0000186e01007387 */ /* 0x0003e20000100a00 */
[----:B------:R-:W-:-:S03]  /*69b0*/  IMAD.IADD R3, R3, 0x1, R21 ;  /* 0x0000000103037824 */ /* 0x000fc600078e0215 */
[----:B------:R1:W-:Y:S04]  /*69c0*/  STL [R1+0x24], R75 ;  /* 0x0000244b01007387 */ /* 0x0003e80000100800 */
[----:B------:R1:W-:Y:S01]  /*69d0*/  STL [R1+0x14], R27 ;  /* 0x0000141b01007387 */ /* 0x0003e20000100800 */
[----:B------:R-:W-:Y:S05]  /*69e0*/  @P0 BRA `(.L_x_87) ;  /* 0x0000010000000947 */ /* 0x000fea0003800000 */
[----:B--2-4-:R-:W-:Y:S02]  /*69f0*/  IADD3 R5, R6, 0x40, RZ ;  /* 0x0000004006057810 */ /* 0x014fe40007ffe0ff */
[----:B------:R-:W-:Y:S02]  /*6a00*/  SHF.R.S32.HI R13, RZ, 0x1f, R15 ;  /* 0x0000001fff0d7819 */ /* 0x000fe4000001140f */
[----:B------:R-:W-:Y:S02]  /*6a10*/  SHF.R.S32.HI R12, RZ, 0x1f, R5 ;  /* 0x0000001fff0c7819 */ /* 0x000fe40000011405 */
[----:B------:R-:W-:-:S02]  /*6a20*/  LEA.HI R13, R13, R15, RZ, 0x3 ;  /* 0x0000000f0d0d7211 */ /* 0x000fc400078f18ff */
[----:B------:R-:W-:Y:S02]  /*6a30*/  LEA.HI R5, R12, R5, RZ, 0x3 ;  /* 0x000000050c057211 */ /* 0x000fe400078f18ff */
[----:B------:R-:W-:Y:S02]  /*6a40*/  LEA R10, P0, R6, R8, 0x1 ;  /* 0x00000008060a7211 */ /* 0x000fe400078008ff */
[----:B------:R-:W-:Y:S02]  /*6a50*/  LOP3.LUT R12, R13, 0xfffffff8, RZ, 0xc0, !PT ;  /* 0xfffffff80d0c7812 */ /* 0x000fe400078ec0ff */
[----:B------:R-:W-:Y:S01]  /*6a60*/  LOP3.LUT R14, R5, 0xfffffff8, RZ, 0xc0, !PT ;  /* 0xfffffff8050e7812 */ /* 0x000fe200078ec0ff */
[----:B------:R-:W-:Y:S01]  /*6a70*/  IMAD.SHL.U32 R5, R224, 0x2, RZ ;  /* 0x00000002e0057824 */ /* 0x000fe200078e00ff */
[----:B------:R-:W-:Y:S01]  /*6a80*/  LEA.HI.X R11, R6, R9, R7, 0x1, P0 ;  /* 0x00000009060b7211 */ /* 0x000fe200000f0c07 */
[----:B------:R-:W-:-:S04]  /*6a90*/  IMAD.WIDE R12, R12, 0x2, R8 ;  /* 0x000000020c0c7825 */ /* 0x000fc800078e0208 */
[----:B------:R-:W-:Y:S01]  /*6aa0*/  IMAD.WIDE R8, R14, 0x2, R8 ;  /* 0x000000020e087825 */ /* 0x000fe200078e0208 */
[----:B------:R-:W-:Y:S01]  /*6ab0*/  @!PT LDS RZ, [RZ] ;  /* 0x00000000fffff984 */ /* 0x000fe20000000800 */
[----:B------:R2:W-:Y:S04]  /*6ac0*/  LDGSTS.E.BYPASS.LTC128B.128 [R5+0x6100], [R10.64], !P3 ;  /* 0x061000000a057fae */ /* 0x0005e8000d901d46 */
[----:B------:R2:W-:Y:S04]  /*6ad0*/  LDGSTS.E.BYPASS.LTC128B.128 [R5+0x8100], [R12.64], !P2 ;  /* 0x081000000c057fae */ /* 0x0005e8000d101d46 */
[----:B------:R2:W-:Y:S02]  /*6ae0*/  LDGSTS.E.BYPASS.LTC128B.128 [R5+0xa100], [R8.64], !P4 ;  /* 0x0a10000008057fae */ /* 0x0005e4000e101d46 */
.L_x_87:
[----:B--2-4-:R-:W-:Y:S05]  /*6af0*/  BSYNC B0 ;  /* 0x0000000000007941 */ /* 0x014fea0003800000 */
.L_x_86:
[----:B------:R-:W-:Y:S01]  /*6b00*/  IADD3 R5, R16, 0x20, RZ ;  /* 0x0000002010057810 */ /* 0x000fe20007ffe0ff */
[----:B------:R2:W3:Y:S01]  /*6b10*/  SHFL.IDX PT, R9, R18, 0x1, 0x1c1f ;  /* 0x003c1f0012097f89 */ /* 0x0004e200000e0000 */
        /* <DEDUP_REMOVED lines=20> */
.L_x_89:
[----:B------:R-:W-:Y:S05]  /*6c60*/  BSYNC B0 ;  /* 0x0000000000007941 */ /* 0x000fea0003800000 */
.L_x_88:
        /* <DEDUP_REMOVED lines=22> */
.L_x_91:
[----:B------:R-:W-:Y:S05]  /*6dd0*/  BSYNC B0 ;  /* 0x0000000000007941 */ /* 0x000fea0003800000 */
.L_x_90:
[----:B--2---:R-:W2:Y:S01]  /*6de0*/  LDL R150, [R1+0x38] ;  /* 0x0000380001967983 */ /* 0x004ea20000100800 */
[----:B-1----:R-:W-:Y:S01]  /*6df0*/  IADD3 R5, R16, 0x60, RZ ;  /* 0x0000006010057810 */ /* 0x002fe20007ffe0ff */
[----:B------:R-:W-:-:S02]  /*6e00*/  IMAD.MOV.U32 R13, RZ, RZ, c[0x0][0x1e0] ;  /* 0x00007800ff0d7624 */ /* 0x000fc400078e00ff */
[----:B----4-:R-:W1:Y:S01]  /*6e10*/  SHFL.IDX PT, R8, R19, 0x3, 0x1c1f ;  /* 0x007c1f0013087f89 */ /* 0x010e6200000e0000 */
[----:B------:R-:W-:Y:S01]  /*6e20*/  ISETP.GE.AND P0, PT, R5, R54, PT ;  /* 0x000000360500720c */ /* 0x000fe20003f06270 */
[----:B------:R-:W-:Y:S02]  /*6e30*/  IMAD.MOV.U32 R14, RZ, RZ, 0x6 ;  /* 0x00000006ff0e7424 */ /* 0x000fe400078e00ff */
[----:B------:R-:W4:Y:S01]  /*6e40*/  SHFL.IDX PT, R9, R18, 0x3, 0x1c1f ;  /* 0x007c1f0012097f89 */ /* 0x000f2200000e0000 */
[----:B------:R-:W-:Y:S02]  /*6e50*/  IMAD.MOV.U32 R154, RZ, RZ, R26 ;  /* 0x000000ffff9a7224 */ /* 0x000fe400078e001a */
[C---:B------:R-:W-:Y:S01]  /*6e60*/  SHF.L.U64.HI R148, R13.reuse, R14, c[0x0][0x1e4] ;  /* 0x000079000d947619 */ /* 0x040fe2000001020e */
[----:B------:R-:W-:Y:S02]  /*6e70*/  IMAD.MOV.U32 R155, RZ, RZ, R27 ;  /* 0x000000ffff9b7224 */ /* 0x000fe400078e001b */
[----:B------:R-:W-:-:S02]  /*6e80*/  IMAD.SHL.U32 R149, R13, 0x40, RZ ;  /* 0x000000400d957824 */ /* 0x000fc400078e00ff */
[----:B------:R-:W-:Y:S02]  /*6e90*/  IMAD.MOV.U32 R154, RZ, RZ, R24 ;  /* 0x000000ffff9a7224 */ /* 0x000fe400078e0018 */
[----:B------:R-:W-:Y:S02]  /*6ea0*/  @!P0 IMAD.SHL.U32 R12, R224, 0x2, RZ ;  /* 0x00000002e00c8824 */ /* 0x000fe400078e00ff */
[----:B------:R-:W-:Y:S01]  /*6eb0*/  IMAD.SHL.U32 R151, R13, 0x20, RZ ;  /* 0x000000200d977824 */ /* 0x000fe200078e00ff */
[----:B------:R3:W-:Y:S01]  /*6ec0*/  STL.64 [R1+0x10], R154 ;  /* 0x0000109a01007387 */ /* 0x0007e20000100a00 */
[----:B-1----:R-:W-:-:S04]  /*6ed0*/  @!P0 LEA R10, P1, R6, R8, 0x1 ;  /* 0x00000008060a8211 */ /* 0x002fc800078208ff */
[C---:B----4-:R-:W-:Y:S02]  /*6ee0*/  @!P0 LEA.HI.X R11, R6.reuse, R9, R7, 0x1, P1 ;  /* 0x00000009060b8211 */ /* 0x050fe400008f0c07 */
[----:B------:R-:W-:Y:S02]  /*6ef0*/  @!P0 IADD3 R6, R6, 0x40, RZ ;  /* 0x0000004006068810 */ /* 0x000fe40007ffe0ff */
[----:B------:R-:W-:Y:S01]  /*6f00*/  @!P0 SHF.R.S32.HI R7, RZ, 0x1f, R15 ;  /* 0x0000001fff078819 */ /* 0x000fe2000001140f */
[----:B------:R-:W-:Y:S01]  /*6f10*/  @!PT LDS RZ, [RZ] ;  /* 0x00000000fffff984 */ /* 0x000fe20000000800 */
[----:B------:R1:W-:Y:S01]  /*6f20*/  @!P0 LDGSTS.E.BYPASS.LTC128B.128 [R12+0x7900], [R10.64], !P3 ;  /* 0x079000000a0c8fae */ /* 0x0003e2000d901d46 */
[----:B------:R-:W-:Y:S02]  /*6f30*/  @!P0 SHF.R.S32.HI R5, RZ, 0x1f, R6 ;  /* 0x0000001fff058819 */ /* 0x000fe40000011406 */
[----:B------:R-:W-:Y:S02]  /*6f40*/  @!P0 LEA.HI R7, R7, R15, RZ, 0x3 ;  /* 0x0000000f07078211 */ /* 0x000fe400078f18ff */
[----:B------:R-:W-:-:S02]  /*6f50*/  @!P0 LEA.HI R6, R5, R6, RZ, 0x3 ;  /* 0x0000000605068211 */ /* 0x000fc400078f18ff */
[----:B------:R-:W-:Y:S02]  /*6f60*/  @!P0 LOP3.LUT R5, R7, 0xfffffff8, RZ, 0xc0, !PT ;  /* 0xfffffff807058812 */ /* 0x000fe400078ec0ff */
[----:B------:R-:W-:Y:S01]  /*6f70*/  ISETP.NE.AND P3, PT, R112, RZ, PT ;  /* 0x000000ff7000720c */ /* 0x000fe20003f65270 */
[----:B-1----:R-:W-:Y:S01]  /*6f80*/  IMAD.IADD R11, R163, 0x1, -R96 ;  /* 0x00000001a30b7824 */ /* 0x002fe200078e0a60 */
[----:B------:R-:W-:Y:S01]  /*6f90*/  @!P0 LOP3.LUT R10, R6, 0xfffffff8, RZ, 0xc0, !PT ;  /* 0xfffffff8060a8812 */ /* 0x000fe200078ec0ff */
[----:B------:R-:W-:-:S04]  /*6fa0*/  @!P0 IMAD.WIDE R6, R5, 0x2, R8 ;  /* 0x0000000205068825 */ /* 0x000fc800078e0208 */
[----:B------:R-:W-:Y:S01]  /*6fb0*/  @!P0 IMAD.WIDE R8, R10, 0x2, R8 ;  /* 0x000000020a088825 */ /* 0x000fe200078e0208 */
[----:B------:R1:W-:Y:S04]  /*6fc0*/  @!P0 LDGSTS.E.BYPASS.LTC128B.128 [R12+0x9900], [R6.64], !P2 ;  /* 0x09900000060c8fae */ /* 0x0003e8000d101d46 */
[----:B------:R4:W-:Y:S04]  /*6fd0*/  @!P0 LDGSTS.E.BYPASS.LTC128B.128 [R12+0xb900], [R8.64], !P4 ;  /* 0x0b900000080c8fae */ /* 0x0009e8000e101d46 */
[----:B------:R-:W0:Y:S01]  /*6fe0*/  LDGDEPBAR ;  /* 0x00000000000079af */ /* 0x000e220000000000 */
[----:B----4-:R-:W-:-:S05]  /*6ff0*/  IMAD.MOV.U32 R9, RZ, RZ, 0x5 ;  /* 0x00000005ff097424 */ /* 0x010fca00078e00ff */
[----:B------:R-:W-:Y:S02]  /*7000*/  SHF.L.U64.HI R152, R13, R9, c[0x0][0x1e4] ;  /* 0x000079000d987619 */ /* 0x000fe40000010209 */
[----:B--2---:R-:W-:-:S04]  /*7010*/  LEA.HI.SX32 R136, R150, 0xffffffff, 0x1a ;  /* 0xffffffff96887811 */ /* 0x004fc800078fd2ff */
[----:B------:R-:W-:Y:S01]  /*7020*/  SHF.R.S32.HI R98, RZ, 0x1f, R136 ;  /* 0x0000001fff627819 */ /* 0x000fe20000011488 */
[----:B------:R-:W-:Y:S02]  /*7030*/  IMAD R5, R136, -0x40, R11 ;  /* 0xffffffc088057824 */ /* 0x000fe400078e020b */
[----:B------:R-:W-:Y:S02]  /*7040*/  IMAD R8, R148, R136, RZ ;  /* 0x0000008894087224 */ /* 0x000fe400078e02ff */
[-C--:B-1----:R-:W-:Y:S01]  /*7050*/  IMAD.WIDE.U32 R6, R136, R149.reuse, R154 ;  /* 0x0000009588067225 */ /* 0x082fe200078e009a */
[----:B------:R-:W-:Y:S01]  /*7060*/  BAR.SYNC.DEFER_BLOCKING 0x0 ;  /* 0x0000000000007b1d */ /* 0x000fe20000010000 */
[C---:B------:R-:W-:Y:S02]  /*7070*/  ISETP.GE.AND P1, PT, R5.reuse, 0x1, PT ;  /* 0x000000010500780c */ /* 0x040fe40003f26270 */
[----:B------:R-:W-:Y:S01]  /*7080*/  ISETP.GE.AND P0, PT, R5, 0x21, PT ;  /* 0x000000210500780c */ /* 0x000fe20003f06270 */
[----:B------:R-:W-:-:S04]  /*7090*/  IMAD R5, R98, R149, R8 ;  /* 0x0000009562057224 */ /* 0x000fc800078e0208 */
[----:B------:R-:W-:-:S06]  /*70a0*/  IMAD.IADD R5, R7, 0x1, R5 ;  /* 0x0000000107057824 */ /* 0x000fcc00078e0205 */
[----:B------:R-:W-:Y:S01]  /*70b0*/  @P1 LEA R8, P2, R6, c[0x0][0x1c8], 0x1 ;  /* 0x0000720006081a11 */ /* 0x000fe200078408ff */
[----:B------:R-:W-:-:S03]  /*70c0*/  @P1 IMAD.SHL.U32 R10, R224, 0x2, RZ ;  /* 0x00000002e00a1824 */ /* 0x000fc600078e00ff */
        /* <DEDUP_REMOVED lines=10> */
[----:B------:R-:W-:Y:S01]  /*7170*/  @P0 IMAD.SHL.U32 R5, R224, 0x2, RZ ;  /* 0x00000002e0050824 */ /* 0x000fe200078e00ff */
[----:B------:R3:W-:Y:S04]  /*7180*/  @P1 LDGSTS.E.BYPASS.LTC128B.128 [R10+0x5100], [R8.64+0x80], !P3 ;  /* 0x05100080080a1fae */ /* 0x0007e8000d901d46 */
[----:B------:R1:W-:Y:S04]  /*7190*/  @P0 LDGSTS.E.BYPASS.LTC128B.128 [R5+0x3900], [R6.64], !P6 ;  /* 0x0390000006050fae */ /* 0x0003e8000f101d46 */
[----:B------:R1:W-:Y:S04]  /*71a0*/  @P0 LDGSTS.E.BYPASS.LTC128B.128 [R5+0x4900], [R6.64+0x40], !P5 ;  /* 0x0490004006050fae */ /* 0x0003e8000e901d46 */
[----:B------:R1:W-:Y:S01]  /*71b0*/  @P0 LDGSTS.E.BYPASS.LTC128B.128 [R5+0x5900], [R6.64+0x80], !P3 ;  /* 0x0590008006050fae */ /* 0x0003e2000d901d46 */
[----:B------:R-:W-:-:S03]  /*71c0*/  ISETP.LT.AND P0, PT, RZ, c[0x0][0x27c], PT ;  /* 0x00009f00ff007a0c */ /* 0x000fc60003f01270 */
[----:B------:R-:W0:Y:S01]  /*71d0*/  LDGDEPBAR ;  /* 0x00000000000079af */ /* 0x000e220000000000 */
[----:B-1----:R-:W-:-:S04]  /*71e0*/  IMAD.MOV.U32 R5, RZ, RZ, c[0x0][0x208] ;  /* 0x00008200ff057624 */ /* 0x002fc800078e00ff */
[C---:B------:R-:W-:Y:S01]  /*71f0*/  IMAD.SHL.U32 R108, R5.reuse, 0x40, RZ ;  /* 0x00000040056c7824 */ /* 0x040fe200078e00ff */
[----:B------:R-:W-:-:S04]  /*7200*/  SHF.L.U64.HI R99, R5, R14, c[0x0][0x20c] ;  /* 0x0000830005637619 */ /* 0x000fc8000001020e */
[----:B------:R-:W-:Y:S05]  /*7210*/  @P0 BRA `(.L_x_92) ;  /* 0x0000002000000947 */ /* 0x000fea0003800000 */
[----:B---3--:R-:W-:-:S04]  /*7220*/  DEPBAR.LE SB0, 0x1 ;  /* 0x000080400000791a */ /* 0x008fc80000000000 */
[----:B------:R-:W-:Y:S05]  /*7230*/  BRA `(.L_x_93) ;  /* 0x00005d5000007947 */ /* 0x000fea0003800000 */
.L_x_92:
[----:B---3-5:R-:W-:Y:S01]  /*7240*/  SHF.R.S32.HI R5, RZ, 0x1f, R147 ;  /* 0x0000001fff057819 */ /* 0x028fe20000011493 */
[----:B------:R-:W-:Y:S01]  /*7250*/  ULDC.U8 UR4, c[0x0][0x298] ;  /* 0x0000a60000047ab9 */ /* 0x000fe20000000000 */
[----:B------:R-:W-:Y:S01]  /*7260*/  LEA.HI R12, R172, R172, RZ, 0x1 ;  /* 0x000000acac0c7211 */ /* 0x000fe200078f08ff */
[----:B------:R-:W-:Y:S01]  /*7270*/  IMAD.WIDE.U32 R8, R147, c[0x0][0x280], RZ ;  /* 0x0000a00093087a25 */ /* 0x000fe200078e00ff */
[----:B------:R-:W-:Y:S01]  /*7280*/  ISETP.NE.AND P2, PT, RZ, UR4, PT ;  /* 0x00000004ff007c0c */ /* 0x000fe2000bf45270 */
[----:B------:R-:W-:Y:S01]  /*7290*/  BSSY B2, `(.L_x_93) ;  /* 0x00005cf000027945 */ /* 0x000fe20003800000 */
[----:B------:R-:W-:Y:S01]  /*72a0*/  SHF.R.S32.HI R60, RZ, 0x1, R12 ;  /* 0x00000001ff3c7819 */ /* 0x000fe2000001140c */
[C---:B------:R-:W-:Y:S01]  /*72b0*/  IMAD R6, R5.reuse, c[0x0][0x280], RZ ;  /* 0x0000a00005067a24 */ /* 0x040fe200078e02ff */
[----:B------:R-:W-:Y:S01]  /*72c0*/  LEA R34, P1, R8, c[0x0][0x270], 0x1 ;  /* 0x00009c0008227a11 */ /* 0x000fe200078208ff */
[----:B------:R-:W-:Y:S02]  /*72d0*/  IMAD R5, R5, c[0x0][0x290], RZ ;  /* 0x0000a40005057a24 */ /* 0x000fe400078e02ff */
[----:B------:R-:W-:-:S02]  /*72e0*/  IMAD R11, R147, c[0x0][0x284], R6 ;  /* 0x0000a100930b7a24 */ /* 0x000fc400078e0206 */
[C---:B------:R-:W-:Y:S01]  /*72f0*/  IMAD R10, R147.reuse, c[0x0][0x294], R5 ;  /* 0x0000a500930a7a24 */ /* 0x040fe200078e0205 */
[----:B------:R-:W-:Y:S01]  /*7300*/  LOP3.LUT R5, R12, 0xfffffffe, RZ, 0xc0, !PT ;  /* 0xfffffffe0c057812 */ /* 0x000fe200078ec0ff */
[----:B------:R-:W-:-:S03]  /*7310*/  IMAD.WIDE.U32 R6, R147, c[0x0][0x290], RZ ;  /* 0x0000a40093067a25 */ /* 0x000fc600078e00ff */
[----:B------:R-:W-:Y:S01]  /*7320*/  IADD3 R61, -R5, R172, RZ ;  /* 0x000000ac053d7210 */ /* 0x000fe20007ffe1ff */
[----:B------:R-:W-:Y:S01]  /*7330*/  IMAD.IADD R11, R11, 0x1, R9 ;  /* 0x000000010b0b7824 */ /* 0x000fe200078e0209 */
[----:B------:R-:W-:Y:S01]  /*7340*/  LEA R32, P0, R6, c[0x0][0x288], 0x1 ;  /* 0x0000a20006207a11 */ /* 0x000fe200078008ff */
[----:B------:R-:W-:Y:S01]  /*7350*/  IMAD.IADD R10, R10, 0x1, R7 ;  /* 0x000000010a0a7824 */ /* 0x000fe200078e0207 */
[----:B------:R-:W-:Y:S01]  /*7360*/  SHF.L.U32 R62, R61, 0x3, RZ ;  /* 0x000000033d3e7819 */ /* 0x000fe200000006ff */
[----:B------:R-:W-:Y:S01]  /*7370*/  IMAD R5, R173, 0x80, R60 ;  /* 0x00000080ad057824 */ /* 0x000fe200078e023c */
[----:B------:R-:W-:Y:S02]  /*7380*/  LEA.HI.X R35, R8, c[0x0][0x274], R11, 0x1, P1 ;  /* 0x00009d0008237a11 */ /* 0x000fe400008f0c0b */
[----:B------:R-:W-:Y:S01]  /*7390*/  LEA.HI.X R33, R6, c[0x0][0x28c], R10, 0x1, P0 ;  /* 0x0000a30006217a11 */ /* 0x000fe200000f0c0a */
[----:B------:R-:W-:Y:S05]  /*73a0*/  @!P2 BRA `(.L_x_94) ;  /* 0x00002ac00000a947 */ /* 0x000fea0003800000 */
[----:B------:R-:W-:Y:S01]  /*73b0*/  ISETP.GE.AND P0, PT, R5, R54, PT ;  /* 0x000000360500720c */ /* 0x000fe20003f06270 */
[----:B------:R-:W-:Y:S01]  /*73c0*/  BSSY B0, `(.L_x_95) ;  /* 0x000004d000007945 */ /* 0x000fe20003800000 */
[----:B------:R-:W-:Y:S01]  /*73d0*/  SHF.L.U32 R40, R61, 0x2, RZ ;  /* 0x000000023d287819 */ /* 0x000fe200000006ff */
        /* <DEDUP_REMOVED lines=12> */
[----:B------:R-:W-:Y:S05]  /*74a0*/  @P0 BRA `(.L_x_96) ;  /* 0x000003e000000947 */ /* 0x000fea0003800000 */
[C---:B------:R-:W-:Y:S01]  /*74b0*/  IADD3 R24, R40.reuse, 0x10, RZ ;  /* 0x0000001028187810 */ /* 0x040fe20007ffe0ff */
[----:B------:R-:W-:Y:S01]  /*74c0*/  CS2R R18, SRZ ;  /* 0x0000000000127805 */ /* 0x000fe2000001ff00 */
[----:B------:R-:W-:-:S02]  /*74d0*/  IADD3 R9, R40, 0x8, RZ ;  /* 0x0000000828097810 */ /* 0x000fc40007ffe0ff */
[----:B------:R-:W-:Y:S02]  /*74e0*/  ISETP.GE.AND P0, PT, R24, c[0x0][0x27c], PT ;  /* 0x00009f0018007a0c */ /* 0x000fe40003f06270 */
[----:B------:R-:W-:Y:S02]  /*74f0*/  ISETP.GE.AND P1, PT, R9, c[0x0][0x27c], PT ;  /* 0x00009f0009007a0c */ /* 0x000fe40003f26270 */
[----:B------:R-:W-:-:S09]  /*7500*/  ISETP.GE.AND P2, PT, R40, c[0x0][0x27c], PT ;  /* 0x00009f0028007a0c */ /* 0x000fd20003f46270 */
[----:B------:R-:W-:Y:S02]  /*7510*/  @!P0 SHF.R.S32.HI R5, RZ, 0x1f, R24 ;  /* 0x0000001fff058819 */ /* 0x000fe40000011418 */
[----:B------:R-:W-:Y:S02]  /*7520*/  @!P1 SHF.R.S32.HI R8, RZ, 0x1f, R9 ;  /* 0x0000001fff089819 */ /* 0x000fe40000011409 */
[----:B------:R-:W-:Y:S01]  /*7530*/  @!P0 LEA.HI R24, R5, R24, RZ, 0x2 ;  /* 0x0000001805188211 */ /* 0x000fe200078f10ff */
[--C-:B------:R-:W-:Y:S01]  /*7540*/  @!P2 IMAD.WIDE R6, R40, 0x2, R34.reuse ;  /* 0x000000022806a825 */ /* 0x100fe200078e0222 */
[----:B------:R-:W-:Y:S02]  /*7550*/  @!P1 LEA.HI R8, R8, R9, RZ, 0x2 ;  /* 0x0000000908089211 */ /* 0x000fe400078f10ff */
[----:B------:R-:W-:Y:S02]  /*7560*/  @!P0 LOP3.LUT R24, R24, 0xfffffffc, RZ, 0xc0, !PT ;  /* 0xfffffffc18188812 */ /* 0x000fe400078ec0ff */
[----:B------:R-:W-:Y:S01]  /*7570*/  @!P1 LOP3.LUT R5, R8, 0xfffffffc, RZ, 0xc0, !PT ;  /* 0xfffffffc08059812 */ /* 0x000fe200078ec0ff */
[----:B------:R-:W-:Y:S01]  /*7580*/  CS2R R22, SRZ ;  /* 0x0000000000167805 */ /* 0x000fe2000001ff00 */
[----:B------:R1:W5:Y:S01]  /*7590*/  @!P2 LD.E.64 R18, [R6.64] ;  /* 0x000000060612a980 */ /* 0x000362000c101b00 */
[----:B------:R-:W-:Y:S01]  /*75a0*/  CS2R R8, SRZ ;  /* 0x0000000000087805 */ /* 0x000fe2000001ff00 */
[----:B------:R-:W-:Y:S01]  /*75b0*/  @!P0 IMAD.WIDE R14, R24, 0x2, R34 ;  /* 0x00000002180e8825 */ /* 0x000fe200078e0222 */
[----:B------:R-:W-:-:S03]  /*75c0*/  CS2R R20, SRZ ;  /* 0x0000000000147805 */ /* 0x000fc6000001ff00 */
[C-C-:B------:R-:W-:Y:S01]  /*75d0*/  @!P1 IMAD.WIDE R10, R5.reuse, 0x2, R32.reuse ;  /* 0x00000002050a9825 */ /* 0x140fe200078e0220 */
[----:B------:R2:W5:Y:S03]  /*75e0*/  @!P0 LD.E.64 R22, [R14.64] ;  /* 0x000000060e168980 */ /* 0x000566000c101b00 */
[----:B------:R-:W-:Y:S01]  /*75f0*/  @!P2 IMAD.WIDE R12, R40, 0x2, R32 ;  /* 0x00000002280ca825 */ /* 0x000fe200078e0220 */
[----:B------:R3:W5:Y:S03]  /*7600*/  @!P1 LD.E.64 R8, [R10.64] ;  /* 0x000000060a089980 */ /* 0x000766000c101b00 */
[----:B------:R-:W-:-:S05]  /*7610*/  @!P1 IMAD.WIDE R16, R5, 0x2, R34 ;  /* 0x0000000205109825 */ /* 0x000fca00078e0222 */
[----:B------:R4:W5:Y:S01]  /*7620*/  @!P1 LD.E.64 R20, [R16.64] ;  /* 0x0000000610149980 */ /* 0x000962000c101b00 */
[----:B-1----:R-:W-:-:S06]  /*7630*/  CS2R R6, SRZ ;  /* 0x0000000000067805 */ /* 0x002fcc000001ff00 */
[----:B------:R1:W5:Y:S01]  /*7640*/  @!P2 LD.E.64 R6, [R12.64] ;  /* 0x000000060c06a980 */ /* 0x000362000c101b00 */
[C---:B--2---:R-:W-:Y:S02]  /*7650*/  IADD3 R14, R40.reuse, 0x18, RZ ;  /* 0x00000018280e7810 */ /* 0x044fe40007ffe0ff */
[----:B------:R-:W-:Y:S01]  /*7660*/  IADD3 R15, R40, 0x20, RZ ;  /* 0x00000020280f7810 */ /* 0x000fe20007ffe0ff */
[----:B---3--:R-:W-:Y:S01]  /*7670*/  CS2R R10, SRZ ;  /* 0x00000000000a7805 */ /* 0x008fe2000001ff00 */
[----:B------:R-:W-:Y:S02]  /*7680*/  ISETP.GE.AND P2, PT, R14, c[0x0][0x27c], PT ;  /* 0x00009f000e007a0c */ /* 0x000fe40003f46270 */
[----:B------:R-:W-:Y:S02]  /*7690*/  ISETP.GE.AND P1, PT, R15, c[0x0][0x27c], PT ;  /* 0x00009f000f007a0c */ /* 0x000fe40003f26270 */
[----:B----4-:R-:W-:Y:S01]  /*76a0*/  IADD3 R16, R40, 0x28, RZ ;  /* 0x0000002828107810 */ /* 0x010fe20007ffe0ff */
[----:B-1----:R-:W-:-:S05]  /*76b0*/  @!P0 IMAD.WIDE R12, R24, 0x2, R32 ;  /* 0x00000002180c8825 */ /* 0x002fca00078e0220 */
[----:B------:R1:W5:Y:S01]  /*76c0*/  @!P0 LD.E.64 R10, [R12.64] ;  /* 0x000000060c0a8980 */ /* 0x000362000c101b00 */
[----:B------:R-:W-:Y:S01]  /*76d0*/  ISETP.GE.AND P0, PT, R16, c[0x0][0x27c], PT ;  /* 0x00009f0010007a0c */ /* 0x000fe20003f06270 */
[----:B------:R-:W-:-:S12]  /*76e0*/  CS2R R24, SRZ ;  /* 0x0000000000187805 */ /* 0x000fd8000001ff00 */
[----:B------:R-:W-:Y:S02]  /*76f0*/  @!P0 SHF.R.S32.HI R5, RZ, 0x1f, R16 ;  /* 0x0000001fff058819 */ /* 0x000fe40000011410 */
[----:B-1----:R-:W-:Y:S02]  /*7700*/  @!P2 SHF.R.S32.HI R13, RZ, 0x1f, R14 ;  /* 0x0000001fff0da819 */ /* 0x002fe4000001140e */
[----:B------:R-:W-:Y:S02]  /*7710*/  @!P1 SHF.R.S32.HI R12, RZ, 0x1f, R15 ;  /* 0x0000001fff0c9819 */ /* 0x000fe4000001140f */
[----:B------:R-:W-:Y:S02]  /*7720*/  @!P2 LEA.HI R13, R13, R14, RZ, 0x2 ;  /* 0x0000000e0d0da211 */ /* 0x000fe400078f10ff */
[----:B------:R-:W-:Y:S02]  /*7730*/  @!P1 LEA.HI R12, R12, R15, RZ, 0x2 ;  /* 0x0000000f0c0c9211 */ /* 0x000fe400078f10ff */
[----:B------:R-:W-:-:S02]  /*7740*/  @!P0 LEA.HI R5, R5, R16, RZ, 0x2 ;  /* 0x0000001005058211 */ /* 0x000fc400078f10ff */
[----:B------:R-:W-:Y:S02]  /*7750*/  @!P2 LOP3.LUT R15, R13, 0xfffffffc, RZ, 0xc0, !PT ;  /* 0xfffffffc0d0fa812 */ /* 0x000fe400078ec0ff */
[----:B------:R-:W-:Y:S02]  /*7760*/  @!P1 LOP3.LUT R14, R12, 0xfffffffc, RZ, 0xc0, !PT ;  /* 0xfffffffc0c0e9812 */ /* 0x000fe400078ec0ff */
[----:B------:R-:W-:Y:S01]  /*7770*/  @!P0 LOP3.LUT R5, R5, 0xfffffffc, RZ, 0xc0, !PT ;  /* 0xfffffffc05058812 */ /* 0x000fe200078ec0ff */
[--C-:B------:R-:W-:Y:S01]  /*7780*/  @!P2 IMAD.WIDE R12, R15, 0x2, R34.reuse ;  /* 0x000000020f0ca825 */ /* 0x100fe200078e0222 */
[----:B------:R-:W-:Y:S01]  /*7790*/  CS2R R26, SRZ ;  /* 0x00000000001a7805 */ /* 0x000fe2000001ff00 */
[----:B------:R-:W-:Y:S02]  /*77a0*/  CS2R R28, SRZ ;  /* 0x00000000001c7805 */ /* 0x000fe4000001ff00 */
[----:B------:R-:W-:Y:S01]  /*77b0*/  @!P1 IMAD.WIDE R38, R14, 0x2, R34 ;  /* 0x000000020e269825 */ /* 0x000fe200078e0222 */
[----:B------:R1:W5:Y:S01]  /*77c0*/  @!P2 LD.E.64 R24, [R12.64] ;  /* 0x000000060c18a980 */ /* 0x000362000c101b00 */
[----:B------:R-:W-:-:S02]  /*77d0*/  CS2R R16, SRZ ;  /* 0x0000000000107805 */ /* 0x000fc4000001ff00 */
[----:B------:R-:W-:Y:S01]  /*77e0*/  @!P0 IMAD.WIDE R36, R5, 0x2, R34 ;  /* 0x0000000205248825 */ /* 0x000fe200078e0222 */
[----:B------:R2:W5:Y:S03]  /*77f0*/  @!P1 LD.E.64 R26, [R38.64] ;  /* 0x00000006261a9980 */ /* 0x000566000c101b00 */
[--C-:B------:R-:W-:Y:S01]  /*7800*/  @!P2 IMAD.WIDE R34, R15, 0x2, R32.reuse ;  /* 0x000000020f22a825 */ /* 0x100fe200078e0220 */
[----:B------:R2:W5:Y:S03]  /*7810*/  @!P0 LD.E.64 R28, [R36.64] ;  /* 0x00000006241c8980 */ /* 0x000566000c101b00 */
[----:B------:R-:W-:Y:S02]  /*7820*/  @!P1 IMAD.WIDE R30, R14, 0x2, R32 ;  /* 0x000000020e1e9825 */ /* 0x000fe400078e0220 */
[----:B------:R-:W-:-:S02]  /*7830*/  CS2R R14, SRZ ;  /* 0x00000000000e7805 */ /* 0x000fc4000001ff00 */
[----:B------:R-:W-:-:S04]  /*7840*/  @!P0 IMAD.WIDE R32, R5, 0x2, R32 ;  /* 0x0000000205208825 */ /* 0x000fc800078e0220 */
[----:B------:R2:W5:Y:S04]  /*7850*/  @!P1 LD.E.64 R14, [R30.64] ;  /* 0x000000061e0e9980 */ /* 0x000568000c101b00 */
[----:B------:R2:W5:Y:S01]  /*7860*/  @!P0 LD.E.64 R16, [R32.64] ;  /* 0x0000000620108980 */ /* 0x000562000c101b00 */
[----:B-1----:R-:W-:-:S06]  /*7870*/  CS2R R12, SRZ ;  /* 0x00000000000c7805 */ /* 0x002fcc000001ff00 */
[----:B------:R2:W5:Y:S02]  /*7880*/  @!P2 LD.E.64 R12, [R34.64] ;  /* 0x00000006220ca980 */ /* 0x000564000c101b00 */
.L_x_96:
[----:B------:R-:W-:Y:S05]  /*7890*/  BSYNC B0 ;  /* 0x0000000000007941 */ /* 0x000fea0003800000 */
.L_x_95:
[----:B-----5:R-:W-:Y:S01]  /*78a0*/  IMAD.MOV.U32 R50, RZ, RZ, R22 ;  /* 0x000000ffff327224 */ /* 0x020fe200078e0016 */
[----:B------:R-:W-:Y:S01]  /*78b0*/  SHF.R.U64 R47, R22, 0x10, R23 ;  /* 0x00000010162f7819 */ /* 0x000fe20000001217 */
[--C-:B------:R-:W-:Y:S01]  /*78c0*/  IMAD.MOV.U32 R45, RZ, RZ, R25.reuse ;  /* 0x000000ffff2d7224 */ /* 0x100fe200078e0019 */
[--C-:B------:R-:W-:Y:S01]  /*78d0*/  SHF.R.U64 R43, R24, 0x10, R25.reuse ;  /* 0x00000010182b7819 */ /* 0x100fe20000001219 */
[----:B------:R-:W-:Y:S01]  /*78e0*/  IMAD.MOV.U32 R22, RZ, RZ, R6 ;  /* 0x000000ffff167224 */ /* 0x000fe200078e0006 */
[----:B--2---:R-:W-:Y:S01]  /*78f0*/  SHF.R.U32.HI R33, RZ, 0x10, R25 ;  /* 0x00000010ff217819 */ /* 0x004fe20000011619 */
[----:B------:R-:W-:Y:S01]  /*7900*/  IMAD.MOV.U32 R34, RZ, RZ, R27 ;  /* 0x000000ffff227224 */ /* 0x000fe200078e001b */
[----:B------:R-:W-:Y:S01]  /*7910*/  SHF.R.U64 R25, R6, 0x10, R7 ;  /* 0x0000001006197819 */ /* 0x000fe20000001207 */
[----:B------:R-:W-:Y:S01]  /*7920*/  IMAD.MOV.U32 R57, RZ, RZ, R19 ;  /* 0x000000ffff397224 */ /* 0x000fe200078e0013 */
[----:B------:R-:W-:Y:S01]  /*7930*/  SHF.R.S32.HI R6, RZ, 0x1f, R96 ;  /* 0x0000001fff067819 */ /* 0x000fe20000011460 */
[----:B------:R-:W-:Y:S01]  /*7940*/  IMAD.MOV.U32 R58, RZ, RZ, R18 ;  /* 0x000000ffff3a7224 */ /* 0x000fe200078e0012 */
[----:B------:R-:W-:Y:S01]  /*7950*/  SHF.R.U64 R32, R26, 0x10, R27 ;  /* 0x000000101a207819 */ /* 0x000fe2000000121b */
[----:B------:R-:W-:Y:S01]  /*7960*/  IMAD.MOV.U32 R55, RZ, RZ, R20 ;  /* 0x000000ffff377224 */ /* 0x000fe200078e0014 */
[----:B------:R-:W-:Y:S01]  /*7970*/  LEA.HI R6, R6, R96, RZ, 0x2 ;  /* 0x0000006006067211 */ /* 0x000fe200078f10ff */
[----:B------:R-:W-:Y:S01]  /*7980*/  IMAD.MOV.U32 R35, RZ, RZ, R26 ;  /* 0x000000ffff237224 */ /* 0x000fe200078e001a */
[--C-:B------:R-:W-:Y:S01]  /*7990*/  SHF.R.U64 R56, R18, 0x10, R19.reuse ;  /* 0x0000001012387819 */ /* 0x100fe20000001213 */
[----:B------:R-:W-:Y:S01]  /*79a0*/  IMAD.MOV.U32 R18, RZ, RZ, R8 ;  /* 0x000000ffff127224 */ /* 0x000fe200078e0008 */
[----:B------:R-:W-:Y:S01]  /*79b0*/  SHF.R.U32.HI R52, RZ, 0x10, R19 ;  /* 0x00000010ff347819 */ /* 0x000fe20000011613 */
[----:B------:R-:W-:Y:S01]  /*79c0*/  IMAD.MOV.U32 R30, RZ, RZ, R29 ;  /* 0x000000ffff1e7224 */ /* 0x000fe200078e001d */
[----:B------:R-:W-:Y:S01]  /*79d0*/  SHF.R.U32.HI R27, RZ, 0x10, R27 ;  /* 0x00000010ff1b7819 */ /* 0x000fe2000001161b */
[----:B------:R-:W-:Y:S01]  /*79e0*/  IMAD.MOV.U32 R53, RZ, RZ, R21 ;  /* 0x000000ffff357224 */ /* 0x000fe200078e0015 */
[--C-:B------:R-:W-:Y:S01]  /*79f0*/  SHF.R.U64 R19, R8, 0x10, R9.reuse ;  /* 0x0000001008137819 */ /* 0x100fe20000001209 */
[----:B------:R-:W-:Y:S01]  /*7a00*/  IMAD.MOV.U32 R8, RZ, RZ, R10 ;  /* 0x000000ffff087224 */ /* 0x000fe200078e000a */
[----:B------:R-:W-:Y:S01]  /*7a10*/  SHF.R.U32.HI R5, RZ, 0x10, R9 ;  /* 0x00000010ff057819 */ /* 0x000fe20000011609 */
[----:B------:R-:W-:Y:S01]  /*7a20*/  IMAD.MOV.U32 R49, RZ, RZ, R23 ;  /* 0x000000ffff317224 */ /* 0x000fe200078e0017 */
[----:B------:R-:W-:Y:S01]  /*7a30*/  LOP3.LUT R6, R6, 0xfffffffc, RZ, 0xc0, !PT ;  /* 0xfffffffc06067812 */ /* 0x000fe200078ec0ff */
[----:B------:R-:W-:Y:S01]  /*7a40*/  IMAD.MOV.U32 R46, RZ, RZ, R24 ;  /* 0x000000ffff2e7224 */ /* 0x000fe200078e0018 */
[----:B------:R-:W-:Y:S01]  /*7a50*/  SHF.R.U64 R51, R20, 0x10, R21 ;  /* 0x0000001014337819 */ /* 0x000fe20000001215 */
[----:B------:R-:W-:Y:S01]  /*7a60*/  IMAD.MOV.U32 R31, RZ, RZ, R28 ;  /* 0x000000ffff1f7224 */ /* 0x000fe200078e001c */
[----:B------:R-:W-:Y:S01]  /*7a70*/  PRMT R34, R27, 0x5410, R34 ;  /* 0x000054101b227816 */ /* 0x000fe20000000022 */
[----:B------:R-:W-:Y:S01]  /*7a80*/  IMAD.IADD R6, R96, 0x1, -R6 ;  /* 0x0000000160067824 */ /* 0x000fe200078e0a06 */
[----:B------:R-:W-:Y:S01]  /*7a90*/  SHF.R.U64 R26, R28, 0x10, R29 ;  /* 0x000000101c1a7819 */ /* 0x000fe2000000121d */
[----:B------:R-:W-:Y:S01]  /*7aa0*/  IMAD.MOV.U32 R24, RZ, RZ, R11 ;  /* 0x000000ffff187224 */ /* 0x000fe200078e000b */
[----:B------:R-:W-:Y:S01]  /*7ab0*/  SHF.R.U32.HI R20, RZ, 0x10, R29 ;  /* 0x00000010ff147819 */ /* 0x000fe2000001161d */
[----:B------:R-:W-:Y:S01]  /*7ac0*/  IMAD.MOV.U32 R28, RZ, RZ, R13 ;  /* 0x000000ffff1c7224 */ /* 0x000fe200078e000d */
[----:B------:R-:W-:Y:S01]  /*7ad0*/  PRMT R27, R19, 0x5410, R5 ;  /* 0x00005410131b7816 */ /* 0x000fe20000000005 */
[----:B------:R-:W-:Y:S01]  /*7ae0*/  IMAD.MOV.U32 R38, RZ, RZ, R14 ;  /* 0x000000ffff267224 */ /* 0x000fe200078e000e */
[----:B------:R-:W-:Y:S01]  /*7af0*/  SHF.R.U64 R29, R12, 0x10, R13 ;  /* 0x000000100c1d7819 */ /* 0x000fe2000000120d */
[----:B------:R-:W-:Y:S01]  /*7b00*/  IMAD.MOV.U32 R37, RZ, RZ, R15 ;  /* 0x000000ffff257224 */ /* 0x000fe200078e000f */
[----:B------:R-:W-:Y:S01]  /*7b10*/  LEA.HI R5, R60, R60, RZ, 0x1 ;  /* 0x0000003c3c057211 */ /* 0x000fe200078f08ff */
[----:B------:R-:W-:-:S04]  /*7b20*/  DEPBAR.LE SB0, 0x1 ;  /* 0x000080400000791a */ /* 0x000fc80000000000 */
[----:B------:R-:W-:Y:S01]  /*7b30*/  SHF.R.U32.HI R48, RZ, 0x10, R21 ;  /* 0x00000010ff307819 */ /* 0x000fe20000011615 */
[--C-:B------:R-:W-:Y:S01]  /*7b40*/  IMAD.MOV.U32 R21, RZ, RZ, R7.reuse ;  /* 0x000000ffff157224 */ /* 0x100fe200078e0007 */
[----:B------:R-:W-:Y:S01]  /*7b50*/  SHF.R.U32.HI R7, RZ, 0x10, R7 ;  /* 0x00000010ff077819 */ /* 0x000fe20000011607 */
[----:B------:R-:W-:Y:S01]  /*7b60*/  BSSY B1, `(.L_x_97) ;  /* 0x000012d000017945 */ /* 0x000fe20003800000 */
[----:B------:R-:W-:Y:S01]  /*7b70*/  PRMT R29, R29, 0x5410, R8 ;  /* 0x000054101d1d7816 */ /* 0x000fe20000000008 */
[----:B------:R-:W-:Y:S01]  /*7b80*/  IMAD.SHL.U32 R8, R6, 0x40, RZ ;  /* 0x0000004006087824 */ /* 0x000fe200078e00ff */
[----:B------:R-:W-:Y:S01]  /*7b90*/  LOP3.LUT R5, R5, 0x7fffffe, RZ, 0xc0, !PT ;  /* 0x07fffffe05057812 */ /* 0x000fe200078ec0ff */
[----:B------:R-:W-:Y:S01]  /*7ba0*/  IMAD.MOV.U32 R41, RZ, RZ, R16 ;  /* 0x000000ffff297224 */ /* 0x000fe200078e0010 */
[----:B------:R-:W-:Y:S01]  /*7bb0*/  SHF.R.U32.HI R44, RZ, 0x10, R23 ;  /* 0x00000010ff2c7819 */ /* 0x000fe20000011617 */
[----:B------:R-:W-:Y:S01]  /*7bc0*/  IMAD.MOV.U32 R23, RZ, RZ, R9 ;  /* 0x000000ffff177224 */ /* 0x000fe200078e0009 */
[----:B------:R-:W-:Y:S01]  /*7bd0*/  SHF.R.U64 R10, R10, 0x10, R11 ;  /* 0x000000100a0a7819 */ /* 0x000fe2000000120b */
[----:B------:R-:W-:Y:S01]  /*7be0*/  IMAD.MOV.U32 R39, RZ, RZ, R17 ;  /* 0x000000ffff277224 */ /* 0x000fe200078e0011 */
[----:B------:R-:W-:Y:S01]  /*7bf0*/  SHF.R.U32.HI R9, RZ, 0x10, R11 ;  /* 0x00000010ff097819 */ /* 0x000fe2000001160b */
[----:B------:R-:W-:Y:S01]  /*7c00*/  IMAD.MOV.U32 R11, RZ, RZ, R12 ;  /* 0x000000ffff0b7224 */ /* 0x000fe200078e000c */
[----:B------:R-:W-:Y:S01]  /*7c10*/  PRMT R25, R25, 0x5410, R7 ;  /* 0x0000541019197816 */ /* 0x000fe20000000007 */
[----:B------:R-:W-:Y:S01]  /*7c20*/  IMAD.IADD R7, R60, 0x1, -R5 ;  /* 0x000000013c077824 */ /* 0x000fe200078e0a05 */
[----:B------:R-:W-:Y:S01]  /*7c30*/  LOP3.LUT R5, R8, 0xc0, RZ, 0xc0, !PT ;  /* 0x000000c008057812 */ /* 0x000fe200078ec0ff */
[----:B------:R-:W-:Y:S01]  /*7c40*/  IMAD R12, R173, -0x80, R54 ;  /* 0xffffff80ad0c7824 */ /* 0x000fe200078e0236 */
[----:B------:R-:W-:Y:S01]  /*7c50*/  LOP3.LUT P1, RZ, R6, 0x2, RZ, 0xc0, !PT ;  /* 0x0000000206ff7812 */ /* 0x000fe2000782c0ff */
[----:B------:R-:W-:Y:S01]  /*7c60*/  IMAD R7, R63, 0x8, R7 ;  /* 0x000000083f077824 */ /* 0x000fe200078e0207 */
[----:B------:R-:W-:-:S02]  /*7c70*/  PRMT R28, R28, 0x5410, R23 ;  /* 0x000054101c1c7816 */ /* 0x000fc40000000017 */
[----:B------:R-:W-:Y:S02]  /*7c80*/  LOP3.LUT R6, R5, 0x8, R62, 0xf8, !PT ;  /* 0x0000000805067812 */ /* 0x000fe400078ef83e */
[----:B------:R-:W-:Y:S02]  /*7c90*/  SHF.R.U32.HI R5, RZ, 0x3, R5 ;  /* 0x00000003ff057819 */ /* 0x000fe40000011605 */
[----:B------:R-:W-:Y:S02]  /*7ca0*/  IMNMX R23, R12, 0x80, PT ;  /* 0x000000800c177817 */ /* 0x000fe40003800200 */
[----:B------:R-:W-:Y:S02]  /*7cb0*/  LOP3.LUT R5, R6, R5, RZ, 0x3c, !PT ;  /* 0x0000000506057212 */ /* 0x000fe400078e3cff */
[----:B------:R-:W-:Y:S02]  /*7cc0*/  ISETP.GE.AND P0, PT, R60, R23, PT ;  /* 0x000000173c00720c */ /* 0x000fe40003f06270 */
[----:B------:R-:W-:Y:S01]  /*7cd0*/  SHF.R.U64 R42, R14, 0x10, R15 ;  /* 0x000000100e2a7819 */ /* 0x000fe2000000120f */
[----:B------:R-:W-:Y:S01]  /*7ce0*/  IMAD.U32 R5, R7, 0x20, R5 ;  /* 0x0000002007057824 */ /* 0x000fe200078e0005 */
[----:B------:R-:W-:-:S02]  /*7cf0*/  SHF.R.U32.HI R36, RZ, 0x10, R13 ;  /* 0x00000010ff247819 */ /* 0x000fc4000001160d */
[----:B------:R-:W-:Y:S02]  /*7d00*/  SHF.R.U32.HI R14, RZ, 0x10, R15 ;  /* 0x00000010ff0e7819 */ /* 0x000fe4000001160f */
[----:B------:R-:W-:Y:S02]  /*7d10*/  PRMT R24, R24, 0x5410, R22 ;  /* 0x0000541018187816 */ /* 0x000fe40000000016 */
[C---:B------:R-:W-:Y:S02]  /*7d20*/  IADD3 R6, R5.reuse, 0x10, RZ ;  /* 0x0000001005067810 */ /* 0x040fe40007ffe0ff */
[--C-:B------:R-:W-:Y:S02]  /*7d30*/  SHF.R.U64 R15, R16, 0x10, R17.reuse ;  /* 0x00000010100f7819 */ /* 0x100fe40000001211 */
[----:B------:R-:W-:Y:S02]  /*7d40*/  SHF.R.U32.HI R13, RZ, 0x10, R17 ;  /* 0x00000010ff0d7819 */ /* 0x000fe40000011611 */
[----:B------:R-:W-:-:S02]  /*7d50*/  @P1 IADD3 R6, R5, -0x10, RZ ;  /* 0xfffffff005061810 */ /* 0x000fc40007ffe0ff */
[----:B------:R-:W-:Y:S02]  /*7d60*/  PRMT R38, R38, 0x5410, R30 ;  /* 0x0000541026267816 */ /* 0x000fe4000000001e */
[----:B------:R-:W-:Y:S02]  /*7d70*/  PRMT R35, R35, 0x5410, R26 ;  /* 0x0000541023237816 */ /* 0x000fe4000000001a */
[----:B------:R-:W-:Y:S02]  /*7d80*/  PRMT R36, R36, 0x5410, R31 ;  /* 0x0000541024247816 */ /* 0x000fe4000000001f */
[----:B------:R-:W-:Y:S02]  /*7d90*/  PRMT R26, R21, 0x5410, R18 ;  /* 0x00005410151a7816 */ /* 0x000fe40000000012 */
[----:B------:R-:W-:Y:S02]  /*7da0*/  PRMT R30, R9, 0x5410, R24 ;  /* 0x00005410091e7816 */ /* 0x000fe40000000018 */
[----:B------:R-:W-:-:S02]  /*7db0*/  PRMT R32, R15, 0x5410, R32 ;  /* 0x000054100f207816 */ /* 0x000fc40000000020 */
[----:B------:R-:W-:Y:S02]  /*7dc0*/  PRMT R37, R37, 0x5410, R20 ;  /* 0x0000541025257816 */ /* 0x000fe40000000014 */
[----:B------:R-:W-:Y:S02]  /*7dd0*/  PRMT R24, R10, 0x7610, R24 ;  /* 0x000076100a187816 */ /* 0x000fe40000000018 */
[----:B------:R-:W-:Y:S02]  /*7de0*/  PRMT R31, R11, 0x5410, R14 ;  /* 0x000054100b1f7816 */ /* 0x000fe4000000000e */
[----:B------:R-:W-:Y:S02]  /*7df0*/  PRMT R33, R33, 0x5410, R13 ;  /* 0x0000541021217816 */ /* 0x000fe4000000000d */
[----:B------:R-:W-:Y:S02]  /*7e00*/  LEA R21, R5, 0x6100, 0x1 ;  /* 0x0000610005157811 */ /* 0x000fe400078e08ff */
[----:B------:R-:W-:Y:S01]  /*7e10*/  LEA R22, R6, 0x6100, 0x1 ;  /* 0x0000610006167811 */ /* 0x000fe200078e08ff */
[----:B------:R-:W-:Y:S06]  /*7e20*/  BAR.SYNC.DEFER_BLOCKING 0x0 ;  /* 0x0000000000007b1d */ /* 0x000fec0000010000 */
[----:B------:R-:W-:Y:S05]  /*7e30*/  @P0 BRA `(.L_x_98) ;  /* 0x00000ff000000947 */ /* 0x000fea0003800000 */
[----:B------:R-:W-:Y:S01]  /*7e40*/  ISETP.GE.AND P0, PT, R40, c[0x0][0x27c], PT ;  /* 0x00009f0028007a0c */ /* 0x000fe20003f06270 */
[----:B------:R-:W-:-:S12]  /*7e50*/  BSSY B0, `(.L_x_99) ;  /* 0x0000028000007945 */ /* 0x000fd80003800000 */
[----:B------:R-:W-:Y:S05]  /*7e60*/  @P0 BRA `(.L_x_100) ;  /* 0x0000026000000947 */ /* 0x000fea0003800000 */
[----:B------:R-:W1:Y:S01]  /*7e70*/  LDS.128 R8, [R21] ;  /* 0x0000000015087984 */ /* 0x000e620000000c00 */
[----:B------:R-:W-:Y:S02]  /*7e80*/  HADD2.F32 R13, -RZ, R24.H1_H1 ;  /* 0x30000018ff0d7230 */ /* 0x000fe40000004100 */
[----:B------:R-:W-:Y:S02]  /*7e90*/  HADD2.F32 R5, -RZ, R25.H0_H0 ;  /* 0x20000019ff057230 */ /* 0x000fe40000004100 */
[----:B------:R-:W-:Y:S02]  /*7ea0*/  HADD2.F32 R7, -RZ, R58.H0_H0 ;  /* 0x2000003aff077230 */ /* 0x000fe40000004100 */
[----:B------:R-:W-:Y:S02]  /*7eb0*/  HADD2.F32 R6, -RZ, R56.H0_H0 ;  /* 0x20000038ff067230 */ /* 0x000fe40000004100 */
[--C-:B-1----:R-:W-:Y:S02]  /*7ec0*/  HADD2.F32 R14, -RZ, R8.reuse.H0_H0 ;  /* 0x20000008ff0e7230 */ /* 0x102fe40000004100 */
[----:B------:R-:W-:-:S02]  /*7ed0*/  HADD2.F32 R12, -RZ, R8.H1_H1 ;  /* 0x30000008ff0c7230 */ /* 0x000fc40000004100 */
[--C-:B------:R-:W-:Y:S02]  /*7ee0*/  HADD2.F32 R8, -RZ, R9.reuse.H0_H0 ;  /* 0x20000009ff087230 */ /* 0x100fe40000004100 */
[----:B------:R-:W-:Y:S02]  /*7ef0*/  HADD2.F32 R9, -RZ, R9.H1_H1 ;  /* 0x30000009ff097230 */ /* 0x000fe40000004100 */
[--C-:B------:R-:W-:Y:S02]  /*7f00*/  HADD2.F32 R18, -RZ, R11.reuse.H0_H0 ;  /* 0x2000000bff127230 */ /* 0x100fe40000004100 */
[----:B------:R-:W-:Y:S01]  /*7f10*/  HADD2.F32 R17, -RZ, R11.H1_H1 ;  /* 0x3000000bff117230 */ /* 0x000fe20000004100 */
[-C--:B------:R-:W-:Y:S01]  /*7f20*/  FMUL.FTZ R11, R12, R13.reuse ;  /* 0x0000000d0c0b7220 */ /* 0x080fe20000410000 */
[--C-:B------:R-:W-:Y:S01]  /*7f30*/  HADD2.F32 R16, -RZ, R10.reuse.H0_H0 ;  /* 0x2000000aff107230 */ /* 0x100fe20000004100 */
[----:B------:R-:W-:Y:S01]  /*7f40*/  FMUL.FTZ R13, R14, R13 ;  /* 0x0000000d0e0d7220 */ /* 0x000fe20000410000 */
[----:B------:R-:W-:Y:S01]  /*7f50*/  HADD2.F32 R15, -RZ, R10.H1_H1 ;  /* 0x3000000aff0f7230 */ /* 0x000fe20000004100 */
[----:B------:R-:W-:-:S02]  /*7f60*/  FMUL.FTZ R10, R9, R5 ;  /* 0x00000005090a7220 */ /* 0x000fc40000410000 */
[----:B------:R-:W-:Y:S02]  /*7f70*/  FMUL.FTZ R5, R8, R5 ;  /* 0x0000000508057220 */ /* 0x000fe40000410000 */
[-C--:B------:R-:W-:Y:S02]  /*7f80*/  FFMA.FTZ R20, R14, R7.reuse, -R11 ;  /* 0x000000070e147223 */ /* 0x080fe4000001080b */
[----:B------:R-:W-:Y:S01]  /*7f90*/  FFMA.FTZ R19, R12, R7, R13 ;  /* 0x000000070c137223 */ /* 0x000fe2000001000d */
[----:B------:R-:W-:Y:S01]  /*7fa0*/  HADD2.F32 R7, -RZ, R57.H0_H0 ;  /* 0x20000039ff077230 */ /* 0x000fe20000004100 */
[-C--:B------:R-:W-:Y:S01]  /*7fb0*/  FFMA.FTZ R14, R8, R6.reuse, -R10 ;  /* 0x00000006080e7223 */ /* 0x080fe2000001080a */
[----:B------:R-:W-:Y:S01]  /*7fc0*/  HADD2.F32 R8, -RZ, R26.H0_H0 ;  /* 0x2000001aff087230 */ /* 0x000fe20000004100 */
[----:B------:R-:W-:Y:S01]  /*7fd0*/  FFMA.FTZ R13, R9, R6, R5 ;  /* 0x00000006090d7223 */ /* 0x000fe20000010005 */
[----:B------:R-:W-:Y:S02]  /*7fe0*/  HADD2.F32 R5, -RZ, R25.H1_H1 ;  /* 0x30000019ff057230 */ /* 0x000fe40000004100 */
[----:B------:R-:W-:Y:S01]  /*7ff0*/  HADD2.F32 R6, -RZ, R52.H0_H0 ;  /* 0x20000034ff067230 */ /* 0x000fe20000004100 */
[----:B------:R-:W-:-:S02]  /*8000*/  FMUL.FTZ R10, R15, R8 ;  /* 0x000000080f0a7220 */ /* 0x000fc40000410000 */
[----:B------:R-:W-:Y:S02]  /*8010*/  FMUL.FTZ R9, R16, R8 ;  /* 0x0000000810097220 */ /* 0x000fe40000410000 */
[-C--:B------:R-:W-:Y:S02]  /*8020*/  FMUL.FTZ R8, R17, R5.reuse ;  /* 0x0000000511087220 */ /* 0x080fe40000410000 */
[----:B------:R-:W-:Y:S02]  /*8030*/  FMUL.FTZ R5, R18, R5 ;  /* 0x0000000512057220 */ /* 0x000fe40000410000 */
[-C--:B------:R-:W-:Y:S02]  /*8040*/  FFMA.FTZ R12, R16, R7.reuse, -R10 ;  /* 0x00000007100c7223 */ /* 0x080fe4000001080a */
[----:B------:R-:W-:Y:S01]  /*8050*/  FFMA.FTZ R10, R15, R7, R9 ;  /* 0x000000070f0a7223 */ /* 0x000fe20000010009 */
[----:B------:R-:W-:Y:S01]  /*8060*/  F2FP.PACK_AB R9, R13, R14 ;  /* 0x0000000e0d09723e */ /* 0x000fe200000000ff */
[----:B------:R-:W-:Y:S01]  /*8070*/  FFMA.FTZ R11, R18, R6, -R8 ;  /* 0x00000006120b7223 */ /* 0x000fe20000010808 */
[----:B------:R-:W-:Y:S01]  /*8080*/  F2FP.PACK_AB R8, R19, R20 ;  /* 0x000000141308723e */ /* 0x000fe200000000ff */
[----:B------:R-:W-:Y:S01]  /*8090*/  FFMA.FTZ R5, R17, R6, R5 ;  /* 0x0000000611057223 */ /* 0x000fe20000010005 */
[----:B------:R-:W-:-:S04]  /*80a0*/  F2FP.PACK_AB R10, R10, R12 ;  /* 0x0000000c0a0a723e */ /* 0x000fc800000000ff */
[----:B------:R-:W-:-:S05]  /*80b0*/  F2FP.PACK_AB R11, R5, R11 ;  /* 0x0000000b050b723e */ /* 0x000fca00000000ff */
[----:B------:R1:W-:Y:S02]  /*80c0*/  STS.128 [R21], R8 ;  /* 0x0000000815007388 */ /* 0x0003e40000000c00 */
.L_x_100:
[----:B------:R-:W-:Y:S05]  /*80d0*/  BSYNC B0 ;  /* 0x0000000000007941 */ /* 0x000fea0003800000 */
.L_x_99:
[----:B------:R-:W-:Y:S01]  /*80e0*/  IADD3 R5, R40, 0x8, RZ ;  /* 0x0000000828057810 */ /* 0x000fe20007ffe0ff */
[----:B------:R-:W-:Y:S03]  /*80f0*/  BSSY B0, `(.L_x_101) ;  /* 0x0000029000007945 */ /* 0x000fe60003800000 */
[----:B------:R-:W-:-:S13]  /*8100*/  ISETP.GE.AND P0, PT, R5, c[0x0][0x27c], PT ;  /* 0x00009f0005007a0c */ /* 0x000fda0003f06270 */
[----:B------:R-:W-:Y:S05]  /*8110*/  @P0 BRA `(.L_x_102) ;  /* 0x0000026000000947 */ /* 0x000fea0003800000 */
[----:B-1----:R-:W1:Y:S01]  /*8120*/  LDS.128 R8, [R22] ;  /* 0x0000000016087984 */ /* 0x002e620000000c00 */
        /* <DEDUP_REMOVED lines=20> */
[----:B------:R-:W-:Y:S01]  /*8270*/  HADD2.F32 R8, -RZ, R28.H1_H1 ;  /* 0x3000001cff087230 */ /* 0x000fe20000004100 */
        /* <DEDUP_REMOVED lines=16> */
.L_x_102:
[----:B------:R-:W-:Y:S05]  /*8380*/  BSYNC B0 ;  /* 0x0000000000007941 */ /* 0x000fea0003800000 */
.L_x_101:
[----:B------:R-:W-:Y:S01]  /*8390*/  IADD3 R5, R40, 0x10, RZ ;  /* 0x0000001028057810 */ /* 0x000fe20007ffe0ff */
[----:B------:R-:W-:Y:S03]  /*83a0*/  BSSY B0, `(.L_x_103) ;  /* 0x0000029000007945 */ /* 0x000fe60003800000 */
[----:B------:R-:W-:-:S13]  /*83b0*/  ISETP.GE.AND P0, PT, R5, c[0x0][0x27c], PT ;  /* 0x00009f0005007a0c */ /* 0x000fda0003f06270 */
[----:B------:R-:W-:Y:S05]  /*83c0*/  @P0 BRA `(.L_x_104) ;  /* 0x0000026000000947 */ /* 0x000fea0003800000 */
[----:B-1----:R-:W1:Y:S01]  /*83d0*/  LDS.128 R8, [R21+0x2000] ;  /* 0x0020000015087984 */ /* 0x002e620000000c00 */
        /* <DEDUP_REMOVED lines=20> */
[--C-:B------:R-:W-:Y:S01]  /*8520*/  HADD2.F32 R8, -RZ, R30.reuse.H1_H1 ;  /* 0x3000001eff087230 */ /* 0x100fe20000004100 */
[----:B------:R-:W-:Y:S01]  /*8530*/  FFMA.FTZ R13, R9, R6, R5 ;  /* 0x00000006090d7223 */ /* 0x000fe20000010005 */
[----:B------:R-:W-:Y:S02]  /*8540*/  HADD2.F32 R5, -RZ, R30.H0_H0 ;  /* 0x2000001eff057230 */ /* 0x000fe40000004100 */
        /* <DEDUP_REMOVED lines=13> */
[----:B------:R1:W-:Y:S02]  /*8620*/  STS.128 [R21+0x2000], R8 ;  /* 0x0020000815007388 */ /* 0x0003e40000000c00 */
.L_x_104:
[----:B------:R-:W-:Y:S05]  /*8630*/  BSYNC B0 ;  /* 0x0000000000007941 */ /* 0x000fea0003800000 */
.L_x_103:
[----:B------:R-:W-:Y:S01]  /*8640*/  IADD3 R5, R40, 0x18, RZ ;  /* 0x0000001828057810 */ /* 0x000fe20007ffe0ff */
[----:B------:R-:W-:Y:S03]  /*8650*/  BSSY B0, `(.L_x_105) ;  /* 0x0000029000007945 */ /* 0x000fe60003800000 */
[----:B------:R-:W-:-:S13]  /*8660*/  ISETP.GE.AND P0, PT, R5, c[0x0][0x27c], PT ;  /* 0x00009f0005007a0c */ /* 0x000fda0003f06270 */
[----:B------:R-:W-:Y:S05]  /*8670*/  @P0 BRA `(.L_x_106) ;  /* 0x0000026000000947 */ /* 0x000fea0003800000 */
[----:B-1----:R-:W1:Y:S01]  /*8680*/  LDS.128 R8, [R22+0x2000] ;  /* 0x0020000016087984 */ /* 0x002e620000000c00 */
[----:B------:R-:W-:Y:S02]  /*8690*/  HADD2.F32 R13, -RZ, R31.H0_H0 ;  /* 0x2000001fff0d7230 */ /* 0x000fe40000004100 */
        /* <DEDUP_REMOVED lines=36> */
.L_x_106:
[----:B------:R-:W-:Y:S05]  /*88e0*/  BSYNC B0 ;  /* 0x0000000000007941 */ /* 0x000fea0003800000 */
.L_x_105:
        /* <DEDUP_REMOVED lines=8> */
[----:B------:R-:W-:Y:S02]  /*8970*/  HADD2.F32 R6, -RZ, R32.H1_H1 ;  /* 0x30000020ff067230 */ /* 0x000fe40000004100 */
        /* <DEDUP_REMOVED lines=14> */
[--C-:B------:R-:W-:Y:S01]  /*8a60*/  HADD2.F32 R7, -RZ, R34.reuse.H1_H1 ;  /* 0x30000022ff077230 */ /* 0x100fe20000004100 */
        /* <DEDUP_REMOVED lines=18> */
.L_x_108:
[----:B------:R-:W-:Y:S05]  /*8b90*/  BSYNC B0 ;  /* 0x0000000000007941 */ /* 0x000fea0003800000 */
.L_x_107:
[----:B------:R-:W-:-:S04]  /*8ba0*/  IADD3 R5, R40, 0x28, RZ ;  /* 0x0000002828057810 */ /* 0x000fc80007ffe0ff */
[----:B------:R-:W-:-:S13]  /*8bb0*/  ISETP.GE.AND P0, PT, R5, c[0x0][0x27c], PT ;  /* 0x00009f0005007a0c */ /* 0x000fda0003f06270 */
[----:B------:R-:W-:Y:S05]  /*8bc0*/  @P0 BRA `(.L_x_98) ;  /* 0x0000026000000947 */ /* 0x000fea0003800000 */
[----:B-1----:R-:W1:Y:S01]  /*8bd0*/  LDS.128 R8, [R22+0x4000] ;  /* 0x0040000016087984 */ /* 0x002e620000000c00 */
[----:B------:R-:W-:Y:S02]  /*8be0*/  HADD2.F32 R13, -RZ, R41.H0_H0 ;  /* 0x20000029ff0d7230 */ /* 0x000fe40000004100 */
[----:B------:R-:W-:Y:S02]  /*8bf0*/  HADD2.F32 R5, -RZ, R32.H0_H0 ;  /* 0x20000020ff057230 */ /* 0x000fe40000004100 */
[----:B------:R-:W-:Y:S02]  /*8c00*/  HADD2.F32 R7, -RZ, R36.H1_H1 ;  /* 0x30000024ff077230 */ /* 0x000fe40000004100 */
        /* <DEDUP_REMOVED lines=15> */
[----:B------:R-:W-:Y:S01]  /*8d00*/  HADD2.F32 R7, -RZ, R38.H1_H1 ;  /* 0x30000026ff077230 */ /* 0x000fe20000004100 */
[-C--:B------:R-:W-:Y:S01]  /*8d10*/  FFMA.FTZ R14, R8, R6.reuse, -R10 ;  /* 0x00000006080e7223 */ /* 0x080fe2000001080a */
[----:B------:R-:W-:Y:S01]  /*8d20*/  HADD2.F32 R8, -RZ, R39.H0_H0 ;  /* 0x20000027ff087230 */ /* 0x000fe20000004100 */
[----:B------:R-:W-:Y:S01]  /*8d30*/  FFMA.FTZ R13, R9, R6, R5 ;  /* 0x00000006090d7223 */ /* 0x000fe20000010005 */
[----:B------:R-:W-:Y:S02]  /*8d40*/  HADD2.F32 R5, -RZ, R33.H1_H1 ;  /* 0x30000021ff057230 */ /* 0x000fe40000004100 */
[----:B------:R-:W-:Y:S01]  /*8d50*/  HADD2.F32 R6, -RZ, R37.H1_H1 ;  /* 0x30000025ff067230 */ /* 0x000fe20000004100 */
        /* <DEDUP_REMOVED lines=13> */
.L_x_98:
[----:B------:R-:W-:Y:S05]  /*8e30*/  BSYNC B1 ;  /* 0x0000000000017941 */ /* 0x000fea0003800000 */
.L_x_97:
[----:B------:R-:W-:-:S04]  /*8e40*/  IADD3 R5, R60, 0x40, RZ ;  /* 0x000000403c057810 */ /* 0x000fc80007ffe0ff */
[----:B------:R-:W-:-:S13]  /*8e50*/  ISETP.GE.AND P0, PT, R5, R23, PT ;  /* 0x000000170500720c */ /* 0x000fda0003f06270 */
[----:B------:R-:W-:Y:S05]  /*8e60*/  @P0 BRA `(.L_x_109) ;  /* 0x0000411000000947 */ /* 0x000fea0003800000 */
[----:B------:R-:W-:Y:S01]  /*8e70*/  ISETP.GE.AND P0, PT, R40, c[0x0][0x27c], PT ;  /* 0x00009f0028007a0c */ /* 0x000fe20003f06270 */
[----:B------:R-:W-:-:S12]  /*8e80*/  BSSY B0, `(.L_x_110) ;  /* 0x0000028000007945 */ /* 0x000fd80003800000 */
        /* <DEDUP_REMOVED lines=12> */
[C---:B------:R-:W-:Y:S01]  /*8f50*/  FMUL.FTZ R11, R13.reuse, R12 ;  /* 0x0000000c0d0b7220 */ /* 0x040fe20000410000 */
[--C-:B------:R-:W-:Y:S01]  /*8f60*/  HADD2.F32 R16, -RZ, R10.reuse.H0_H0 ;  /* 0x2000000aff107230 */ /* 0x100fe20000004100 */
[----:B------:R-:W-:Y:S01]  /*8f70*/  FMUL.FTZ R13, R13, R14 ;  /* 0x0000000e0d0d7220 */ /* 0x000fe20000410000 */
[----:B------:R-:W-:Y:S01]  /*8f80*/  HADD2.F32 R15, -RZ, R10.H1_H1 ;  /* 0x3000000aff0f7230 */ /* 0x000fe20000004100 */
[----:B------:R-:W-:-:S02]  /*8f90*/  FMUL.FTZ R10, R5, R9 ;  /* 0x00000009050a7220 */ /* 0x000fc40000410000 */
[----:B------:R-:W-:Y:S02]  /*8fa0*/  FMUL.FTZ R5, R5, R8 ;  /* 0x0000000805057220 */ /* 0x000fe40000410000 */
[C---:B------:R-:W-:Y:S02]  /*8fb0*/  FFMA.FTZ R20, R7.reuse, R14, -R11 ;  /* 0x0000000e07147223 */ /* 0x040fe4000001080b */
[----:B------:R-:W-:Y:S01]  /*8fc0*/  FFMA.FTZ R19, R7, R12, R13 ;  /* 0x0000000c07137223 */ /* 0x000fe2000001000d */
[----:B------:R-:W-:Y:S01]  /*8fd0*/  HADD2.F32 R7, -RZ, R57.H0_H0 ;  /* 0x20000039ff077230 */ /* 0x000fe20000004100 */
[C---:B------:R-:W-:Y:S01]  /*8fe0*/  FFMA.FTZ R14, R6.reuse, R8, -R10 ;  /* 0x00000008060e7223 */ /* 0x040fe2000001080a */
[----:B------:R-:W-:Y:S01]  /*8ff0*/  HADD2.F32 R8, -RZ, R26.H0_H0 ;  /* 0x2000001aff087230 */ /* 0x000fe20000004100 */
[----:B------:R-:W-:Y:S01]  /*9000*/  FFMA.FTZ R13, R6, R9, R5 ;  /* 0x00000009060d7223 */ /* 0x000fe20000010005 */
[----:B------:R-:W-:Y:S02]  /*9010*/  HADD2.F32 R5, -RZ, R25.H1_H1 ;  /* 0x30000019ff057230 */ /* 0x000fe40000004100 */
[----:B------:R-:W-:Y:S01]  /*9020*/  HADD2.F32 R6, -RZ, R52.H0_H0 ;  /* 0x20000034ff067230 */ /* 0x000fe20000004100 */
[----:B------:R-:W-:-:S02]  /*9030*/  FMUL.FTZ R10, R8, R15 ;  /* 0x0000000f080a7220 */ /* 0x000fc40000410000 */
[----:B------:R-:W-:Y:S02]  /*9040*/  FMUL.FTZ R9, R8, R16 ;  /* 0x0000001008097220 */ /* 0x000fe40000410000 */
[C---:B------:R-:W-:Y:S02]  /*9050*/  FMUL.FTZ R8, R5.reuse, R17 ;  /* 0x0000001105087220 */ /* 0x040fe40000410000 */
[----:B------:R-:W-:Y:S02]  /*9060*/  FMUL.FTZ R5, R5, R18 ;  /* 0x0000001205057220 */ /* 0x000fe40000410000 */
[C---:B------:R-:W-:Y:S02]  /*9070*/  FFMA.FTZ R12, R7.reuse, R16, -R10 ;  /* 0x00000010070c7223 */ /* 0x040fe4000001080a */
[----:B------:R-:W-:Y:S01]  /*9080*/  FFMA.FTZ R10, R7, R15, R9 ;  /* 0x0000000f070a7223 */ /* 0x000fe20000010009 */
[----:B------:R-:W-:Y:S01]  /*9090*/  F2FP.PACK_AB R9, R13, R14 ;  /* 0x0000000e0d09723e */ /* 0x000fe200000000ff */
[C---:B------:R-:W-:Y:S01]  /*90a0*/  FFMA.FTZ R11, R6.reuse, R18, -R8 ;  /* 0x00000012060b7223 */ /* 0x040fe20000010808 */
[----:B------:R-:W-:Y:S01]  /*90b0*/  F2FP.PACK_AB R8, R19, R20 ;  /* 0x000000141308723e */ /* 0x000fe200000000ff */
[----:B------:R-:W-:Y:S01]  /*90c0*/  FFMA.FTZ R5, R6, R17, R5 ;  /* 0x0000001106057223 */ /* 0x000fe20000010005 */
[----:B------:R-:W-:-:S04]  /*90d0*/  F2FP.PACK_AB R10, R10, R12 ;  /* 0x0000000c0a0a723e */ /* 0x000fc800000000ff */
[----:B------:R-:W-:-:S05]  /*90e0*/  F2FP.PACK_AB R11, R5, R11 ;  /* 0x0000000b050b723e */ /* 0x000fca00000000ff */
[----:B------:R1:W-:Y:S02]  /*90f0*/  STS.128 [R21+0x1000], R8 ;  /* 0x0010000815007388 */ /* 0x0003e40000000c00 */
.L_x_111:
[----:B------:R-:W-:Y:S05]  /*9100*/  BSYNC B0 ;  /* 0x0000000000007941 */ /* 0x000fea0003800000 */
.L_x_110:
        /* <DEDUP_REMOVED lines=25> */
[----:B------:R-:W-:Y:S01]  /*92a0*/  HADD2.F32 R8, -RZ, R28.H1_H1 ;  /* 0x3000001cff087230 */ /* 0x000fe20000004100 */
        /* <DEDUP_REMOVED lines=16> */
.L_x_113:
[----:B------:R-:W-:Y:S05]  /*93b0*/  BSYNC B0 ;  /* 0x0000000000007941 */ /* 0x000fea0003800000 */
.L_x_112:
        /* <DEDUP_REMOVED lines=25> */
[--C-:B------:R-:W-:Y:S01]  /*9550*/  HADD2.F32 R8, -RZ, R30.reuse.H1_H1 ;  /* 0x3000001eff087230 */ /* 0x100fe20000004100 */
[----:B------:R-:W-:Y:S01]  /*9560*/  FFMA.FTZ R13, R6, R9, R5 ;  /* 0x00000009060d7223 */ /* 0x000fe20000010005 */
[----:B------:R-:W-:Y:S02]  /*9570*/  HADD2.F32 R5, -RZ, R30.H0_H0 ;  /* 0x2000001eff057230 */ /* 0x000fe40000004100 */
        /* <DEDUP_REMOVED lines=14> */
.L_x_115:
[----:B------:R-:W-:Y:S05]  /*9660*/  BSYNC B0 ;  /* 0x0000000000007941 */ /* 0x000fea0003800000 */
.L_x_114:
        /* <DEDUP_REMOVED lines=42> */
.L_x_117:
[----:B------:R-:W-:Y:S05]  /*9910*/  BSYNC B0 ;  /* 0x0000000000007941 */ /* 0x000fea0003800000 */
.L_x_116:
        /* <DEDUP_REMOVED lines=23> */
[--C-:B------:R-:W-:Y:S01]  /*9a90*/  HADD2.F32 R7, -RZ, R34.reuse.H1_H1 ;  /* 0x30000022ff077230 */ /* 0x100fe20000004100 */
        /* <DEDUP_REMOVED lines=18> */
.L_x_119:
[----:B------:R-:W-:Y:S05]  /*9bc0*/  BSYNC B0 ;  /* 0x0000000000007941 */ /* 0x000fea0003800000 */
.L_x_118:
        /* <DEDUP_REMOVED lines=22> */
[----:B------:R-:W-:Y:S01]  /*9d30*/  HADD2.F32 R7, -RZ, R38.H1_H1 ;  /* 0x30000026ff077230 */ /* 0x000fe20000004100 */
[C---:B------:R-:W-:Y:S01]  /*9d40*/  FFMA.FTZ R14, R6.reuse, R8, -R10 ;  /* 0x00000008060e7223 */ /* 0x040fe2000001080a */
[----:B------:R-:W-:Y:S01]  /*9d50*/  HADD2.F32 R8, -RZ, R39.H0_H0 ;  /* 0x20000027ff087230 */ /* 0x000fe20000004100 */
[----:B------:R-:W-:Y:S01]  /*9d60*/  FFMA.FTZ R13, R6, R9, R5 ;  /* 0x00000009060d7223 */ /* 0x000fe20000010005 */
[----:B------:R-:W-:Y:S02]  /*9d70*/  HADD2.F32 R5, -RZ, R33.H1_H1 ;  /* 0x30000021ff057230 */ /* 0x000fe40000004100 */
[----:B------:R-:W-:Y:S01]  /*9d80*/  HADD2.F32 R6, -RZ, R37.H1_H1 ;  /* 0x30000025ff067230 */ /* 0x000fe20000004100 */
        /* <DEDUP_REMOVED lines=12> */
[----:B------:R1:W-:Y:S01]  /*9e50*/  STS.128 [R22+0x5000], R8 ;  /* 0x0050000816007388 */ /* 0x0003e20000000c00 */
[----:B------:R-:W-:Y:S05]  /*9e60*/  BRA `(.L_x_109) ;  /* 0x0000311000007947 */ /* 0x000fea0003800000 */
.L_x_94:
        /* <DEDUP_REMOVED lines=17> */
[C---:B------:R-:W-:Y:S01]  /*9f80*/  IADD3 R10, R62.reuse, 0x20, RZ ;  /* 0x000000203e0a7810 */ /* 0x040fe20007ffe0ff */
[----:B------:R-:W-:Y:S01]  /*9f90*/  CS2R R20, SRZ ;  /* 0x0000000000147805 */ /* 0x000fe2000001ff00 */
[----:B------:R-:W-:-:S02]  /*9fa0*/  ISETP.GE.AND P2, PT, R62, c[0x0][0x27c], PT ;  /* 0x00009f003e007a0c */ /* 0x000fc40003f46270 */
[----:B------:R-:W-:Y:S02]  /*9fb0*/  ISETP.GE.AND P1, PT, R9, c[0x0][0x27c], PT ;  /* 0x00009f0009007a0c */ /* 0x000fe40003f26270 */
[----:B------:R-:W-:-:S09]  /*9fc0*/  ISETP.GE.AND P0, PT, R10, c[0x0][0x27c], PT ;  /* 0x00009f000a007a0c */ /* 0x000fd20003f06270 */
[----:B------:R-:W-:Y:S02]  /*9fd0*/  @!P2 IMAD.WIDE R6, R62, 0x2, R34 ;  /* 0x000000023e06a825 */ /* 0x000fe400078e0222 */
[----:B------:R-:W-:Y:S02]  /*9fe0*/  @!P1 SHF.R.S32.HI R8, RZ, 0x1f, R9 ;  /* 0x0000001fff089819 */ /* 0x000fe40000011409 */
[----:B------:R-:W-:Y:S01]  /*9ff0*/  @!P0 SHF.R.S32.HI R5, RZ, 0x1f, R10 ;  /* 0x0000001fff058819 */ /* 0x000fe2000001140a */
[----:B------:R1:W5:Y:S01]  /*a000*/  @!P2 LD.E.128 R20, [R6.64] ;  /* 0x000000060614a980 */ /* 0x000362000c101d00 */
[----:B------:R-:W-:Y:S01]  /*a010*/  CS2R R26, SRZ ;  /* 0x00000000001a7805 */ /* 0x000fe2000001ff00 */
[----:B------:R-:W-:Y:S01]  /*a020*/  CS2R R24, SRZ ;  /* 0x0000000000187805 */ /* 0x000fe2000001ff00 */
[----:B------:R-:W-:Y:S01]  /*a030*/  @!P0 LEA.HI R5, R5, R10, RZ, 0x3 ;  /* 0x0000000a05058211 */ /* 0x000fe200078f18ff */
[----:B------:R-:W-:Y:S01]  /*a040*/  CS2R R14, SRZ ;  /* 0x00000000000e7805 */ /* 0x000fe2000001ff00 */
[----:B------:R-:W-:Y:S01]  /*a050*/  CS2R R10, SRZ ;  /* 0x00000000000a7805 */ /* 0x000fe2000001ff00 */
[----:B------:R-:W-:Y:S01]  /*a060*/  CS2R R12, SRZ ;  /* 0x00000000000c7805 */ /* 0x000fe2000001ff00 */
[----:B------:R-:W-:Y:S01]  /*a070*/  @!P0 LOP3.LUT R5, R5, 0xfffffff8, RZ, 0xc0, !PT ;  /* 0xfffffff805058812 */ /* 0x000fe200078ec0ff */
[----:B------:R-:W-:Y:S01]  /*a080*/  CS2R R30, SRZ ;  /* 0x00000000001e7805 */ /* 0x000fe2000001ff00 */
[----:B------:R-:W-:Y:S01]  /*a090*/  CS2R R28, SRZ ;  /* 0x00000000001c7805 */ /* 0x000fe2000001ff00 */
[----:B------:R-:W-:Y:S01]  /*a0a0*/  CS2R R18, SRZ ;  /* 0x0000000000127805 */ /* 0x000fe2000001ff00 */
[----:B------:R-:W-:Y:S01]  /*a0b0*/  CS2R R16, SRZ ;  /* 0x0000000000107805 */ /* 0x000fe2000001ff00 */
[----:B------:R-:W-:-:S05]  /*a0c0*/  @!P0 IMAD.WIDE R36, R5, 0x2, R34 ;  /* 0x0000000205248825 */ /* 0x000fca00078e0222 */
[----:B------:R2:W5:Y:S01]  /*a0d0*/  @!P0 LD.E.128 R28, [R36.64] ;  /* 0x00000006241c8980 */ /* 0x000562000c101d00 */
[----:B-1----:R-:W-:Y:S02]  /*a0e0*/  @!P1 LEA.HI R6, R8, R9, RZ, 0x3 ;  /* 0x0000000908069211 */ /* 0x002fe400078f18ff */
[----:B------:R-:W-:Y:S02]  /*a0f0*/  CS2R R8, SRZ ;  /* 0x0000000000087805 */ /* 0x000fe4000001ff00 */
[----:B------:R-:W-:-:S05]  /*a100*/  @!P1 LOP3.LUT R6, R6, 0xfffffff8, RZ, 0xc0, !PT ;  /* 0xfffffff806069812 */ /* 0x000fca00078ec0ff */
[----:B------:R-:W-:-:S04]  /*a110*/  @!P1 IMAD.WIDE R38, R6, 0x2, R34 ;  /* 0x0000000206269825 */ /* 0x000fc800078e0222 */
[--C-:B------:R-:W-:Y:S01]  /*a120*/  @!P1 IMAD.WIDE R34, R6, 0x2, R32.reuse ;  /* 0x0000000206229825 */ /* 0x100fe200078e0220 */
[----:B------:R2:W5:Y:S03]  /*a130*/  @!P1 LD.E.128 R24, [R38.64] ;  /* 0x0000000626189980 */ /* 0x000566000c101d00 */
[--C-:B------:R-:W-:Y:S01]  /*a140*/  @!P0 IMAD.WIDE R6, R5, 0x2, R32.reuse ;  /* 0x0000000205068825 */ /* 0x100fe200078e0220 */
[----:B------:R2:W5:Y:S03]  /*a150*/  @!P1 LD.E.128 R12, [R34.64] ;  /* 0x00000006220c9980 */ /* 0x000566000c101d00 */
[----:B------:R-:W-:Y:S01]  /*a160*/  @!P2 IMAD.WIDE R32, R62, 0x2, R32 ;  /* 0x000000023e20a825 */ /* 0x000fe200078e0220 */
[----:B------:R2:W5:Y:S04]  /*a170*/  @!P0 LD.E.128 R16, [R6.64] ;  /* 0x0000000606108980 */ /* 0x000568000c101d00 */
[----:B------:R2:W5:Y:S02]  /*a180*/  @!P2 LD.E.128 R8, [R32.64] ;  /* 0x000000062008a980 */ /* 0x000564000c101d00 */
.L_x_121:
[----:B------:R-:W-:Y:S05]  /*a190*/  BSYNC B0 ;  /* 0x0000000000007941 */ /* 0x000fea0003800000 */
.L_x_120:
[----:B-----5:R-:W-:Y:S01]  /*a1a0*/  IMAD.MOV.U32 R43, RZ, RZ, R28 ;  /* 0x000000ffff2b7224 */ /* 0x020fe200078e001c */
[----:B------:R-:W-:Y:S01]  /*a1b0*/  SHF.R.U64 R40, R28, 0x10, R29 ;  /* 0x000000101c287819 */ /* 0x000fe2000000121d */
[----:B--2---:R-:W-:Y:S01]  /*a1c0*/  IMAD R6, R173, -0x80, R54 ;  /* 0xffffff80ad067824 */ /* 0x004fe200078e0236 */
[--C-:B------:R-:W-:Y:S01]  /*a1d0*/  SHF.R.U64 R57, R20, 0x10, R21.reuse ;  /* 0x0000001014397819 */ /* 0x100fe20000001215 */
[----:B------:R-:W-:Y:S01]  /*a1e0*/  IMAD.MOV.U32 R59, RZ, RZ, R20 ;  /* 0x000000ffff3b7224 */ /* 0x000fe200078e0014 */
[----:B------:R-:W-:Y:S01]  /*a1f0*/  PRMT R68, R43, 0x5410, R40 ;  /* 0x000054102b447816 */ /* 0x000fe20000000028 */
[----:B------:R-:W-:Y:S01]  /*a200*/  IMAD.MOV.U32 R58, RZ, RZ, R21 ;  /* 0x000000ffff3a7224 */ /* 0x000fe200078e0015 */
[----:B------:R-:W-:Y:S01]  /*a210*/  IMNMX R43, R6, 0x80, PT ;  /* 0x00000080062b7817 */ /* 0x000fe20003800200 */
[----:B------:R-:W-:Y:S01]  /*a220*/  IMAD.MOV.U32 R55, RZ, RZ, R23 ;  /* 0x000000ffff377224 */ /* 0x000fe200078e0017 */
[----:B------:R-:W-:Y:S01]  /*a230*/  SHF.R.U32.HI R53, RZ, 0x10, R21 ;  /* 0x00000010ff357819 */ /* 0x000fe20000011615 */
[----:B------:R-:W-:Y:S01]  /*a240*/  IMAD.MOV.U32 R51, RZ, RZ, R24 ;  /* 0x000000ffff337224 */ /* 0x000fe200078e0018 */
[----:B------:R-:W-:Y:S01]  /*a250*/  ISETP.GE.AND P0, PT, R60, R43, PT ;  /* 0x0000002b3c00720c */ /* 0x000fe20003f06270 */
[----:B------:R-:W-:Y:S01]  /*a260*/  IMAD.MOV.U32 R47, RZ, RZ, R26 ;  /* 0x000000ffff2f7224 */ /* 0x000fe200078e001a */
[----:B------:R-:W-:Y:S01]  /*a270*/  SHF.R.U64 R52, R22, 0x10, R23 ;  /* 0x0000001016347819 */ /* 0x000fe20000001217 */
[----:B------:R-:W-:Y:S01]  /*a280*/  IMAD.MOV.U32 R42, RZ, RZ, R29 ;  /* 0x000000ffff2a7224 */ /* 0x000fe200078e001d */
[----:B------:R-:W-:Y:S01]  /*a290*/  SHF.R.U32.HI R49, RZ, 0x10, R23 ;  /* 0x00000010ff317819 */ /* 0x000fe20000011617 */
[----:B------:R-:W-:Y:S01]  /*a2a0*/  IMAD.MOV.U32 R38, RZ, RZ, R31 ;  /* 0x000000ffff267224 */ /* 0x000fe200078e001f */
[----:B------:R-:W-:Y:S01]  /*a2b0*/  SHF.R.U64 R48, R24, 0x10, R25 ;  /* 0x0000001018307819 */ /* 0x000fe20000001219 */
[----:B------:R-:W-:Y:S01]  /*a2c0*/  IMAD.MOV.U32 R56, RZ, RZ, R22 ;  /* 0x000000ffff387224 */ /* 0x000fe200078e0016 */
[----:B------:R-:W-:Y:S01]  /*a2d0*/  SHF.R.U64 R44, R26, 0x10, R27 ;  /* 0x000000101a2c7819 */ /* 0x000fe2000000121b */
[----:B------:R-:W-:Y:S01]  /*a2e0*/  IMAD.MOV.U32 R50, RZ, RZ, R25 ;  /* 0x000000ffff327224 */ /* 0x000fe200078e0019 */
[----:B------:R-:W-:Y:S01]  /*a2f0*/  SHF.R.U32.HI R37, RZ, 0x10, R29 ;  /* 0x00000010ff257819 */ /* 0x000fe2000001161d */
[----:B------:R-:W-:Y:S01]  /*a300*/  IMAD.MOV.U32 R46, RZ, RZ, R27 ;  /* 0x000000ffff2e7224 */ /* 0x000fe200078e001b */
[--C-:B------:R-:W-:Y:S01]  /*a310*/  SHF.R.U64 R36, R30, 0x10, R31.reuse ;  /* 0x000000101e247819 */ /* 0x100fe2000000121f */
[----:B------:R-:W-:Y:S01]  /*a320*/  IMAD.MOV.U32 R39, RZ, RZ, R30 ;  /* 0x000000ffff277224 */ /* 0x000fe200078e001e */
[----:B------:R-:W-:Y:S01]  /*a330*/  SHF.R.U32.HI R33, RZ, 0x10, R31 ;  /* 0x00000010ff217819 */ /* 0x000fe2000001161f */
        /* <DEDUP_REMOVED lines=9> */
[--C-:B------:R-:W-:Y:S01]  /*a3d0*/  SHF.R.U64 R28, R10, 0x10, R11.reuse ;  /* 0x000000100a1c7819 */ /* 0x100fe2000000120b */
[----:B------:R-:W-:Y:S01]  /*a3e0*/  IMAD.MOV.U32 R30, RZ, RZ, R11 ;  /* 0x000000ffff1e7224 */ /* 0x000fe200078e000b */
[--C-:B------:R-:W-:Y:S01]  /*a3f0*/  SHF.R.U64 R24, R12, 0x10, R13.reuse ;  /* 0x000000100c187819 */ /* 0x100fe2000000120d */
[----:B------:R-:W-:Y:S01]  /*a400*/  IMAD.MOV.U32 R27, RZ, RZ, R12 ;  /* 0x000000ffff1b7224 */ /* 0x000fe200078e000c */
[----:B------:R-:W-:Y:S01]  /*a410*/  SHF.R.U32.HI R21, RZ, 0x10, R13 ;  /* 0x00000010ff157819 */ /* 0x000fe2000001160d */
[--C-:B------:R-:W-:Y:S01]  /*a420*/  IMAD.MOV.U32 R22, RZ, RZ, R15.reuse ;  /* 0x000000ffff167224 */ /* 0x100fe200078e000f */
[----:B------:R-:W-:Y:S01]  /*a430*/  SHF.R.U64 R20, R14, 0x10, R15 ;  /* 0x000000100e147819 */ /* 0x000fe2000000120f */
[----:B------:R-:W-:Y:S01]  /*a440*/  IMAD.MOV.U32 R14, RZ, RZ, R16 ;  /* 0x000000ffff0e7224 */ /* 0x000fe200078e0010 */
[----:B------:R-:W-:Y:S01]  /*a450*/  SHF.R.U32.HI R25, RZ, 0x10, R11 ;  /* 0x00000010ff197819 */ /* 0x000fe2000001160b */
[----:B------:R-:W-:Y:S01]  /*a460*/  IMAD.MOV.U32 R13, RZ, RZ, R17 ;  /* 0x000000ffff0d7224 */ /* 0x000fe200078e0011 */
[----:B------:R-:W-:Y:S01]  /*a470*/  SHF.R.U32.HI R12, RZ, 0x10, R15 ;  /* 0x00000010ff0c7819 */ /* 0x000fe2000001160f */
[----:B------:R-:W-:Y:S01]  /*a480*/  IMAD.MOV.U32 R10, RZ, RZ, R18 ;  /* 0x000000ffff0a7224 */ /* 0x000fe200078e0012 */
[----:B------:R-:W-:Y:S01]  /*a490*/  SHF.R.U64 R11, R16, 0x10, R17 ;  /* 0x00000010100b7819 */ /* 0x000fe20000001211 */
[----:B------:R-:W-:Y:S01]  /*a4a0*/  IMAD.MOV.U32 R9, RZ, RZ, R19 ;  /* 0x000000ffff097224 */ /* 0x000fe200078e0013 */
[----:B------:R-:W-:Y:S01]  /*a4b0*/  SHF.R.U32.HI R8, RZ, 0x10, R17 ;  /* 0x00000010ff087819 */ /* 0x000fe20000011611 */
[----:B------:R-:W-:-:S04]  /*a4c0*/  DEPBAR.LE SB0, 0x1 ;  /* 0x000080400000791a */ /* 0x000fc80000000000 */
[--C-:B------:R-:W-:Y:S01]  /*a4d0*/  SHF.R.U64 R7, R18, 0x10, R19.reuse ;  /* 0x0000001012077819 */ /* 0x100fe20000001213 */
[----:B------:R-:W-:Y:S01]  /*a4e0*/  BSSY B1, `(.L_x_122) ;  /* 0x000015c000017945 */ /* 0x000fe20003800000 */
[----:B------:R-:W-:Y:S02]  /*a4f0*/  SHF.R.U32.HI R5, RZ, 0x10, R19 ;  /* 0x00000010ff057819 */ /* 0x000fe40000011613 */
        /* <DEDUP_REMOVED lines=22> */
[----:B------:R-:W-:Y:S01]  /*a660*/  PRMT R67, R5, 0x5410, R9 ;  /* 0x0000541005437816 */ /* 0x000fe20000000009 */
[----:B------:R-:W-:Y:S06]  /*a670*/  BAR.SYNC.DEFER_BLOCKING 0x0 ;  /* 0x0000000000007b1d */ /* 0x000fec0000010000 */
[----:B------:R-:W-:Y:S05]  /*a680*/  @P0 BRA `(.L_x_123) ;  /* 0x0000141000000947 */ /* 0x000fea0003800000 */
[----:B------:R-:W-:Y:S01]  /*a690*/  ISETP.GE.AND P0, PT, R62, c[0x0][0x27c], PT ;  /* 0x00009f003e007a0c */ /* 0x000fe20003f06270 */
[----:B------:R-:W-:-:S12]  /*a6a0*/  BSSY B0, `(.L_x_124) ;  /* 0x0000065000007945 */ /* 0x000fd80003800000 */
[----:B------:R-:W-:Y:S05]  /*a6b0*/  @P0 BRA `(.L_x_125) ;  /* 0x0000063000000947 */ /* 0x000fea0003800000 */
[----:B------:R-:W-:Y:S01]  /*a6c0*/  MOV R7, c[0x0][0x27c] ;  /* 0x00009f0000077a02 */ /* 0x000fe20000000f00 */
[----:B------:R-:W-:Y:S01]  /*a6d0*/  HADD2.F32 R18, -RZ, R59.H0_H0 ;  /* 0x2000003bff127230 */ /* 0x000fe20000004100 */
[----:B------:R-:W-:Y:S01]  /*a6e0*/  LEA.HI R6, R60, R60, RZ, 0x1 ;  /* 0x0000003c3c067211 */ /* 0x000fe200078f08ff */
[----:B------:R-:W-:Y:S01]  /*a6f0*/  HADD2.F32 R17, -RZ, R58.H0_H0 ;  /* 0x2000003aff117230 */ /* 0x000fe20000004100 */
[----:B------:R-:W-:Y:S02]  /*a700*/  LEA.HI R7, R7, R61, RZ, 0x1d ;  /* 0x0000003d07077211 */ /* 0x000fe400078fe8ff */
[----:B------:R-:W-:Y:S02]  /*a710*/  SHF.L.U32 R5, R96, 0x6, RZ ;  /* 0x0000000660057819 */ /* 0x000fe400000006ff */
[----:B------:R-:W-:Y:S02]  /*a720*/  SHF.R.S32.HI R9, RZ, 0x1f, R7 ;  /* 0x0000001fff097819 */ /* 0x000fe40000011407 */
[----:B------:R-:W-:-:S02]  /*a730*/  LOP3.LUT R6, R6, 0x7fffffe, RZ, 0xc0, !PT ;  /* 0x07fffffe06067812 */ /* 0x000fc400078ec0ff */
[----:B------:R-:W-:Y:S02]  /*a740*/  LOP3.LUT R5, R5, 0xc0, RZ, 0xc0, !PT ;  /* 0x000000c005057812 */ /* 0x000fe400078ec0ff */
[----:B------:R-:W-:Y:S02]  /*a750*/  LEA.HI R9, R9, R7, RZ, 0x2 ;  /* 0x0000000709097211 */ /* 0x000fe400078f10ff */
[----:B------:R-:W-:Y:S02]  /*a760*/  SHF.L.U32 R7, R7, 0x3, RZ ;  /* 0x0000000307077819 */ /* 0x000fe400000006ff */
[----:B------:R-:W-:Y:S02]  /*a770*/  IADD3 R6, R60, -R6, RZ ;  /* 0x800000063c067210 */ /* 0x000fe40007ffe0ff */
[----:B------:R-:W-:Y:S02]  /*a780*/  LOP3.LUT R8, R5, 0x18, R62, 0xf8, !PT ;  /* 0x0000001805087812 */ /* 0x000fe400078ef83e */
[----:B------:R-:W-:-:S02]  /*a790*/  SHF.R.U32.HI R10, RZ, 0x3, R5 ;  /* 0x00000003ff0a7819 */ /* 0x000fc40000011605 */
[----:B------:R-:W-:Y:S02]  /*a7a0*/  LOP3.LUT R5, R5, 0x18, R7, 0xf8, !PT ;  /* 0x0000001805057812 */ /* 0x000fe400078ef807 */
[----:B------:R-:W-:Y:S02]  /*a7b0*/  LEA R6, R63, R6, 0x3 ;  /* 0x000000063f067211 */ /* 0x000fe400078e18ff */
[----:B------:R-:W-:Y:S02]  /*a7c0*/  SHF.L.U32 R7, R9, 0xa, RZ ;  /* 0x0000000a09077819 */ /* 0x000fe400000006ff */
[-C--:B------:R-:W-:Y:S02]  /*a7d0*/  LOP3.LUT R8, R8, R10.reuse, RZ, 0x3c, !PT ;  /* 0x0000000a08087212 */ /* 0x080fe400078e3cff */
[----:B------:R-:W-:Y:S02]  /*a7e0*/  SHF.L.U32 R6, R6, 0x5, RZ ;  /* 0x0000000506067819 */ /* 0x000fe400000006ff */
[----:B------:R-:W-:-:S02]  /*a7f0*/  LOP3.LUT R5, R5, R10, RZ, 0x3c, !PT ;  /* 0x0000000a05057212 */ /* 0x000fc400078e3cff */
[----:B------:R-:W-:Y:S02]  /*a800*/  LOP3.LUT R7, R7, 0x7ffff000, RZ, 0xc0, !PT ;  /* 0x7ffff00007077812 */ /* 0x000fe400078ec0ff */
[----:B------:R-:W-:Y:S02]  /*a810*/  IADD3 R8, R6, R8, RZ ;  /* 0x0000000806087210 */ /* 0x000fe40007ffe0ff */
[----:B------:R-:W-:Y:S01]  /*a820*/  IADD3 R5, R5, R7, R6 ;  /* 0x0000000705057210 */ /* 0x000fe20007ffe006 */
[--C-:B------:R-:W-:Y:S01]  /*a830*/  HADD2.F32 R6, -RZ, R44.reuse.H0_H0 ;  /* 0x2000002cff067230 */ /* 0x100fe20000004100 */
[----:B------:R-:W-:Y:S02]  /*a840*/  SHF.L.U32 R38, R8, 0x1, RZ ;  /* 0x0000000108267819 */ /* 0x000fe400000006ff */
[----:B------:R-:W-:Y:S01]  /*a850*/  SHF.L.U32 R36, R5, 0x1, RZ ;  /* 0x0000000105247819 */ /* 0x000fe200000006ff */
[----:B------:R-:W-:Y:S02]  /*a860*/  HADD2.F32 R5, -RZ, R44.H1_H1 ;  /* 0x3000002cff057230 */ /* 0x000fe40000004100 */
[----:B------:R-:W1:Y:S04]  /*a870*/  LDS.128 R8, [R38+0x6100] ;  /* 0x0061000026087984 */ /* 0x000e680000000c00 */
[----:B------:R-:W2:Y:S01]  /*a880*/  LDS.128 R12, [R36+0x6100] ;  /* 0x00610000240c7984 */ /* 0x000ea20000000c00 */
[----:B-1----:R-:W-:-:S02]  /*a890*/  HADD2.F32 R24, -RZ, R8.H0_H0 ;  /* 0x20000008ff187230 */ /* 0x002fc40000004100 */
[----:B------:R-:W-:Y:S02]  /*a8a0*/  HADD2.F32 R23, -RZ, R8.H1_H1 ;  /* 0x30000008ff177230 */ /* 0x000fe40000004100 */
[--C-:B--2---:R-:W-:Y:S02]  /*a8b0*/  HADD2.F32 R7, -RZ, R12.reuse.H0_H0 ;  /* 0x2000000cff077230 */ /* 0x104fe40000004100 */
[--C-:B------:R-:W-:Y:S02]  /*a8c0*/  HADD2.F32 R26, -RZ, R9.reuse.H0_H0 ;  /* 0x20000009ff1a7230 */ /* 0x100fe40000004100 */
[----:B------:R-:W-:Y:S01]  /*a8d0*/  HADD2.F32 R25, -RZ, R9.H1_H1 ;  /* 0x30000009ff197230 */ /* 0x000fe20000004100 */
[CC--:B------:R-:W-:Y:S01]  /*a8e0*/  FMUL.FTZ R9, R24.reuse, R6.reuse ;  /* 0x0000000618097220 */ /* 0x0c0fe20000410000 */
[--C-:B------:R-:W-:Y:S01]  /*a8f0*/  HADD2.F32 R20, -RZ, R15.reuse.H0_H0 ;  /* 0x2000000fff147230 */ /* 0x100fe20000004100 */
[----:B------:R-:W-:Y:S01]  /*a900*/  FMUL.FTZ R39, R7, R6 ;  /* 0x0000000607277220 */ /* 0x000fe20000410000 */
[----:B------:R-:W-:Y:S01]  /*a910*/  HADD2.F32 R19, -RZ, R15.H1_H1 ;  /* 0x3000000fff137230 */ /* 0x000fe20000004100 */
[-C--:B------:R-:W-:Y:S01]  /*a920*/  FMUL.FTZ R6, R23, R5.reuse ;  /* 0x0000000517067220 */ /* 0x080fe20000410000 */
[----:B------:R-:W-:Y:S01]  /*a930*/  HADD2.F32 R12, -RZ, R12.H1_H1 ;  /* 0x3000000cff0c7230 */ /* 0x000fe20000004100 */
[-C--:B------:R-:W-:Y:S01]  /*a940*/  FFMA.FTZ R42, R7, R18.reuse, R9 ;  /* 0x00000012072a7223 */ /* 0x080fe20000010009 */
[----:B------:R-:W-:Y:S01]  /*a950*/  HADD2.F32 R15, -RZ, R57.H0_H0 ;  /* 0x20000039ff0f7230 */ /* 0x000fe20000004100 */
[----:B------:R-:W-:Y:S01]  /*a960*/  FFMA.FTZ R18, R24, R18, -R39 ;  /* 0x0000001218127223 */ /* 0x000fe20000010827 */
[----:B------:R-:W-:Y:S01]  /*a970*/  HADD2.F32 R8, -RZ, R45.H0_H0 ;  /* 0x2000002dff087230 */ /* 0x000fe20000004100 */
[C---:B------:R-:W-:Y:S01]  /*a980*/  FMUL.FTZ R37, R12.reuse, R5 ;  /* 0x000000050c257220 */ /* 0x040fe20000410000 */
[--C-:B------:R-:W-:Y:S01]  /*a990*/  HADD2.F32 R28, -RZ, R10.reuse.H0_H0 ;  /* 0x2000000aff1c7230 */ /* 0x100fe20000004100 */
[-C--:B------:R-:W-:Y:S01]  /*a9a0*/  FFMA.FTZ R41, R12, R15.reuse, R6 ;  /* 0x0000000f0c297223 */ /* 0x080fe20000010006 */
[----:B------:R-:W-:Y:S01]  /*a9b0*/  HADD2.F32 R27, -RZ, R10.H1_H1 ;  /* 0x3000000aff1b7230 */ /* 0x000fe20000004100 */
[----:B------:R-:W-:Y:S01]  /*a9c0*/  FMUL.FTZ R7, R26, R8 ;  /* 0x000000081a077220 */ /* 0x000fe20000410000 */
[----:B------:R-:W-:Y:S01]  /*a9d0*/  HADD2.F32 R10, -RZ, R13.H0_H0 ;  /* 0x2000000dff0a7230 */ /* 0x000fe20000004100 */
[----:B------:R-:W-:Y:S01]  /*a9e0*/  FFMA.FTZ R15, R23, R15, -R37 ;  /* 0x0000000f170f7223 */ /* 0x000fe20000010825 */
[----:B------:R-:W-:-:S02]  /*a9f0*/  HADD2.F32 R6, -RZ, R45.H1_H1 ;  /* 0x3000002dff067230 */ /* 0x000fc40000004100 */
[----:B------:R-:W-:Y:S01]  /*aa00*/  HADD2.F32 R5, -RZ, R46.H0_H0 ;  /* 0x2000002eff057230 */ /* 0x000fe20000004100 */
[C---:B------:R-:W-:Y:S01]  /*aa10*/  FMUL.FTZ R34, R10.reuse, R8 ;  /* 0x000000080a227220 */ /* 0x040fe20000410000 */
[--C-:B------:R-:W-:Y:S01]  /*aa20*/  HADD2.F32 R30, -RZ, R11.reuse.H0_H0 ;  /* 0x2000000bff1e7230 */ /* 0x100fe20000004100 */
[----:B------:R-:W-:Y:S01]  /*aa30*/  FFMA.FTZ R40, R10, R17, R7 ;  /* 0x000000110a287223 */ /* 0x000fe20000010007 */
[----:B------:R-:W-:Y:S01]  /*aa40*/  HADD2.F32 R29, -RZ, R11.H1_H1 ;  /* 0x3000000bff1d7230 */ /* 0x000fe20000004100 */
[-C--:B------:R-:W-:Y:S01]  /*aa50*/  FMUL.FTZ R9, R25, R6.reuse ;  /* 0x0000000619097220 */ /* 0x080fe20000410000 */
[----:B------:R-:W-:Y:S01]  /*aa60*/  HADD2.F32 R16, -RZ, R13.H1_H1 ;  /* 0x3000000dff107230 */ /* 0x000fe20000004100 */
[-C--:B------:R-:W-:Y:S01]  /*aa70*/  FMUL.FTZ R8, R28, R5.reuse ;  /* 0x000000051c087220 */ /* 0x080fe20000410000 */
[----:B------:R-:W-:Y:S02]  /*aa80*/  HADD2.F32 R12, -RZ, R53.H0_H0 ;  /* 0x20000035ff0c7230 */ /* 0x000fe40000004100 */
[----:B------:R-:W-:Y:S01]  /*aa90*/  HADD2.F32 R13, -RZ, R14.H0_H0 ;  /* 0x2000000eff0d7230 */ /* 0x000fe20000004100 */
[C---:B------:R-:W-:Y:S01]  /*aaa0*/  FMUL.FTZ R32, R16.reuse, R6 ;  /* 0x0000000610207220 */ /* 0x040fe20000410000 */
[----:B------:R-:W-:Y:S01]  /*aab0*/  HADD2.F32 R11, -RZ, R56.H0_H0 ;  /* 0x20000038ff0b7230 */ /* 0x000fe20000004100 */
[----:B------:R-:W-:Y:S01]  /*aac0*/  FFMA.FTZ R35, R16, R12, R9 ;  /* 0x0000000c10237223 */ /* 0x000fe20000010009 */
[----:B------:R-:W-:Y:S01]  /*aad0*/  HADD2.F32 R7, -RZ, R46.H1_H1 ;  /* 0x3000002eff077230 */ /* 0x000fe20000004100 */
[C---:B------:R-:W-:Y:S01]  /*aae0*/  FMUL.FTZ R22, R13.reuse, R5 ;  /* 0x000000050d167220 */ /* 0x040fe20000410000 */
[----:B------:R-:W-:Y:S01]  /*aaf0*/  HADD2.F32 R14, -RZ, R14.H1_H1 ;  /* 0x3000000eff0e7230 */ /* 0x000fe20000004100 */
[----:B------:R-:W-:Y:S01]  /*ab00*/  FFMA.FTZ R33, R13, R11, R8 ;  /* 0x0000000b0d217223 */ /* 0x000fe20000010008 */
[----:B------:R-:W-:Y:S01]  /*ab10*/  HADD2.F32 R9, -RZ, R52.H0_H0 ;  /* 0x20000034ff097230 */ /* 0x000fe20000004100 */
[-C--:B------:R-:W-:Y:S01]  /*ab20*/  FMUL.FTZ R8, R27, R7.reuse ;  /* 0x000000071b087220 */ /* 0x080fe20000410000 */
[--C-:B------:R-:W-:Y:S01]  /*ab30*/  HADD2.F32 R6, -RZ, R47.reuse.H1_H1 ;  /* 0x3000002fff067230 */ /* 0x100fe20000004100 */
[C---:B------:R-:W-:Y:S01]  /*ab40*/  FMUL.FTZ R21, R14.reuse, R7 ;  /* 0x000000070e157220 */ /* 0x040fe20000410000 */
[----:B------:R-:W-:Y:S01]  /*ab50*/  HADD2.F32 R5, -RZ, R47.H0_H0 ;  /* 0x2000002fff057230 */ /* 0x000fe20000004100 */
[----:B------:R-:W-:Y:S01]  /*ab60*/  FFMA.FTZ R31, R14, R9, R8 ;  /* 0x000000090e1f7223 */ /* 0x000fe20000010008 */
[----:B------:R-:W-:Y:S01]  /*ab70*/  HADD2.F32 R7, -RZ, R49.H0_H0 ;  /* 0x20000031ff077230 */ /* 0x000fe20000004100 */
[----:B------:R-:W-:Y:S01]  /*ab80*/  FMUL.FTZ R10, R30, R6 ;  /* 0x000000061e0a7220 */ /* 0x000fe20000410000 */
[----:B------:R-:W-:Y:S01]  /*ab90*/  HADD2.F32 R8, -RZ, R55.H0_H0 ;  /* 0x20000037ff087230 */ /* 0x000fe20000004100 */
[----:B------:R-:W-:-:S02]  /*aba0*/  FMUL.FTZ R13, R29, R5 ;  /* 0x000000051d0d7220 */ /* 0x000fc40000410000 */
[----:B------:R-:W-:Y:S02]  /*abb0*/  FMUL.FTZ R6, R20, R6 ;  /* 0x0000000614067220 */ /* 0x000fe40000410000 */
[C---:B------:R-:W-:Y:S02]  /*abc0*/  FMUL.FTZ R5, R19.reuse, R5 ;  /* 0x0000000513057220 */ /* 0x040fe40000410000 */
[----:B------:R-:W-:Y:S02]  /*abd0*/  FFMA.FTZ R19, R19, R7, R13 ;  /* 0x0000000713137223 */ /* 0x000fe4000001000d */
[----:B------:R-:W-:Y:S02]  /*abe0*/  FFMA.FTZ R16, R26, R17, -R34 ;  /* 0x000000111a107223 */ /* 0x000fe40000010822 */
[----:B------:R-:W-:Y:S01]  /*abf0*/  FFMA.FTZ R13, R25, R12, -R32 ;  /* 0x0000000c190d7223 */ /* 0x000fe20000010820 */
[----:B------:R-:W-:Y:S01]  /*ac00*/  F2FP.PACK_AB R12, R15, R18 ;  /* 0x000000120f0c723e */ /* 0x000fe200000000ff */
[----:B------:R-:W-:-:S02]  /*ac10*/  FFMA.FTZ R11, R28, R11, -R22 ;  /* 0x0000000b1c0b7223 */ /* 0x000fc40000010816 */
[----:B------:R-:W-:Y:S01]  /*ac20*/  FFMA.FTZ R14, R27, R9, -R21 ;  /* 0x000000091b0e7223 */ /* 0x000fe20000010815 */
[----:B------:R-:W-:Y:S01]  /*ac30*/  F2FP.PACK_AB R13, R13, R16 ;  /* 0x000000100d0d723e */ /* 0x000fe200000000ff */
[----:B------:R-:W-:Y:S01]  /*ac40*/  FFMA.FTZ R6, R30, R8, -R6 ;  /* 0x000000081e067223 */ /* 0x000fe20000010806 */
[----:B------:R-:W-:Y:S01]  /*ac50*/  F2FP.PACK_AB R9, R35, R40 ;  /* 0x000000282309723e */ /* 0x000fe200000000ff */
[----:B------:R-:W-:Y:S01]  /*ac60*/  FFMA.FTZ R5, R29, R7, -R5 ;  /* 0x000000071d057223 */ /* 0x000fe20000010805 */
[----:B------:R-:W-:Y:S01]  /*ac70*/  F2FP.PACK_AB R14, R14, R11 ;  /* 0x0000000b0e0e723e */ /* 0x000fe200000000ff */
[----:B------:R-:W-:Y:S01]  /*ac80*/  FFMA.FTZ R20, R20, R8, R10 ;  /* 0x0000000814147223 */ /* 0x000fe2000001000a */
[----:B------:R-:W-:Y:S02]  /*ac90*/  F2FP.PACK_AB R8, R41, R42 ;  /* 0x0000002a2908723e */ /* 0x000fe400000000ff */
[----:B------:R-:W-:Y:S02]  /*aca0*/  F2FP.PACK_AB R15, R5, R6 ;  /* 0x00000006050f723e */ /* 0x000fe400000000ff */
[----:B------:R-:W-:-:S02]  /*acb0*/  F2FP.PACK_AB R10, R31, R33 ;  /* 0x000000211f0a723e */ /* 0x000fc400000000ff */
[----:B------:R-:W-:Y:S01]  /*acc0*/  F2FP.PACK_AB R11, R19, R20 ;  /* 0x00000014130b723e */ /* 0x000fe200000000ff */
[----:B------:R1:W-:Y:S04]  /*acd0*/  STS.128 [R38+0x6100], R12 ;  /* 0x0061000c26007388 */ /* 0x0003e80000000c00 */
[----:B------:R1:W-:Y:S02]  /*ace0*/  STS.128 [R36+0x6100], R8 ;  /* 0x0061000824007388 */ /* 0x0003e40000000c00 */
.L_x_125:
[----:B------:R-:W-:Y:S05]  /*acf0*/  BSYNC B0 ;  /* 0x0000000000007941 */ /* 0x000fea0003800000 */
.L_x_124:
[----:B------:R-:W-:Y:S01]  /*ad00*/  IADD3 R5, R62, 0x10, RZ ;  /* 0x000000103e057810 */ /* 0x000fe20007ffe0ff */
[----:B------:R-:W-:Y:S03]  /*ad10*/  BSSY B0, `(.L_x_126) ;  /* 0x000006c000007945 */ /* 0x000fe60003800000 */
[----:B------:R-:W-:-:S13]  /*ad20*/  ISETP.GE.AND P0, PT, R5, c[0x0][0x27c], PT ;  /* 0x00009f0005007a0c */ /* 0x000fda0003f06270 */
[----:B------:R-:W-:Y:S05]  /*ad30*/  @P0 BRA `(.L_x_127) ;  /* 0x0000069000000947 */ /* 0x000fea0003800000 */
[----:B-1----:R-:W-:Y:S01]  /*ad40*/  SHF.R.S32.HI R9, RZ, 0x1f, R5 ;  /* 0x0000001fff097819 */ /* 0x002fe20000011405 */
[--C-:B------:R-:W-:Y:S01]  /*ad50*/  HADD2.F32 R17, -RZ, R54.reuse.H0_H0 ;  /* 0x20000036ff117230 */ /* 0x100fe20000004100 */
[----:B------:R-:W-:Y:S01]  /*ad60*/  LEA.HI R8, R60, R60, RZ, 0x1 ;  /* 0x0000003c3c087211 */ /* 0x000fe200078f08ff */
[----:B------:R-:W-:Y:S01]  /*ad70*/  HADD2.F32 R19, -RZ, R53.H1_H1 ;  /* 0x30000035ff137230 */ /* 0x000fe20000004100 */
[CC--:B------:R-:W-:Y:S01]  /*ad80*/  LEA.HI R7, R9.reuse, R5.reuse, RZ, 0x3 ;  /* 0x0000000509077211 */ /* 0x0c0fe200078f18ff */
[----:B------:R-:W-:Y:S01]  /*ad90*/  HADD2.F32 R18, -RZ, R54.H1_H1 ;  /* 0x30000036ff127230 */ /* 0x000fe20000004100 */
[----:B------:R-:W-:Y:S02]  /*ada0*/  SHF.L.U32 R10, R96, 0x6, RZ ;  /* 0x00000006600a7819 */ /* 0x000fe400000006ff */
[----:B------:R-:W-:Y:S02]  /*adb0*/  LOP3.LUT R8, R8, 0x7fffffe, RZ, 0xc0, !PT ;  /* 0x07fffffe08087812 */ /* 0x000fe400078ec0ff */
[----:B------:R-:W-:-:S02]  /*adc0*/  LEA.HI R9, R9, R5, RZ, 0x5 ;  /* 0x0000000509097211 */ /* 0x000fc400078f28ff */
[----:B------:R-:W-:Y:S02]  /*add0*/  MOV R11, c[0x0][0x27c] ;  /* 0x00009f00000b7a02 */ /* 0x000fe40000000f00 */
[----:B------:R-:W-:Y:S02]  /*ade0*/  SHF.R.S32.HI R6, RZ, 0x3, R7 ;  /* 0x00000003ff067819 */ /* 0x000fe40000011407 */
[----:B------:R-:W-:Y:S02]  /*adf0*/  LOP3.LUT R5, R10, 0xc0, RZ, 0xc0, !PT ;  /* 0x000000c00a057812 */ /* 0x000fe400078ec0ff */
[----:B------:R-:W-:Y:S02]  /*ae00*/  IADD3 R8, R60, -R8, RZ ;  /* 0x800000083c087210 */ /* 0x000fe40007ffe0ff */
[----:B------:R-:W-:Y:S02]  /*ae10*/  LEA.HI R6, R11, R6, RZ, 0x1d ;  /* 0x000000060b067211 */ /* 0x000fe400078fe8ff */
[----:B------:R-:W-:-:S02]  /*ae20*/  SHF.L.U32 R9, R9, 0x7, RZ ;  /* 0x0000000709097819 */ /* 0x000fc400000006ff */
[----:B------:R-:W-:Y:S01]  /*ae30*/  LOP3.LUT R10, R5, 0x18, R7, 0xf8, !PT ;  /* 0x00000018050a7812 */ /* 0x000fe200078ef807 */
[----:B------:R-:W-:Y:S01]  /*ae40*/  IMAD R7, R63, 0x8, R8 ;  /* 0x000000083f077824 */ /* 0x000fe200078e0208 */
[----:B------:R-:W-:Y:S02]  /*ae50*/  SHF.R.U32.HI R12, RZ, 0x3, R5 ;  /* 0x00000003ff0c7819 */ /* 0x000fe40000011605 */
[----:B------:R-:W-:Y:S02]  /*ae60*/  LOP3.LUT R11, R9, 0x7ffff000, RZ, 0xc0, !PT ;  /* 0x7ffff000090b7812 */ /* 0x000fe400078ec0ff */
[----:B------:R-:W-:Y:S02]  /*ae70*/  SHF.R.S32.HI R8, RZ, 0x1f, R6 ;  /* 0x0000001fff087819 */ /* 0x000fe40000011406 */
[----:B------:R-:W-:Y:S02]  /*ae80*/  LOP3.LUT R9, R10, R12, RZ, 0x3c, !PT ;  /* 0x0000000c0a097212 */ /* 0x000fe400078e3cff */
[----:B------:R-:W-:-:S02]  /*ae90*/  SHF.L.U32 R10, R7, 0x5, RZ ;  /* 0x00000005070a7819 */ /* 0x000fc400000006ff */
[----:B------:R-:W-:Y:S02]  /*aea0*/  SHF.L.U32 R7, R6, 0x3, RZ ;  /* 0x0000000306077819 */ /* 0x000fe400000006ff */
[----:B------:R-:W-:Y:S02]  /*aeb0*/  LEA.HI R6, R8, R6, RZ, 0x2 ;  /* 0x0000000608067211 */ /* 0x000fe400078f10ff */
[----:B------:R-:W-:Y:S02]  /*aec0*/  LOP3.LUT R7, R5, 0x18, R7, 0xf8, !PT ;  /* 0x0000001805077812 */ /* 0x000fe400078ef807 */
[----:B------:R-:W-:Y:S01]  /*aed0*/  IADD3 R8, R9, R11, R10 ;  /* 0x0000000b09087210 */ /* 0x000fe20007ffe00a */
[----:B------:R-:W-:Y:S01]  /*aee0*/  IMAD.SHL.U32 R5, R6, 0x400, RZ ;  /* 0x0000040006057824 */ /* 0x000fe200078e00ff */
[----:B------:R-:W-:Y:S01]  /*aef0*/  LOP3.LUT R7, R7, R12, RZ, 0x3c, !PT ;  /* 0x0000000c07077212 */ /* 0x000fe200078e3cff */
[----:B------:R-:W-:Y:S01]  /*af00*/  HADD2.F32 R6, -RZ, R48.H0_H0 ;  /* 0x20000030ff067230 */ /* 0x000fe20000004100 */
[----:B------:R-:W-:-:S02]  /*af10*/  SHF.L.U32 R40, R8, 0x1, RZ ;  /* 0x0000000108287819 */ /* 0x000fc400000006ff */
[----:B------:R-:W-:-:S03]  /*af20*/  LOP3.LUT R5, R5, 0x7ffff000, RZ, 0xc0, !PT ;  /* 0x7ffff00005057812 */ /* 0x000fc600078ec0ff */
[----:B------:R-:W1:Y:S01]  /*af30*/  LDS.128 R12, [R40+0x6100] ;  /* 0x00610000280c7984 */ /* 0x000e620000000c00 */
[----:B------:R-:W-:Y:S01]  /*af40*/  IADD3 R5, R7, R5, R10 ;  /* 0x0000000507057210 */ /* 0x000fe20007ffe00a */
[----:B------:R-:W-:-:S03]  /*af50*/  HADD2.F32 R7, -RZ, R49.H1_H1 ;  /* 0x30000031ff077230 */ /* 0x000fc60000004100 */
[----:B------:R-:W-:Y:S01]  /*af60*/  SHF.L.U32 R36, R5, 0x1, RZ ;  /* 0x0000000105247819 */ /* 0x000fe200000006ff */
[----:B------:R-:W-:-:S04]  /*af70*/  HADD2.F32 R5, -RZ, R48.H1_H1 ;  /* 0x30000030ff057230 */ /* 0x000fc80000004100 */
[----:B------:R-:W2:Y:S01]  /*af80*/  LDS.128 R8, [R36+0x6100] ;  /* 0x0061000024087984 */ /* 0x000ea20000000c00 */
[--C-:B-1----:R-:W-:Y:S02]  /*af90*/  HADD2.F32 R24, -RZ, R12.reuse.H0_H0 ;  /* 0x2000000cff187230 */ /* 0x102fe40000004100 */
[----:B------:R-:W-:Y:S02]  /*afa0*/  HADD2.F32 R23, -RZ, R12.H1_H1 ;  /* 0x3000000cff177230 */ /* 0x000fe40000004100 */
[--C-:B------:R-:W-:Y:S02]  /*afb0*/  HADD2.F32 R26, -RZ, R13.reuse.H0_H0 ;  /* 0x2000000dff1a7230 */ /* 0x100fe40000004100 */
[----:B------:R-:W-:Y:S02]  /*afc0*/  HADD2.F32 R25, -RZ, R13.H1_H1 ;  /* 0x3000000dff197230 */ /* 0x000fe40000004100 */
[----:B------:R-:W-:Y:S02]  /*afd0*/  HADD2.F32 R28, -RZ, R14.H0_H0 ;  /* 0x2000000eff1c7230 */ /* 0x000fe40000004100 */
[----:B--2---:R-:W-:-:S02]  /*afe0*/  HADD2.F32 R12, -RZ, R8.H0_H0 ;  /* 0x20000008ff0c7230 */ /* 0x004fc40000004100 */
[----:B------:R-:W-:Y:S01]  /*aff0*/  HADD2.F32 R13, -RZ, R8.H1_H1 ;  /* 0x30000008ff0d7230 */ /* 0x000fe20000004100 */
[-C--:B------:R-:W-:Y:S01]  /*b000*/  FMUL.FTZ R8, R24, R6.reuse ;  /* 0x0000000618087220 */ /* 0x080fe20000410000 */
[----:B------:R-:W-:Y:S01]  /*b010*/  HADD2.F32 R27, -RZ, R14.H1_H1 ;  /* 0x3000000eff1b7230 */ /* 0x000fe20000004100 */
[C---:B------:R-:W-:Y:S01]  /*b020*/  FMUL.FTZ R38, R12.reuse, R6 ;  /* 0x000000060c267220 */ /* 0x040fe20000410000 */
[----:B------:R-:W-:Y:S01]  /*b030*/  HADD2.F32 R14, -RZ, R9.H0_H0 ;  /* 0x20000009ff0e7230 */ /* 0x000fe20000004100 */
[----:B------:R-:W-:Y:S01]  /*b040*/  FMUL.FTZ R6, R23, R5 ;  /* 0x0000000517067220 */ /* 0x000fe20000410000 */
[--C-:B------:R-:W-:Y:S01]  /*b050*/  HADD2.F32 R30, -RZ, R15.reuse.H0_H0 ;  /* 0x2000000fff1e7230 */ /* 0x100fe20000004100 */
[----:B------:R-:W-:Y:S01]  /*b060*/  FFMA.FTZ R42, R12, R19, R8 ;  /* 0x000000130c2a7223 */ /* 0x000fe20000010008 */
[----:B------:R-:W-:Y:S01]  /*b070*/  HADD2.F32 R29, -RZ, R15.H1_H1 ;  /* 0x3000000fff1d7230 */ /* 0x000fe20000004100 */
[C---:B------:R-:W-:Y:S01]  /*b080*/  FFMA.FTZ R41, R13.reuse, R17, R6 ;  /* 0x000000110d297223 */ /* 0x040fe20000010006 */
[--C-:B------:R-:W-:Y:S01]  /*b090*/  HADD2.F32 R6, -RZ, R50.reuse.H0_H0 ;  /* 0x20000032ff067230 */ /* 0x100fe20000004100 */
[----:B------:R-:W-:Y:S01]  /*b0a0*/  FMUL.FTZ R37, R13, R5 ;  /* 0x000000050d257220 */ /* 0x000fe20000410000 */
[----:B------:R-:W-:Y:S01]  /*b0b0*/  HADD2.F32 R5, -RZ, R50.H1_H1 ;  /* 0x30000032ff057230 */ /* 0x000fe20000004100 */
[-C--:B------:R-:W-:Y:S01]  /*b0c0*/  FMUL.FTZ R8, R26, R7.reuse ;  /* 0x000000071a087220 */ /* 0x080fe20000410000 */
[----:B------:R-:W-:Y:S01]  /*b0d0*/  HADD2.F32 R16, -RZ, R9.H1_H1 ;  /* 0x30000009ff107230 */ /* 0x000fe20000004100 */
[C---:B------:R-:W-:Y:S01]  /*b0e0*/  FMUL.FTZ R34, R14.reuse, R7 ;  /* 0x000000070e227220 */ /* 0x040fe20000410000 */
[--C-:B------:R-:W-:Y:S01]  /*b0f0*/  HADD2.F32 R21, -RZ, R11.reuse.H0_H0 ;  /* 0x2000000bff157230 */ /* 0x100fe20000004100 */
[----:B------:R-:W-:Y:S01]  /*b100*/  FFMA.FTZ R39, R14, R18, R8 ;  /* 0x000000120e277223 */ /* 0x000fe20000010008 */
[----:B------:R-:W-:Y:S01]  /*b110*/  HADD2.F32 R20, -RZ, R11.H1_H1 ;  /* 0x3000000bff147230 */ /* 0x000fe20000004100 */
[-C--:B------:R-:W-:Y:S01]  /*b120*/  FMUL.FTZ R9, R25, R6.reuse ;  /* 0x0000000619097220 */ /* 0x080fe20000410000 */
[----:B------:R-:W-:Y:S01]  /*b130*/  HADD2.F32 R12, -RZ, R55.H1_H1 ;  /* 0x30000037ff0c7230 */ /* 0x000fe20000004100 */
[-C--:B------:R-:W-:Y:S01]  /*b140*/  FMUL.FTZ R8, R28, R5.reuse ;  /* 0x000000051c087220 */ /* 0x080fe20000410000 */
[----:B------:R-:W-:Y:S01]  /*b150*/  HADD2.F32 R15, -RZ, R10.H0_H0 ;  /* 0x2000000aff0f7230 */ /* 0x000fe20000004100 */
[C---:B------:R-:W-:Y:S01]  /*b160*/  FMUL.FTZ R32, R16.reuse, R6 ;  /* 0x0000000610207220 */ /* 0x040fe20000410000 */
[----:B------:R-:W-:Y:S01]  /*b170*/  HADD2.F32 R11, -RZ, R56.H1_H1 ;  /* 0x30000038ff0b7230 */ /* 0x000fe20000004100 */
[----:B------:R-:W-:Y:S01]  /*b180*/  FFMA.FTZ R35, R16, R12, R9 ;  /* 0x0000000c10237223 */ /* 0x000fe20000010009 */
[----:B------:R-:W-:Y:S01]  /*b190*/  HADD2.F32 R7, -RZ, R51.H0_H0 ;  /* 0x20000033ff077230 */ /* 0x000fe20000004100 */
[C---:B------:R-:W-:Y:S01]  /*b1a0*/  FMUL.FTZ R22, R15.reuse, R5 ;  /* 0x000000050f167220 */ /* 0x040fe20000410000 */
[----:B------:R-:W-:Y:S01]  /*b1b0*/  HADD2.F32 R10, -RZ, R10.H1_H1 ;  /* 0x3000000aff0a7230 */ /* 0x000fe20000004100 */
[----:B------:R-:W-:Y:S01]  /*b1c0*/  FFMA.FTZ R33, R15, R11, R8 ;  /* 0x0000000b0f217223 */ /* 0x000fe20000010008 */
[----:B------:R-:W-:Y:S01]  /*b1d0*/  HADD2.F32 R9, -RZ, R57.H1_H1 ;  /* 0x30000039ff097230 */ /* 0x000fe20000004100 */
[-C--:B------:R-:W-:Y:S01]  /*b1e0*/  FMUL.FTZ R8, R27, R7.reuse ;  /* 0x000000071b087220 */ /* 0x080fe20000410000 */
[----:B------:R-:W-:Y:S01]  /*b1f0*/  HADD2.F32 R6, -RZ, R52.H1_H1 ;  /* 0x30000034ff067230 */ /* 0x000fe20000004100 */
[C---:B------:R-:W-:Y:S01]  /*b200*/  FMUL.FTZ R14, R10.reuse, R7 ;  /* 0x000000070a0e7220 */ /* 0x040fe20000410000 */
[----:B------:R-:W-:Y:S01]  /*b210*/  HADD2.F32 R5, -RZ, R51.H1_H1 ;  /* 0x30000033ff057230 */ /* 0x000fe20000004100 */
[----:B------:R-:W-:Y:S01]  /*b220*/  FFMA.FTZ R31, R10, R9, R8 ;  /* 0x000000090a1f7223 */ /* 0x000fe20000010008 */
[----:B------:R-:W-:Y:S01]  /*b230*/  HADD2.F32 R7, -RZ, R58.H1_H1 ;  /* 0x3000003aff077230 */ /* 0x000fe20000004100 */
[----:B------:R-:W-:Y:S01]  /*b240*/  FMUL.FTZ R10, R30, R6 ;  /* 0x000000061e0a7220 */ /* 0x000fe20000410000 */
[----:B------:R-:W-:Y:S01]  /*b250*/  HADD2.F32 R8, -RZ, R59.H1_H1 ;  /* 0x3000003bff087230 */ /* 0x000fe20000004100 */
[----:B------:R-:W-:-:S02]  /*b260*/  FMUL.FTZ R13, R29, R5 ;  /* 0x000000051d0d7220 */ /* 0x000fc40000410000 */
[----:B------:R-:W-:Y:S02]  /*b270*/  FMUL.FTZ R6, R21, R6 ;  /* 0x0000000615067220 */ /* 0x000fe40000410000 */
[C---:B------:R-:W-:Y:S02]  /*b280*/  FMUL.FTZ R5, R20.reuse, R5 ;  /* 0x0000000514057220 */ /* 0x040fe40000410000 */
[----:B------:R-:W-:Y:S02]  /*b290*/  FFMA.FTZ R20, R20, R7, R13 ;  /* 0x0000000714147223 */ /* 0x000fe4000001000d */
[----:B------:R-:W-:Y:S02]  /*b2a0*/  FFMA.FTZ R19, R24, R19, -R38 ;  /* 0x0000001318137223 */ /* 0x000fe40000010826 */
[----:B------:R-:W-:Y:S02]  /*b2b0*/  FFMA.FTZ R15, R23, R17, -R37 ;  /* 0x00000011170f7223 */ /* 0x000fe40000010825 */
[----:B------:R-:W-:-:S02]  /*b2c0*/  FFMA.FTZ R16, R26, R18, -R34 ;  /* 0x000000121a107223 */ /* 0x000fc40000010822 */
[----:B------:R-:W-:Y:S01]  /*b2d0*/  FFMA.FTZ R13, R25, R12, -R32 ;  /* 0x0000000c190d7223 */ /* 0x000fe20000010820 */
[----:B------:R-:W-:Y:S01]  /*b2e0*/  F2FP.PACK_AB R12, R15, R19 ;  /* 0x000000130f0c723e */ /* 0x000fe200000000ff */
[----:B------:R-:W-:Y:S02]  /*b2f0*/  FFMA.FTZ R11, R28, R11, -R22 ;  /* 0x0000000b1c0b7223 */ /* 0x000fe40000010816 */
[----:B------:R-:W-:Y:S01]  /*b300*/  FFMA.FTZ R14, R27, R9, -R14 ;  /* 0x000000091b0e7223 */ /* 0x000fe2000001080e */
[----:B------:R-:W-:Y:S01]  /*b310*/  F2FP.PACK_AB R13, R13, R16 ;  /* 0x000000100d0d723e */ /* 0x000fe200000000ff */
[-C--:B------:R-:W-:Y:S01]  /*b320*/  FFMA.FTZ R6, R30, R8.reuse, -R6 ;  /* 0x000000081e067223 */ /* 0x080fe20000010806 */
[----:B------:R-:W-:Y:S01]  /*b330*/  F2FP.PACK_AB R9, R35, R39 ;  /* 0x000000272309723e */ /* 0x000fe200000000ff */
[----:B------:R-:W-:Y:S01]  /*b340*/  FFMA.FTZ R5, R29, R7, -R5 ;  /* 0x000000071d057223 */ /* 0x000fe20000010805 */
[----:B------:R-:W-:Y:S01]  /*b350*/  F2FP.PACK_AB R14, R14, R11 ;  /* 0x0000000b0e0e723e */ /* 0x000fe200000000ff */
[----:B------:R-:W-:Y:S01]  /*b360*/  FFMA.FTZ R21, R21, R8, R10 ;  /* 0x0000000815157223 */ /* 0x000fe2000001000a */
[----:B------:R-:W-:-:S02]  /*b370*/  F2FP.PACK_AB R8, R41, R42 ;  /* 0x0000002a2908723e */ /* 0x000fc400000000ff */
[----:B------:R-:W-:Y:S02]  /*b380*/  F2FP.PACK_AB R15, R5, R6 ;  /* 0x00000006050f723e */ /* 0x000fe400000000ff */
[----:B------:R-:W-:Y:S02]  /*b390*/  F2FP.PACK_AB R10, R31, R33 ;  /* 0x000000211f0a723e */ /* 0x000fe400000000ff */
[----:B------:R-:W-:Y:S01]  /*b3a0*/  F2FP.PACK_AB R11, R20, R21 ;  /* 0x00000015140b723e */ /* 0x000fe200000000ff */
[----:B------:R1:W-:Y:S04]  /*b3b0*/  STS.128 [R40+0x6100], R12 ;  /* 0x0061000c28007388 */ /* 0x0003e80000000c00 */
[----:B------:R1:W-:Y:S02]  /*b3c0*/  STS.128 [R36+0x6100], R8 ;  /* 0x0061000824007388 */ /* 0x0003e40000000c00 */
.L_x_127:
[----:B------:R-:W-:Y:S05]  /*b3d0*/  BSYNC B0 ;  /* 0x0000000000007941 */ /* 0x000fea0003800000 */
.L_x_126:
[----:B------:R-:W-:-:S04]  /*b3e0*/  IADD3 R5, R62, 0x20, RZ ;  /* 0x000000203e057810 */ /* 0x000fc80007ffe0ff */
[----:B------:R-:W-:-:S13]  /*b3f0*/  ISETP.GE.AND P0, PT, R5, c[0x0][0x27c], PT ;  /* 0x00009f0005007a0c */ /* 0x000fda0003f06270 */
[----:B------:R-:W-:Y:S05]  /*b400*/  @P0 BRA `(.L_x_123) ;  /* 0x0000069000000947 */ /* 0x000fea0003800000 */
[----:B-1----:R-:W-:Y:S01]  /*b410*/  SHF.R.S32.HI R9, RZ, 0x1f, R5 ;  /* 0x0000001fff097819 */ /* 0x002fe20000011405 */
[--C-:B------:R-:W-:Y:S01]  /*b420*/  HADD2.F32 R17, -RZ, R68.reuse.H1_H1 ;  /* 0x30000044ff117230 */ /* 0x100fe20000004100 */
[----:B------:R-:W-:Y:S01]  /*b430*/  LEA.HI R8, R60, R60, RZ, 0x1 ;  /* 0x0000003c3c087211 */ /* 0x000fe200078f08ff */
[----:B------:R-:W-:Y:S01]  /*b440*/  HADD2.F32 R19, -RZ, R68.H0_H0 ;  /* 0x20000044ff137230 */ /* 0x000fe20000004100 */
[CC--:B------:R-:W-:Y:S01]  /*b450*/  LEA.HI R7, R9.reuse, R5.reuse, RZ, 0x3 ;  /* 0x0000000509077211 */ /* 0x0c0fe200078f18ff */
[----:B------:R-:W-:Y:S01]  /*b460*/  HADD2.F32 R18, -RZ, R69.H0_H0 ;  /* 0x20000045ff127230 */ /* 0x000fe20000004100 */
        /* <DEDUP_REMOVED lines=27> */
[----:B------:R-:W-:-:S03]  /*b620*/  HADD2.F32 R7, -RZ, R65.H0_H0 ;  /* 0x20000041ff077230 */ /* 0x000fc60000004100 */
        /* <DEDUP_REMOVED lines=19> */
[----:B------:R-:W-:Y:S01]  /*b760*/  HADD2.F32 R6, -RZ, R65.H1_H1 ;  /* 0x30000041ff067230 */ /* 0x000fe20000004100 */
[----:B------:R-:W-:Y:S01]  /*b770*/  FMUL.FTZ R37, R13, R5 ;  /* 0x000000050d257220 */ /* 0x000fe20000410000 */
[----:B------:R-:W-:Y:S01]  /*b780*/  HADD2.F32 R5, -RZ, R66.H0_H0 ;  /* 0x20000042ff057230 */ /* 0x000fe20000004100 */
        /* <DEDUP_REMOVED lines=17> */
[----:B------:R-:W-:Y:S01]  /*b8a0*/  HADD2.F32 R9, -RZ, R70.H1_H1 ;  /* 0x30000046ff097230 */ /* 0x000fe20000004100 */
[-C--:B------:R-:W-:Y:S01]  /*b8b0*/  FMUL.FTZ R8, R27, R7.reuse ;  /* 0x000000071b087220 */ /* 0x080fe20000410000 */
[--C-:B------:R-:W-:Y:S01]  /*b8c0*/  HADD2.F32 R6, -RZ, R67.reuse.H1_H1 ;  /* 0x30000043ff067230 */ /* 0x100fe20000004100 */
[C---:B------:R-:W-:Y:S01]  /*b8d0*/  FMUL.FTZ R14, R10.reuse, R7 ;  /* 0x000000070a0e7220 */ /* 0x040fe20000410000 */
[----:B------:R-:W-:Y:S01]  /*b8e0*/  HADD2.F32 R5, -RZ, R67.H0_H0 ;  /* 0x20000043ff057230 */ /* 0x000fe20000004100 */
[----:B------:R-:W-:Y:S01]  /*b8f0*/  FFMA.FTZ R31, R10, R9, R8 ;  /* 0x000000090a1f7223 */ /* 0x000fe20000010008 */
[--C-:B------:R-:W-:Y:S01]  /*b900*/  HADD2.F32 R7, -RZ, R71.reuse.H0_H0 ;  /* 0x20000047ff077230 */ /* 0x100fe20000004100 */
        /* <DEDUP_REMOVED lines=25> */
.L_x_123:
[----:B------:R-:W-:Y:S05]  /*baa0*/  BSYNC B1 ;  /* 0x0000000000017941 */ /* 0x000fea0003800000 */
.L_x_122:
[----:B------:R-:W-:-:S04]  /*bab0*/  IADD3 R17, R60, 0x40, RZ ;  /* 0x000000403c117810 */ /* 0x000fc80007ffe0ff */
[----:B------:R-:W-:-:S13]  /*bac0*/  ISETP.GE.AND P0, PT, R17, R43, PT ;  /* 0x0000002b1100720c */ /* 0x000fda0003f06270 */
[----:B------:R-:W-:Y:S05]  /*bad0*/  @P0 BRA `(.L_x_109) ;  /* 0x000014a000000947 */ /* 0x000fea0003800000 */
[----:B------:R-:W-:Y:S01]  /*bae0*/  ISETP.GE.AND P0, PT, R62, c[0x0][0x27c], PT ;  /* 0x00009f003e007a0c */ /* 0x000fe20003f06270 */
[----:B------:R-:W-:-:S12]  /*baf0*/  BSSY B0, `(.L_x_128) ;  /* 0x0000068000007945 */ /* 0x000fd80003800000 */
[----:B------:R-:W-:Y:S05]  /*bb00*/  @P0 BRA `(.L_x_129) ;  /* 0x0000066000000947 */ /* 0x000fea0003800000 */
[----:B------:R-:W-:Y:S01]  /*bb10*/  SHF.R.S32.HI R5, RZ, 0x1f, R17 ;  /* 0x0000001fff057819 */ /* 0x000fe20000011411 */
[----:B------:R-:W-:Y:S01]  /*bb20*/  HADD2.F32 R18, -RZ, R57.H0_H0 ;  /* 0x20000039ff127230 */ /* 0x000fe20000004100 */
[----:B-1----:R-:W-:Y:S01]  /*bb30*/  MOV R9, c[0x0][0x27c] ;  /* 0x00009f0000097a02 */ /* 0x002fe20000000f00 */
[----:B------:R-:W-:Y:S01]  /*bb40*/  HADD2.F32 R19, -RZ, R59.H0_H0 ;  /* 0x2000003bff137230 */ /* 0x000fe20000004100 */
[-C--:B------:R-:W-:Y:S02]  /*bb50*/  LEA.HI R8, R17, R17.reuse, RZ, 0x1 ;  /* 0x0000001111087211 */ /* 0x080fe400078f08ff */
[----:B------:R-:W-:Y:S02]  /*bb60*/  LEA.HI R5, R5, R17, RZ, 0x3 ;  /* 0x0000001105057211 */ /* 0x000fe400078f18ff */
[----:B------:R-:W-:Y:S02]  /*bb70*/  LEA.HI R9, R9, R61, RZ, 0x1d ;  /* 0x0000003d09097211 */ /* 0x000fe400078fe8ff */
[----:B------:R-:W-:-:S02]  /*bb80*/  SHF.L.U32 R7, R8, 0x5, RZ ;  /* 0x0000000508077819 */ /* 0x000fc400000006ff */
[----:B------:R-:W-:Y:S02]  /*bb90*/  LOP3.LUT R8, R8, 0x7fffffe, RZ, 0xc0, !PT ;  /* 0x07fffffe08087812 */ /* 0x000fe400078ec0ff */
[----:B------:R-:W-:Y:S02]  /*bba0*/  SHF.L.U32 R6, R5, 0x5, RZ ;  /* 0x0000000505067819 */ /* 0x000fe400000006ff */
[----:B------:R-:W-:Y:S02]  /*bbb0*/  SHF.R.S32.HI R10, RZ, 0x1f, R9 ;  /* 0x0000001fff0a7819 */ /* 0x000fe40000011409 */
[----:B------:R-:W-:Y:S02]  /*bbc0*/  LOP3.LUT R5, R7, 0xc0, RZ, 0xc0, !PT ;  /* 0x000000c007057812 */ /* 0x000fe400078ec0ff */
[----:B------:R-:W-:Y:S02]  /*bbd0*/  IADD3 R7, R17, -R8, RZ ;  /* 0x8000000811077210 */ /* 0x000fe40007ffe0ff */
[----:B------:R-:W-:-:S02]  /*bbe0*/  LOP3.LUT R6, R6, 0xffffff00, RZ, 0xc0, !PT ;  /* 0xffffff0006067812 */ /* 0x000fc400078ec0ff */
[----:B------:R-:W-:Y:S02]  /*bbf0*/  LEA.HI R10, R10, R9, RZ, 0x2 ;  /* 0x000000090a0a7211 */ /* 0x000fe400078f10ff */
[----:B------:R-:W-:Y:S02]  /*bc00*/  SHF.L.U32 R9, R9, 0x3, RZ ;  /* 0x0000000309097819 */ /* 0x000fe400000006ff */
[----:B------:R-:W-:Y:S02]  /*bc10*/  LEA R6, R7, R6, 0x5 ;  /* 0x0000000607067211 */ /* 0x000fe400078e28ff */
[C---:B------:R-:W-:Y:S02]  /*bc20*/  LOP3.LUT R8, R5.reuse, 0x18, R62, 0xf8, !PT ;  /* 0x0000001805087812 */ /* 0x040fe400078ef83e */
[----:B------:R-:W-:Y:S02]  /*bc30*/  SHF.R.U32.HI R11, RZ, 0x3, R5 ;  /* 0x00000003ff0b7819 */ /* 0x000fe40000011605 */
[----:B------:R-:W-:-:S02]  /*bc40*/  LOP3.LUT R7, R5, 0x18, R9, 0xf8, !PT ;  /* 0x0000001805077812 */ /* 0x000fc400078ef809 */
[----:B------:R-:W-:Y:S02]  /*bc50*/  SHF.L.U32 R5, R10, 0xa, RZ ;  /* 0x0000000a0a057819 */ /* 0x000fe400000006ff */
[-C--:B------:R-:W-:Y:S02]  /*bc60*/  LOP3.LUT R8, R8, R11.reuse, RZ, 0x3c, !PT ;  /* 0x0000000b08087212 */ /* 0x080fe400078e3cff */
[----:B------:R-:W-:Y:S02]  /*bc70*/  LOP3.LUT R7, R7, R11, RZ, 0x3c, !PT ;  /* 0x0000000b07077212 */ /* 0x000fe400078e3cff */
[----:B------:R-:W-:Y:S02]  /*bc80*/  LOP3.LUT R5, R5, 0x7ffff000, RZ, 0xc0, !PT ;  /* 0x7ffff00005057812 */ /* 0x000fe400078ec0ff */
[----:B------:R-:W-:Y:S02]  /*bc90*/  IADD3 R8, R6, R8, RZ ;  /* 0x0000000806087210 */ /* 0x000fe40007ffe0ff */
[----:B------:R-:W-:Y:S01]  /*bca0*/  IADD3 R5, R7, R5, R6 ;  /* 0x0000000507057210 */ /* 0x000fe20007ffe006 */
[----:B------:R-:W-:Y:S01]  /*bcb0*/  HADD2.F32 R6, -RZ, R44.H0_H0 ;  /* 0x2000002cff067230 */ /* 0x000fe20000004100 */
[----:B------:R-:W-:-:S02]  /*bcc0*/  SHF.L.U32 R38, R8, 0x1, RZ ;  /* 0x0000000108267819 */ /* 0x000fc400000006ff */
[----:B------:R-:W-:Y:S01]  /*bcd0*/  SHF.L.U32 R35, R5, 0x1, RZ ;  /* 0x0000000105237819 */ /* 0x000fe200000006ff */
[----:B------:R-:W-:Y:S02]  /*bce0*/  HADD2.F32 R5, -RZ, R44.H1_H1 ;  /* 0x3000002cff057230 */ /* 0x000fe40000004100 */
[----:B------:R-:W1:Y:S04]  /*bcf0*/  LDS.128 R8, [R38+0x6100] ;  /* 0x0061000026087984 */ /* 0x000e680000000c00 */
[----:B------:R-:W2:Y:S01]  /*bd00*/  LDS.128 R12, [R35+0x6100] ;  /* 0x00610000230c7984 */ /* 0x000ea20000000c00 */
[--C-:B-1----:R-:W-:Y:S02]  /*bd10*/  HADD2.F32 R23, -RZ, R8.reuse.H0_H0 ;  /* 0x20000008ff177230 */ /* 0x102fe40000004100 */
[----:B------:R-:W-:-:S02]  /*bd20*/  HADD2.F32 R22, -RZ, R8.H1_H1 ;  /* 0x30000008ff167230 */ /* 0x000fc40000004100 */
[--C-:B--2---:R-:W-:Y:S02]  /*bd30*/  HADD2.F32 R7, -RZ, R12.reuse.H0_H0 ;  /* 0x2000000cff077230 */ /* 0x104fe40000004100 */
[--C-:B------:R-:W-:Y:S02]  /*bd40*/  HADD2.F32 R25, -RZ, R9.reuse.H0_H0 ;  /* 0x20000009ff197230 */ /* 0x100fe40000004100 */
[----:B------:R-:W-:Y:S01]  /*bd50*/  HADD2.F32 R24, -RZ, R9.H1_H1 ;  /* 0x30000009ff187230 */ /* 0x000fe20000004100 */
[C---:B------:R-:W-:Y:S01]  /*bd60*/  FMUL.FTZ R9, R6.reuse, R23 ;  /* 0x0000001706097220 */ /* 0x040fe20000410000 */
[----:B------:R-:W-:Y:S01]  /*bd70*/  HADD2.F32 R12, -RZ, R12.H1_H1 ;  /* 0x3000000cff0c7230 */ /* 0x000fe20000004100 */
[-C--:B------:R-:W-:Y:S01]  /*bd80*/  FMUL.FTZ R39, R6, R7.reuse ;  /* 0x0000000706277220 */ /* 0x080fe20000410000 */
[----:B------:R-:W-:Y:S01]  /*bd90*/  HADD2.F32 R8, -RZ, R45.H0_H0 ;  /* 0x2000002dff087230 */ /* 0x000fe20000004100 */
[----:B------:R-:W-:Y:S01]  /*bda0*/  FMUL.FTZ R6, R5, R22 ;  /* 0x0000001605067220 */ /* 0x000fe20000410000 */
[--C-:B------:R-:W-:Y:S01]  /*bdb0*/  HADD2.F32 R27, -RZ, R10.reuse.H0_H0 ;  /* 0x2000000aff1b7230 */ /* 0x100fe20000004100 */
[----:B------:R-:W-:Y:S01]  /*bdc0*/  FFMA.FTZ R42, R19, R7, R9 ;  /* 0x00000007132a7223 */ /* 0x000fe20000010009 */
[----:B------:R-:W-:Y:S01]  /*bdd0*/  HADD2.F32 R26, -RZ, R10.H1_H1 ;  /* 0x3000000aff1a7230 */ /* 0x000fe20000004100 */
[-C--:B------:R-:W-:Y:S01]  /*bde0*/  FFMA.FTZ R41, R18, R12.reuse, R6 ;  /* 0x0000000c12297223 */ /* 0x080fe20000010006 */
[--C-:B------:R-:W-:Y:S01]  /*bdf0*/  HADD2.F32 R21, -RZ, R15.reuse.H0_H0 ;  /* 0x2000000fff157230 */ /* 0x100fe20000004100 */
[----:B------:R-:W-:Y:S01]  /*be00*/  FMUL.FTZ R37, R5, R12 ;  /* 0x0000000c05257220 */ /* 0x000fe20000410000 */
[----:B------:R-:W-:Y:S01]  /*be10*/  HADD2.F32 R20, -RZ, R15.H1_H1 ;  /* 0x3000000fff147230 */ /* 0x000fe20000004100 */
[----:B------:R-:W-:Y:S01]  /*be20*/  FMUL.FTZ R7, R8, R25 ;  /* 0x0000001908077220 */ /* 0x000fe20000410000 */
[----:B------:R-:W-:Y:S01]  /*be30*/  HADD2.F32 R10, -RZ, R13.H0_H0 ;  /* 0x2000000dff0a7230 */ /* 0x000fe20000004100 */
[----:B------:R-:W-:Y:S01]  /*be40*/  FFMA.FTZ R19, R19, R23, -R39 ;  /* 0x0000001713137223 */ /* 0x000fe20000010827 */
[----:B------:R-:W-:Y:S01]  /*be50*/  HADD2.F32 R15, -RZ, R58.H0_H0 ;  /* 0x2000003aff0f7230 */ /* 0x000fe20000004100 */
[----:B------:R-:W-:Y:S01]  /*be60*/  FFMA.FTZ R18, R18, R22, -R37 ;  /* 0x0000001612127223 */ /* 0x000fe20000010825 */
[----:B------:R-:W-:Y:S01]  /*be70*/  HADD2.F32 R6, -RZ, R45.H1_H1 ;  /* 0x3000002dff067230 */ /* 0x000fe20000004100 */
[-C--:B------:R-:W-:Y:S01]  /*be80*/  FMUL.FTZ R34, R8, R10.reuse ;  /* 0x0000000a08227220 */ /* 0x080fe20000410000 */
[----:B------:R-:W-:Y:S01]  /*be90*/  HADD2.F32 R5, -RZ, R46.H0_H0 ;  /* 0x2000002eff057230 */ /* 0x000fe20000004100 */
[----:B------:R-:W-:Y:S01]  /*bea0*/  FFMA.FTZ R40, R15, R10, R7 ;  /* 0x0000000a0f287223 */ /* 0x000fe20000010007 */
[----:B------:R-:W-:Y:S01]  /*beb0*/  HADD2.F32 R16, -RZ, R13.H1_H1 ;  /* 0x3000000dff107230 */ /* 0x000fe20000004100 */
[C---:B------:R-:W-:Y:S01]  /*bec0*/  FMUL.FTZ R9, R6.reuse, R24 ;  /* 0x0000001806097220 */ /* 0x040fe20000410000 */
[--C-:B------:R-:W-:Y:S01]  /*bed0*/  HADD2.F32 R29, -RZ, R11.reuse.H0_H0 ;  /* 0x2000000bff1d7230 */ /* 0x100fe20000004100 */
[----:B------:R-:W-:Y:S01]  /*bee0*/  FMUL.FTZ R8, R5, R27 ;  /* 0x0000001b05087220 */ /* 0x000fe20000410000 */
[----:B------:R-:W-:Y:S01]  /*bef0*/  HADD2.F32 R28, -RZ, R11.H1_H1 ;  /* 0x3000000bff1c7230 */ /* 0x000fe20000004100 */
[----:B------:R-:W-:Y:S01]  /*bf00*/  FMUL.FTZ R32, R6, R16 ;  /* 0x0000001006207220 */ /* 0x000fe20000410000 */
[----:B------:R-:W-:Y:S01]  /*bf10*/  HADD2.F32 R13, -RZ, R14.H0_H0 ;  /* 0x2000000eff0d7230 */ /* 0x000fe20000004100 */
[----:B------:R-:W-:Y:S01]  /*bf20*/  FFMA.FTZ R15, R15, R25, -R34 ;  /* 0x000000190f0f7223 */ /* 0x000fe20000010822 */
[----:B------:R-:W-:-:S02]  /*bf30*/  HADD2.F32 R12, -RZ, R53.H0_H0 ;  /* 0x20000035ff0c7230 */ /* 0x000fc40000004100 */
[----:B------:R-:W-:Y:S01]  /*bf40*/  HADD2.F32 R11, -RZ, R56.H0_H0 ;  /* 0x20000038ff0b7230 */ /* 0x000fe20000004100 */
[-C--:B------:R-:W-:Y:S01]  /*bf50*/  FMUL.FTZ R30, R5, R13.reuse ;  /* 0x0000000d051e7220 */ /* 0x080fe20000410000 */
[----:B------:R-:W-:Y:S01]  /*bf60*/  HADD2.F32 R7, -RZ, R46.H1_H1 ;  /* 0x3000002eff077230 */ /* 0x000fe20000004100 */
[----:B------:R-:W-:Y:S01]  /*bf70*/  FFMA.FTZ R36, R12, R16, R9 ;  /* 0x000000100c247223 */ /* 0x000fe20000010009 */
[----:B------:R-:W-:Y:S01]  /*bf80*/  HADD2.F32 R14, -RZ, R14.H1_H1 ;  /* 0x3000000eff0e7230 */ /* 0x000fe20000004100 */
[----:B------:R-:W-:Y:S01]  /*bf90*/  FFMA.FTZ R33, R11, R13, R8 ;  /* 0x0000000d0b217223 */ /* 0x000fe20000010008 */
[----:B------:R-:W-:Y:S01]  /*bfa0*/  HADD2.F32 R9, -RZ, R52.H0_H0 ;  /* 0x20000034ff097230 */ /* 0x000fe20000004100 */
[C---:B------:R-:W-:Y:S01]  /*bfb0*/  FMUL.FTZ R8, R7.reuse, R26 ;  /* 0x0000001a07087220 */ /* 0x040fe20000410000 */
[--C-:B------:R-:W-:Y:S01]  /*bfc0*/  HADD2.F32 R5, -RZ, R47.reuse.H0_H0 ;  /* 0x2000002fff057230 */ /* 0x100fe20000004100 */
[-C--:B------:R-:W-:Y:S01]  /*bfd0*/  FMUL.FTZ R16, R7, R14.reuse ;  /* 0x0000000e07107220 */ /* 0x080fe20000410000 */
[----:B------:R-:W-:Y:S01]  /*bfe0*/  HADD2.F32 R6, -RZ, R47.H1_H1 ;  /* 0x3000002fff067230 */ /* 0x000fe20000004100 */
[----:B------:R-:W-:Y:S01]  /*bff0*/  FFMA.FTZ R31, R9, R14, R8 ;  /* 0x0000000e091f7223 */ /* 0x000fe20000010008 */
[----:B------:R-:W-:Y:S01]  /*c000*/  HADD2.F32 R7, -RZ, R49.H0_H0 ;  /* 0x20000031ff077230 */ /* 0x000fe20000004100 */
[----:B------:R-:W-:Y:S01]  /*c010*/  FMUL.FTZ R13, R5, R28 ;  /* 0x0000001c050d7220 */ /* 0x000fe20000410000 */
[----:B------:R-:W-:Y:S01]  /*c020*/  HADD2.F32 R8, -RZ, R55.H0_H0 ;  /* 0x20000037ff087230 */ /* 0x000fe20000004100 */
[----:B------:R-:W-:-:S02]  /*c030*/  FMUL.FTZ R10, R6, R29 ;  /* 0x0000001d060a7220 */ /* 0x000fc40000410000 */
[----:B------:R-:W-:Y:S02]  /*c040*/  FMUL.FTZ R6, R6, R21 ;  /* 0x0000001506067220 */ /* 0x000fe40000410000 */
[-C--:B------:R-:W-:Y:S02]  /*c050*/  FMUL.FTZ R5, R5, R20.reuse ;  /* 0x0000001405057220 */ /* 0x080fe40000410000 */
[----:B------:R-:W-:Y:S02]  /*c060*/  FFMA.FTZ R20, R7, R20, R13 ;  /* 0x0000001407147223 */ /* 0x000fe4000001000d */
[----:B------:R-:W-:Y:S01]  /*c070*/  FFMA.FTZ R13, R12, R24, -R32 ;  /* 0x000000180c0d7223 */ /* 0x000fe20000010820 */
[----:B------:R-:W-:Y:S01]  /*c080*/  F2FP.PACK_AB R12, R18, R19 ;  /* 0x00000013120c723e */ /* 0x000fe200000000ff */
[----:B------:R-:W-:Y:S02]  /*c090*/  FFMA.FTZ R11, R11, R27, -R30 ;  /* 0x0000001b0b0b7223 */ /* 0x000fe4000001081e */
[----:B------:R-:W-:Y:S01]  /*c0a0*/  FFMA.FTZ R14, R9, R26, -R16 ;  /* 0x0000001a090e7223 */ /* 0x000fe20000010810 */
[----:B------:R-:W-:Y:S01]  /*c0b0*/  F2FP.PACK_AB R13, R13, R15 ;  /* 0x0000000f0d0d723e */ /* 0x000fe200000000ff */
[----:B------:R-:W-:Y:S01]  /*c0c0*/  FFMA.FTZ R6, R8, R29, -R6 ;  /* 0x0000001d08067223 */ /* 0x000fe20000010806 */
        /* <DEDUP_REMOVED lines=10> */
.L_x_129:
[----:B------:R-:W-:Y:S05]  /*c170*/  BSYNC B0 ;  /* 0x0000000000007941 */ /* 0x000fea0003800000 */
.L_x_128:
[----:B------:R-:W-:Y:S01]  /*c180*/  IADD3 R5, R62, 0x10, RZ ;  /* 0x000000103e057810 */ /* 0x000fe20007ffe0ff */
[----:B------:R-:W-:Y:S03]  /*c190*/  BSSY B0, `(.L_x_130) ;  /* 0x000006f000007945 */ /* 0x000fe60003800000 */
[----:B------:R-:W-:-:S13]  /*c1a0*/  ISETP.GE.AND P0, PT, R5, c[0x0][0x27c], PT ;  /* 0x00009f0005007a0c */ /* 0x000fda0003f06270 */
[----:B------:R-:W-:Y:S05]  /*c1b0*/  @P0 BRA `(.L_x_131) ;  /* 0x000006c000000947 */ /* 0x000fea0003800000 */
[----:B------:R-:W-:Y:S01]  /*c1c0*/  SHF.R.S32.HI R6, RZ, 0x1f, R5 ;  /* 0x0000001fff067819 */ /* 0x000fe20000011405 */
[--C-:B------:R-:W-:Y:S01]  /*c1d0*/  HADD2.F32 R19, -RZ, R54.reuse.H0_H0 ;  /* 0x20000036ff137230 */ /* 0x100fe20000004100 */
[----:B-1----:R-:W-:Y:S01]  /*c1e0*/  SHF.R.S32.HI R8, RZ, 0x1f, R17 ;  /* 0x0000001fff087819 */ /* 0x002fe20000011411 */
[----:B------:R-:W-:Y:S01]  /*c1f0*/  HADD2.F32 R20, -RZ, R53.H1_H1 ;  /* 0x30000035ff147230 */ /* 0x000fe20000004100 */
[----:B------:R-:W-:Y:S01]  /*c200*/  LEA.HI R10, R17, R17, RZ, 0x1 ;  /* 0x00000011110a7211 */ /* 0x000fe200078f08ff */
[----:B------:R-:W-:Y:S01]  /*c210*/  HADD2.F32 R18, -RZ, R54.H1_H1 ;  /* 0x30000036ff127230 */ /* 0x000fe20000004100 */
[CC--:B------:R-:W-:Y:S02]  /*c220*/  LEA.HI R7, R6.reuse, R5.reuse, RZ, 0x3 ;  /* 0x0000000506077211 */ /* 0x0c0fe400078f18ff */
[----:B------:R-:W-:Y:S01]  /*c230*/  LEA.HI R11, R6, R5, RZ, 0x5 ;  /* 0x00000005060b7211 */ /* 0x000fe200078f28ff */
[----:B------:R-:W-:Y:S01]  /*c240*/  IMAD.SHL.U32 R9, R10, 0x20, RZ ;  /* 0x000000200a097824 */ /* 0x000fe200078e00ff */
[----:B------:R-:W-:-:S02]  /*c250*/  LEA.HI R5, R8, R17, RZ, 0x3 ;  /* 0x0000001108057211 */ /* 0x000fc400078f18ff */
[----:B------:R-:W-:Y:S02]  /*c260*/  MOV R12, c[0x0][0x27c] ;  /* 0x00009f00000c7a02 */ /* 0x000fe40000000f00 */
[----:B------:R-:W-:Y:S02]  /*c270*/  SHF.R.S32.HI R6, RZ, 0x3, R7 ;  /* 0x00000003ff067819 */ /* 0x000fe40000011407 */
[----:B------:R-:W-:Y:S02]  /*c280*/  LOP3.LUT R10, R10, 0x7fffffe, RZ, 0xc0, !PT ;  /* 0x07fffffe0a0a7812 */ /* 0x000fe400078ec0ff */
[----:B------:R-:W-:Y:S02]  /*c290*/  SHF.L.U32 R8, R5, 0x5, RZ ;  /* 0x0000000505087819 */ /* 0x000fe400000006ff */
[----:B------:R-:W-:Y:S01]  /*c2a0*/  LOP3.LUT R5, R9, 0xc0, RZ, 0xc0, !PT ;  /* 0x000000c009057812 */ /* 0x000fe200078ec0ff */
[----:B------:R-:W-:Y:S01]  /*c2b0*/  IMAD.IADD R10, R17, 0x1, -R10 ;  /* 0x00000001110a7824 */ /* 0x000fe200078e0a0a */
[----:B------:R-:W-:-:S02]  /*c2c0*/  LEA.HI R6, R12, R6, RZ, 0x1d ;  /* 0x000000060c067211 */ /* 0x000fc400078fe8ff */
[----:B------:R-:W-:Y:S02]  /*c2d0*/  LOP3.LUT R8, R8, 0xffffff00, RZ, 0xc0, !PT ;  /* 0xffffff0008087812 */ /* 0x000fe400078ec0ff */
[----:B------:R-:W-:Y:S02]  /*c2e0*/  SHF.L.U32 R9, R11, 0x7, RZ ;  /* 0x000000070b097819 */ /* 0x000fe400000006ff */
[----:B------:R-:W-:Y:S01]  /*c2f0*/  LOP3.LUT R11, R5, 0x18, R7, 0xf8, !PT ;  /* 0x00000018050b7812 */ /* 0x000fe200078ef807 */
[----:B------:R-:W-:Y:S01]  /*c300*/  IMAD R16, R10, 0x20, R8 ;  /* 0x000000200a107824 */ /* 0x000fe200078e0208 */
[----:B------:R-:W-:Y:S02]  /*c310*/  SHF.R.S32.HI R7, RZ, 0x1f, R6 ;  /* 0x0000001fff077819 */ /* 0x000fe40000011406 */
[----:B------:R-:W-:Y:S02]  /*c320*/  SHF.L.U32 R10, R6, 0x3, RZ ;  /* 0x00000003060a7819 */ /* 0x000fe400000006ff */
[----:B------:R-:W-:-:S02]  /*c330*/  LEA.HI R6, R7, R6, RZ, 0x2 ;  /* 0x0000000607067211 */ /* 0x000fc400078f10ff */
[----:B------:R-:W-:Y:S02]  /*c340*/  SHF.R.U32.HI R12, RZ, 0x3, R5 ;  /* 0x00000003ff0c7819 */ /* 0x000fe40000011605 */
[----:B------:R-:W-:Y:S01]  /*c350*/  LOP3.LUT R7, R5, 0x18, R10, 0xf8, !PT ;  /* 0x0000001805077812 */ /* 0x000fe200078ef80a */
[----:B------:R-:W-:Y:S01]  /*c360*/  IMAD.SHL.U32 R5, R6, 0x400, RZ ;  /* 0x0000040006057824 */ /* 0x000fe200078e00ff */
[----:B------:R-:W-:Y:S01]  /*c370*/  LOP3.LUT R8, R9, 0x7ffff000, RZ, 0xc0, !PT ;  /* 0x7ffff00009087812 */ /* 0x000fe200078ec0ff */
[----:B------:R-:W-:Y:S01]  /*c380*/  HADD2.F32 R6, -RZ, R48.H0_H0 ;  /* 0x20000030ff067230 */ /* 0x000fe20000004100 */
[-C--:B------:R-:W-:Y:S02]  /*c390*/  LOP3.LUT R9, R11, R12.reuse, RZ, 0x3c, !PT ;  /* 0x0000000c0b097212 */ /* 0x080fe400078e3cff */
[----:B------:R-:W-:Y:S02]  /*c3a0*/  LOP3.LUT R7, R7, R12, RZ, 0x3c, !PT ;  /* 0x0000000c07077212 */ /* 0x000fe400078e3cff */
[----:B------:R-:W-:-:S02]  /*c3b0*/  LOP3.LUT R5, R5, 0x7ffff000, RZ, 0xc0, !PT ;  /* 0x7ffff00005057812 */ /* 0x000fc400078ec0ff */
[----:B------:R-:W-:Y:S02]  /*c3c0*/  IADD3 R8, R9, R16, R8 ;  /* 0x0000001009087210 */ /* 0x000fe40007ffe008 */
[----:B------:R-:W-:Y:S01]  /*c3d0*/  IADD3 R5, R7, R5, R16 ;  /* 0x0000000507057210 */ /* 0x000fe20007ffe010 */
[----:B------:R-:W-:Y:S01]  /*c3e0*/  HADD2.F32 R7, -RZ, R49.H1_H1 ;  /* 0x30000031ff077230 */ /* 0x000fe20000004100 */
        /* <DEDUP_REMOVED lines=10> */
[C---:B------:R-:W-:Y:S01]  /*c490*/  FMUL.FTZ R37, R6.reuse, R12 ;  /* 0x0000000c06257220 */ /* 0x040fe20000410000 */
[----:B------:R-:W-:Y:S01]  /*c4a0*/  HADD2.F32 R13, -RZ, R8.H1_H1 ;  /* 0x30000008ff0d7230 */ /* 0x000fe20000004100 */
[----:B------:R-:W-:Y:S01]  /*c4b0*/  FMUL.FTZ R8, R6, R24 ;  /* 0x0000001806087220 */ /* 0x000fe20000410000 */
[--C-:B------:R-:W-:Y:S01]  /*c4c0*/  HADD2.F32 R28, -RZ, R14.reuse.H0_H0 ;  /* 0x2000000eff1c7230 */ /* 0x100fe20000004100 */
[----:B------:R-:W-:Y:S01]  /*c4d0*/  FMUL.FTZ R6, R5, R23 ;  /* 0x0000001705067220 */ /* 0x000fe20000410000 */
[----:B------:R-:W-:Y:S01]  /*c4e0*/  HADD2.F32 R27, -RZ, R14.H1_H1 ;  /* 0x3000000eff1b7230 */ /* 0x000fe20000004100 */
[----:B------:R-:W-:Y:S01]  /*c4f0*/  FFMA.FTZ R41, R20, R12, R8 ;  /* 0x0000000c14297223 */ /* 0x000fe20000010008 */
[----:B------:R-:W-:Y:S01]  /*c500*/  HADD2.F32 R14, -RZ, R9.H0_H0 ;  /* 0x20000009ff0e7230 */ /* 0x000fe20000004100 */
[-C--:B------:R-:W-:Y:S01]  /*c510*/  FFMA.FTZ R40, R19, R13.reuse, R6 ;  /* 0x0000000d13287223 */ /* 0x080fe20000010006 */
[--C-:B------:R-:W-:Y:S01]  /*c520*/  HADD2.F32 R6, -RZ, R50.reuse.H0_H0 ;  /* 0x20000032ff067230 */ /* 0x100fe20000004100 */
[----:B------:R-:W-:Y:S01]  /*c530*/  FMUL.FTZ R36, R5, R13 ;  /* 0x0000000d05247220 */ /* 0x000fe20000410000 */
[----:B------:R-:W-:Y:S01]  /*c540*/  HADD2.F32 R5, -RZ, R50.H1_H1 ;  /* 0x30000032ff057230 */ /* 0x000fe20000004100 */
[C---:B------:R-:W-:Y:S01]  /*c550*/  FMUL.FTZ R8, R7.reuse, R26 ;  /* 0x0000001a07087220 */ /* 0x040fe20000410000 */
[--C-:B------:R-:W-:Y:S01]  /*c560*/  HADD2.F32 R30, -RZ, R15.reuse.H0_H0 ;  /* 0x2000000fff1e7230 */ /* 0x100fe20000004100 */
[-C--:B------:R-:W-:Y:S01]  /*c570*/  FMUL.FTZ R33, R7, R14.reuse ;  /* 0x0000000e07217220 */ /* 0x080fe20000410000 */
[----:B------:R-:W-:Y:S01]  /*c580*/  HADD2.F32 R29, -RZ, R15.H1_H1 ;  /* 0x3000000fff1d7230 */ /* 0x000fe20000004100 */
[----:B------:R-:W-:Y:S01]  /*c590*/  FFMA.FTZ R38, R18, R14, R8 ;  /* 0x0000000e12267223 */ /* 0x000fe20000010008 */
[----:B------:R-:W-:Y:S01]  /*c5a0*/  HADD2.F32 R16, -RZ, R9.H1_H1 ;  /* 0x30000009ff107230 */ /* 0x000fe20000004100 */
[C---:B------:R-:W-:Y:S01]  /*c5b0*/  FMUL.FTZ R9, R6.reuse, R25 ;  /* 0x0000001906097220 */ /* 0x040fe20000410000 */
[--C-:B------:R-:W-:Y:S01]  /*c5c0*/  HADD2.F32 R22, -RZ, R11.reuse.H0_H0 ;  /* 0x2000000bff167230 */ /* 0x100fe20000004100 */
[----:B------:R-:W-:Y:S01]  /*c5d0*/  FMUL.FTZ R8, R5, R28 ;  /* 0x0000001c05087220 */ /* 0x000fe20000410000 */
[----:B------:R-:W-:Y:S01]  /*c5e0*/  HADD2.F32 R21, -RZ, R11.H1_H1 ;  /* 0x3000000bff157230 */ /* 0x000fe20000004100 */
[----:B------:R-:W-:Y:S01]  /*c5f0*/  FMUL.FTZ R31, R6, R16 ;  /* 0x00000010061f7220 */ /* 0x000fe20000410000 */
[----:B------:R-:W-:Y:S01]  /*c600*/  HADD2.F32 R12, -RZ, R55.H1_H1 ;  /* 0x30000037ff0c7230 */ /* 0x000fe20000004100 */
[----:B------:R-:W-:Y:S01]  /*c610*/  FFMA.FTZ R20, R20, R24, -R37 ;  /* 0x0000001814147223 */ /* 0x000fe20000010825 */
[----:B------:R-:W-:Y:S01]  /*c620*/  HADD2.F32 R15, -RZ, R10.H0_H0 ;  /* 0x2000000aff0f7230 */ /* 0x000fe20000004100 */
[----:B------:R-:W-:Y:S01]  /*c630*/  FFMA.FTZ R19, R19, R23, -R36 ;  /* 0x0000001713137223 */ /* 0x000fe20000010824 */
[----:B------:R-:W-:Y:S01]  /*c640*/  HADD2.F32 R11, -RZ, R56.H1_H1 ;  /* 0x30000038ff0b7230 */ /* 0x000fe20000004100 */
[----:B------:R-:W-:Y:S01]  /*c650*/  FFMA.FTZ R35, R12, R16, R9 ;  /* 0x000000100c237223 */ /* 0x000fe20000010009 */
[----:B------:R-:W-:Y:S01]  /*c660*/  HADD2.F32 R7, -RZ, R51.H0_H0 ;  /* 0x20000033ff077230 */ /* 0x000fe20000004100 */
[-C--:B------:R-:W-:Y:S01]  /*c670*/  FMUL.FTZ R16, R5, R15.reuse ;  /* 0x0000000f05107220 */ /* 0x080fe20000410000 */
[----:B------:R-:W-:Y:S01]  /*c680*/  HADD2.F32 R10, -RZ, R10.H1_H1 ;  /* 0x3000000aff0a7230 */ /* 0x000fe20000004100 */
[----:B------:R-:W-:Y:S01]  /*c690*/  FFMA.FTZ R32, R11, R15, R8 ;  /* 0x0000000f0b207223 */ /* 0x000fe20000010008 */
[----:B------:R-:W-:Y:S01]  /*c6a0*/  HADD2.F32 R9, -RZ, R57.H1_H1 ;  /* 0x30000039ff097230 */ /* 0x000fe20000004100 */
[C---:B------:R-:W-:Y:S01]  /*c6b0*/  FMUL.FTZ R8, R7.reuse, R27 ;  /* 0x0000001b07087220 */ /* 0x040fe20000410000 */
[----:B------:R-:W-:Y:S01]  /*c6c0*/  HADD2.F32 R6, -RZ, R52.H1_H1 ;  /* 0x30000034ff067230 */ /* 0x000fe20000004100 */
[-C--:B------:R-:W-:Y:S01]  /*c6d0*/  FMUL.FTZ R14, R7, R10.reuse ;  /* 0x0000000a070e7220 */ /* 0x080fe20000410000 */
[----:B------:R-:W-:Y:S01]  /*c6e0*/  HADD2.F32 R5, -RZ, R51.H1_H1 ;  /* 0x30000033ff057230 */ /* 0x000fe20000004100 */
[----:B------:R-:W-:Y:S01]  /*c6f0*/  FFMA.FTZ R15, R9, R10, R8 ;  /* 0x0000000a090f7223 */ /* 0x000fe20000010008 */
[----:B------:R-:W-:Y:S01]  /*c700*/  HADD2.F32 R7, -RZ, R58.H1_H1 ;  /* 0x3000003aff077230 */ /* 0x000fe20000004100 */
[----:B------:R-:W-:Y:S01]  /*c710*/  FMUL.FTZ R10, R6, R30 ;  /* 0x0000001e060a7220 */ /* 0x000fe20000410000 */
[----:B------:R-:W-:Y:S01]  /*c720*/  HADD2.F32 R8, -RZ, R59.H1_H1 ;  /* 0x3000003bff087230 */ /* 0x000fe20000004100 */
[----:B------:R-:W-:-:S02]  /*c730*/  FMUL.FTZ R13, R5, R29 ;  /* 0x0000001d050d7220 */ /* 0x000fc40000410000 */
[----:B------:R-:W-:Y:S02]  /*c740*/  FMUL.FTZ R6, R6, R22 ;  /* 0x0000001606067220 */ /* 0x000fe40000410000 */
[-C--:B------:R-:W-:Y:S02]  /*c750*/  FMUL.FTZ R5, R5, R21.reuse ;  /* 0x0000001505057220 */ /* 0x080fe40000410000 */
        /* <DEDUP_REMOVED lines=18> */
.L_x_131:
[----:B------:R-:W-:Y:S05]  /*c880*/  BSYNC B0 ;  /* 0x0000000000007941 */ /* 0x000fea0003800000 */
.L_x_130:
[----:B------:R-:W-:-:S04]  /*c890*/  IADD3 R5, R62, 0x20, RZ ;  /* 0x000000203e057810 */ /* 0x000fc80007ffe0ff */
[----:B------:R-:W-:-:S13]  /*c8a0*/  ISETP.GE.AND P0, PT, R5, c[0x0][0x27c], PT ;  /* 0x00009f0005007a0c */ /* 0x000fda0003f06270 */
[----:B------:R-:W-:Y:S05]  /*c8b0*/  @P0 BRA `(.L_x_109) ;  /* 0x000006c000000947 */ /* 0x000fea0003800000 */
[----:B------:R-:W-:Y:S01]  /*c8c0*/  SHF.R.S32.HI R6, RZ, 0x1f, R5 ;  /* 0x0000001fff067819 */ /* 0x000fe20000011405 */
[--C-:B------:R-:W-:Y:S01]  /*c8d0*/  HADD2.F32 R18, -RZ, R68.reuse.H1_H1 ;  /* 0x30000044ff127230 */ /* 0x100fe20000004100 */
[----:B------:R-:W-:Y:S01]  /*c8e0*/  SHF.R.S32.HI R7, RZ, 0x1f, R17 ;  /* 0x0000001fff077819 */ /* 0x000fe20000011411 */
[----:B------:R-:W-:Y:S01]  /*c8f0*/  HADD2.F32 R19, -RZ, R68.H0_H0 ;  /* 0x20000044ff137230 */ /* 0x000fe20000004100 */
[----:B-1----:R-:W-:Y:S02]  /*c900*/  LEA.HI R9, R17, R17, RZ, 0x1 ;  /* 0x0000001111097211 */ /* 0x002fe400078f08ff */
[CC--:B------:R-:W-:Y:S02]  /*c910*/  LEA.HI R8, R6.reuse, R5.reuse, RZ, 0x3 ;  /* 0x0000000506087211 */ /* 0x0c0fe400078f18ff */
[----:B------:R-:W-:Y:S02]  /*c920*/  LEA.HI R11, R6, R5, RZ, 0x5 ;  /* 0x00000005060b7211 */ /* 0x000fe400078f28ff */
[----:B------:R-:W-:Y:S01]  /*c930*/  LEA.HI R5, R7, R17, RZ, 0x3 ;  /* 0x0000001107057211 */ /* 0x000fe200078f18ff */
[C---:B------:R-:W-:Y:S01]  /*c940*/  IMAD.SHL.U32 R7, R9.reuse, 0x20, RZ ;  /* 0x0000002009077824 */ /* 0x040fe200078e00ff */
[----:B------:R-:W-:-:S02]  /*c950*/  LOP3.LUT R6, R9, 0x7fffffe, RZ, 0xc0, !PT ;  /* 0x07fffffe09067812 */ /* 0x000fc400078ec0ff */
[----:B------:R-:W-:Y:S02]  /*c960*/  SHF.L.U32 R9, R5, 0x5, RZ ;  /* 0x0000000505097819 */ /* 0x000fe400000006ff */
[----:B------:R-:W-:Y:S01]  /*c970*/  MOV R13, c[0x0][0x27c] ;  /* 0x00009f00000d7a02 */ /* 0x000fe20000000f00 */
[----:B------:R-:W-:Y:S01]  /*c980*/  IMAD.IADD R12, R17, 0x1, -R6 ;  /* 0x00000001110c7824 */ /* 0x000fe200078e0a06 */
[----:B------:R-:W-:Y:S01]  /*c990*/  SHF.R.S32.HI R10, RZ, 0x3, R8 ;  /* 0x00000003ff0a7819 */ /* 0x000fe20000011408 */
[----:B------:R-:W-:Y:S01]  /*c9a0*/  HADD2.F32 R17, -RZ, R69.H0_H0 ;  /* 0x20000045ff117230 */ /* 0x000fe20000004100 */
[----:B------:R-:W-:Y:S02]  /*c9b0*/  LOP3.LUT R5, R7, 0xc0, RZ, 0xc0, !PT ;  /* 0x000000c007057812 */ /* 0x000fe400078ec0ff */
[----:B------:R-:W-:Y:S02]  /*c9c0*/  LOP3.LUT R7, R9, 0xffffff00, RZ, 0xc0, !PT ;  /* 0xffffff0009077812 */ /* 0x000fe400078ec0ff */
[----:B------:R-:W-:-:S02]  /*c9d0*/  LEA.HI R6, R13, R10, RZ, 0x1d ;  /* 0x0000000a0d067211 */ /* 0x000fc400078fe8ff */
[----:B------:R-:W-:Y:S01]  /*c9e0*/  SHF.L.U32 R9, R11, 0x7, RZ ;  /* 0x000000070b097819 */ /* 0x000fe200000006ff */
[----:B------:R-:W-:Y:S01]  /*c9f0*/  IMAD R11, R12, 0x20, R7 ;  /* 0x000000200c0b7824 */ /* 0x000fe200078e0207 */
[----:B------:R-:W-:Y:S02]  /*ca00*/  SHF.R.S32.HI R7, RZ, 0x1f, R6 ;  /* 0x0000001fff077819 */ /* 0x000fe40000011406 */
[----:B------:R-:W-:Y:S02]  /*ca10*/  LOP3.LUT R10, R9, 0x7ffff000, RZ, 0xc0, !PT ;  /* 0x7ffff000090a7812 */ /* 0x000fe400078ec0ff */
[----:B------:R-:W-:Y:S02]  /*ca20*/  SHF.L.U32 R9, R6, 0x3, RZ ;  /* 0x0000000306097819 */ /* 0x000fe400000006ff */
[----:B------:R-:W-:Y:S02]  /*ca30*/  LEA.HI R6, R7, R6, RZ, 0x2 ;  /* 0x0000000607067211 */ /* 0x000fe400078f10ff */
[----:B------:R-:W-:-:S02]  /*ca40*/  LOP3.LUT R8, R5, 0x18, R8, 0xf8, !PT ;  /* 0x0000001805087812 */ /* 0x000fc400078ef808 */
[----:B------:R-:W-:Y:S02]  /*ca50*/  SHF.R.U32.HI R13, RZ, 0x3, R5 ;  /* 0x00000003ff0d7819 */ /* 0x000fe40000011605 */
[----:B------:R-:W-:Y:S01]  /*ca60*/  LOP3.LUT R7, R5, 0x18, R9, 0xf8, !PT ;  /* 0x0000001805077812 */ /* 0x000fe200078ef809 */
[----:B------:R-:W-:Y:S01]  /*ca70*/  IMAD.SHL.U32 R5, R6, 0x400, RZ ;  /* 0x0000040006057824 */ /* 0x000fe200078e00ff */
[-C--:B------:R-:W-:Y:S01]  /*ca80*/  LOP3.LUT R8, R8, R13.reuse, RZ, 0x3c, !PT ;  /* 0x0000000d08087212 */ /* 0x080fe200078e3cff */
[----:B------:R-:W-:Y:S01]  /*ca90*/  HADD2.F32 R6, -RZ, R64.H0_H0 ;  /* 0x20000040ff067230 */ /* 0x000fe20000004100 */
[----:B------:R-:W-:Y:S02]  /*caa0*/  LOP3.LUT R7, R7, R13, RZ, 0x3c, !PT ;  /* 0x0000000d07077212 */ /* 0x000fe400078e3cff */
[----:B------:R-:W-:Y:S02]  /*cab0*/  LOP3.LUT R5, R5, 0x7ffff000, RZ, 0xc0, !PT ;  /* 0x7ffff00005057812 */ /* 0x000fe400078ec0ff */
[----:B------:R-:W-:-:S02]  /*cac0*/  IADD3 R8, R8, R11, R10 ;  /* 0x0000000b08087210 */ /* 0x000fc40007ffe00a */
[----:B------:R-:W-:Y:S01]  /*cad0*/  IADD3 R5, R7, R5, R11 ;  /* 0x0000000507057210 */ /* 0x000fe20007ffe00b */
[----:B------:R-:W-:Y:S01]  /*cae0*/  HADD2.F32 R7, -RZ, R65.H0_H0 ;  /* 0x20000041ff077230 */ /* 0x000fe20000004100 */
        /* <DEDUP_REMOVED lines=19> */
[----:B------:R-:W-:Y:S01]  /*cc20*/  HADD2.F32 R6, -RZ, R65.H1_H1 ;  /* 0x30000041ff067230 */ /* 0x000fe20000004100 */
[----:B------:R-:W-:Y:S01]  /*cc30*/  FMUL.FTZ R35, R5, R13 ;  /* 0x0000000d05237220 */ /* 0x000fe20000410000 */
[----:B------:R-:W-:Y:S01]  /*cc40*/  HADD2.F32 R5, -RZ, R66.H0_H0 ;  /* 0x20000042ff057230 */ /* 0x000fe20000004100 */
        /* <DEDUP_REMOVED lines=15> */
[----:B------:R-:W-:Y:S01]  /*cd40*/  HADD2.F32 R11, -RZ, R70.H0_H0 ;  /* 0x20000046ff0b7230 */ /* 0x000fe20000004100 */
[----:B------:R-:W-:Y:S01]  /*cd50*/  FFMA.FTZ R33, R12, R16, R9 ;  /* 0x000000100c217223 */ /* 0x000fe20000010009 */
[----:B------:R-:W-:Y:S01]  /*cd60*/  HADD2.F32 R7, -RZ, R66.H1_H1 ;  /* 0x30000042ff077230 */ /* 0x000fe20000004100 */
[-C--:B------:R-:W-:Y:S01]  /*cd70*/  FMUL.FTZ R16, R5, R15.reuse ;  /* 0x0000000f05107220 */ /* 0x080fe20000410000 */
[----:B------:R-:W-:Y:S01]  /*cd80*/  HADD2.F32 R10, -RZ, R10.H1_H1 ;  /* 0x3000000aff0a7230 */ /* 0x000fe20000004100 */
[----:B------:R-:W-:Y:S01]  /*cd90*/  FFMA.FTZ R31, R11, R15, R8 ;  /* 0x0000000f0b1f7223 */ /* 0x000fe20000010008 */
[----:B------:R-:W-:Y:S01]  /*cda0*/  HADD2.F32 R9, -RZ, R70.H1_H1 ;  /* 0x30000046ff097230 */ /* 0x000fe20000004100 */
[C---:B------:R-:W-:Y:S01]  /*cdb0*/  FMUL.FTZ R8, R7.reuse, R26 ;  /* 0x0000001a07087220 */ /* 0x040fe20000410000 */
[--C-:B------:R-:W-:Y:S01]  /*cdc0*/  HADD2.F32 R6, -RZ, R67.reuse.H1_H1 ;  /* 0x30000043ff067230 */ /* 0x100fe20000004100 */
[-C--:B------:R-:W-:Y:S01]  /*cdd0*/  FMUL.FTZ R14, R7, R10.reuse ;  /* 0x0000000a070e7220 */ /* 0x080fe20000410000 */
[----:B------:R-:W-:Y:S01]  /*cde0*/  HADD2.F32 R5, -RZ, R67.H0_H0 ;  /* 0x20000043ff057230 */ /* 0x000fe20000004100 */
[----:B------:R-:W-:Y:S01]  /*cdf0*/  FFMA.FTZ R15, R9, R10, R8 ;  /* 0x0000000a090f7223 */ /* 0x000fe20000010008 */
[--C-:B------:R-:W-:Y:S01]  /*ce00*/  HADD2.F32 R7, -RZ, R71.reuse.H0_H0 ;  /* 0x20000047ff077230 */ /* 0x100fe20000004100 */
        /* <DEDUP_REMOVED lines=23> */
.L_x_109:
[----:B------:R-:W-:Y:S05]  /*cf80*/  BSYNC B2 ;  /* 0x0000000000027941 */ /* 0x000fea0003800000 */
.L_x_93:
[----:B------:R-:W-:-:S04]  /*cf90*/  DEPBAR.LE SB0, 0x0 ;  /* 0x000080000000791a */ /* 0x000fc80000000000 */
[----:B------:R-:W-:Y:S01]  /*cfa0*/  IMAD.SHL.U32 R210, R3, 0x2, RZ ;  /* 0x0000000203d27824 */ /* 0x000fe200078e00ff */
[----:B------:R-:W-:Y:S01]  /*cfb0*/  BAR.SYNC.DEFER_BLOCKING 0x0 ;  /* 0x0000000000007b1d */ /* 0x000fe20000010000 */
[----:B------:R-:W-:Y:S01]  /*cfc0*/  IMAD.SHL.U32 R139, R2, 0x2, RZ ;  /* 0x00000002028b7824 */ /* 0x000fe200078e00ff */
[----:B------:R-:W-:Y:S01]  /*cfd0*/  LOP3.LUT P0, RZ, R72, 0x2, RZ, 0xc0, !PT ;  /* 0x0000000248ff7812 */ /* 0x000fe2000780c0ff */
[----:B------:R-:W-:Y:S01]  /*cfe0*/  IMAD.MOV.U32 R6, RZ, RZ, R74 ;  /* 0x000000ffff067224 */ /* 0x000fe200078e004a */
[----:B------:R-:W-:Y:S01]  /*cff0*/  LOP3.LUT R5, R97, 0x1, RZ, 0xc0, !PT ;  /* 0x0000000161057812 */ /* 0x000fe200078ec0ff */
[----:B------:R-:W-:Y:S01]  /*d000*/  IMAD.MOV.U32 R7, RZ, RZ, R75 ;  /* 0x000000ffff077224 */ /* 0x000fe200078e004b */
[C---:B------:R-:W-:Y:S01]  /*d010*/  IADD3 R2, R139.reuse, 0x3100, RZ ;  /* 0x000031008b027810 */ /* 0x040fe20007ffe0ff */
[----:B------:R-:W-:Y:S01]  /*d020*/  IMAD R211, R0, 0x2, R210 ;  /* 0x0000000200d37824 */ /* 0x000fe200078e02d2 */
[----:B------:R-:W-:Y:S01]  /*d030*/  IADD3 R212, R139, 0x3120, RZ ;  /* 0x000031208bd47810 */ /* 0x000fe20007ffe0ff */
[----:B------:R-:W-:Y:S01]  /*d040*/  IMAD.MOV.U32 R6, RZ, RZ, R110 ;  /* 0x000000ffff067224 */ /* 0x000fe200078e006e */
[----:B------:R-:W-:Y:S01]  /*d050*/  ISETP.NE.U32.AND P2, PT, R5, 0x1, PT ;  /* 0x000000010500780c */ /* 0x000fe20003f45070 */
[----:B------:R-:W-:Y:S01]  /*d060*/  IMAD.SHL.U32 R224, R224, 0x2, RZ ;  /* 0x00000002e0e07824 */ /* 0x000fe200078e00ff */
[----:B------:R-:W-:Y:S01]  /*d070*/  LOP3.LUT P1, RZ, R97, 0x2, RZ, 0xc0, !PT ;  /* 0x0000000261ff7812 */ /* 0x000fe2000782c0ff */
[----:B------:R-:W-:Y:S01]  /*d080*/  IMAD.SHL.U32 R208, R4, 0x2, RZ ;  /* 0x0000000204d07824 */ /* 0x000fe200078e00ff */
[----:B------:R-:W-:Y:S01]  /*d090*/  STL.64 [R1+0x20], R6 ;  /* 0x0000200601007387 */ /* 0x000fe20000100a00 */
[----:B------:R-:W-:Y:S01]  /*d0a0*/  @P0 IADD3 R212, R2, -0x20, RZ ;  /* 0xffffffe002d40810 */ /* 0x000fe20007ffe0ff */
[----:B------:R-:W-:-:S02]  /*d0b0*/  IMAD R2, R99, R136, RZ ;  /* 0x0000008863027224 */ /* 0x000fc400078e02ff */
[----:B------:R-:W-:Y:S02]  /*d0c0*/  IMAD R209, R0, 0x2, R208 ;  /* 0x0000000200d17824 */ /* 0x000fe400078e02d0 */
[-C--:B------:R-:W-:Y:S01]  /*d0d0*/  IMAD R2, R98, R108.reuse, R2 ;  /* 0x0000006c62027224 */ /* 0x080fe200078e0202 */
[----:B-1----:R-:W-:Y:S04]  /*d0e0*/  LDSM.16.M88.4 R8, [R210+0x7100] ;  /* 0x00710000d208783b */ /* 0x002fe80000000200 */
[----:B------:R-:W1:Y:S04]  /*d0f0*/  LDSM.16.M88.4 R16, [R139+0x3100] ;  /* 0x003100008b10783b */ /* 0x000e680000000200 */
[----:B------:R-:W2:Y:S04]  /*d100*/  LDSM.16.M88.4 R12, [R210+0x6100] ;  /* 0x00610000d20c783b */ /* 0x000ea80000000200 */
[----:B------:R-:W3:Y:S04]  /*d110*/  LDSM.16.M88.4 R20, [R139+0x3500] ;  /* 0x003500008b14783b */ /* 0x000ee80000000200 */
[----:B------:R-:W4:Y:S04]  /*d120*/  LDSM.16.M88.4 R24, [R139+0x3900] ;  /* 0x003900008b18783b */ /* 0x000f280000000200 */
[----:B------:R-:W3:Y:S04]  /*d130*/  LDSM.16.M88.4 R32, [R139+0x3d00] ;  /* 0x003d00008b20783b */ /* 0x000ee80000000200 */
[----:B------:R-:W-:Y:S04]  /*d140*/  LDSM.16.M88.4 R28, [R212+0xc00] ;  /* 0x000c0000d41c783b */ /* 0x000fe80000000200 */
[----:B------:R-:W-:Y:S04]  /*d150*/  LDSM.16.M88.4 R36, [R212+0x400] ;  /* 0x00040000d424783b */ /* 0x000fe80000000200 */
[----:B------:R-:W-:Y:S01]  /*d160*/  LDSM.16.M88.4 R40, [R212] ;  /* 0x00000000d428783b */ /* 0x000fe20000000200 */
[-C--:B-1----:R-:W-:Y:S08]  /*d170*/  HMMA.16816.F32 R44, R8, R16.reuse, RZ ;  /* 0x00000010082c723c */ /* 0x082ff000000018ff */
[----:B--2---:R-:W-:Y:S07]  /*d180*/  HMMA.16816.F32 R84, R12, R16, RZ ;  /* 0x000000100c54723c */ /* 0x004fee00000018ff */
[C---:B------:R-:W-:Y:S01]  /*d190*/  IMAD.WIDE.U32 R16, R136.reuse, R108, R6 ;  /* 0x0000006c88107225 */ /* 0x040fe200078e0006 */
[----:B---3--:R-:W-:Y:S03]  /*d1a0*/  HMMA.16816.F32 R64, R8, R20, RZ ;  /* 0x000000140840723c */ /* 0x008fe600000018ff */
[----:B------:R-:W-:Y:S01]  /*d1b0*/  IMAD R136, R136, -0x40, R163 ;  /* 0xffffffc088887824 */ /* 0x000fe200078e02a3 */
[----:B------:R-:W-:Y:S01]  /*d1c0*/  LEA R6, P0, R16, c[0x0][0x1f8], 0x1 ;  /* 0x00007e0010067a11 */ /* 0x000fe200078008ff */
[----:B------:R-:W-:-:S02]  /*d1d0*/  IMAD.IADD R3, R17, 0x1, R2 ;  /* 0x0000000111037824 */ /* 0x000fc400078e0202 */
[----:B------:R-:W-:Y:S01]  /*d1e0*/  IMAD.IADD R2, R136, 0x1, -R96 ;  /* 0x0000000188027824 */ /* 0x000fe200078e0a60 */
[C---:B----4-:R-:W-:Y:S02]  /*d1f0*/  HMMA.16816.F32 R52, R8.reuse, R24, RZ ;  /* 0x000000180834723c */ /* 0x050fe400000018ff */
[----:B------:R-:W-:Y:S02]  /*d200*/  LEA.HI.X R7, R16, c[0x0][0x1fc], R3, 0x1, P0 ;  /* 0x00007f0010077a11 */ /* 0x000fe400000f0c03 */
[C---:B------:R-:W-:Y:S02]  /*d210*/  ISETP.LT.OR P4, PT, R2.reuse, 0x1, P2 ;  /* 0x000000010200780c */ /* 0x040fe40001781670 */
[C---:B------:R-:W-:Y:S02]  /*d220*/  ISETP.LT.OR P3, PT, R2.reuse, 0x1, !P1 ;  /* 0x000000010200780c */ /* 0x040fe40004f61670 */
[----:B------:R-:W-:Y:S01]  /*d230*/  HMMA.16816.F32 R48, R8, R32, RZ ;  /* 0x000000200830723c */ /* 0x000fe200000018ff */
[----:B------:R-:W-:-:S02]  /*d240*/  ISETP.LT.OR P2, PT, R2, 0x21, P2 ;  /* 0x000000210200780c */ /* 0x000fc40001741670 */
[----:B------:R-:W-:-:S05]  /*d250*/  ISETP.LT.OR P1, PT, R2, 0x21, !P1 ;  /* 0x000000210200780c */ /* 0x000fca0004f21670 */
[C---:B------:R-:W-:Y:S08]  /*d260*/  HMMA.16816.F32 R68, R8.reuse, R18, RZ ;  /* 0x000000120844723c */ /* 0x040ff000000018ff */
[C---:B------:R-:W-:Y:S08]  /*d270*/  HMMA.16816.F32 R56, R8.reuse, R22, RZ ;  /* 0x000000160838723c */ /* 0x040ff000000018ff */
[C---:B------:R-:W-:Y:S08]  /*d280*/  HMMA.16816.F32 R76, R8.reuse, R26, RZ ;  /* 0x0000001a084c723c */ /* 0x040ff000000018ff */
[----:B------:R-:W-:Y:S01]  /*d290*/  HMMA.16816.F32 R88, R8, R34, RZ ;  /* 0x000000220858723c */ /* 0x000fe200000018ff */
[----:B------:R-:W1:Y:S07]  /*d2a0*/  LDSM.16.M88.4 R8, [R211+0x7100] ;  /* 0x00710000d308783b */ /* 0x000e6e0000000200 */
[C---:B------:R-:W-:Y:S08]  /*d2b0*/  HMMA.16816.F32 R60, R12.reuse, R32, RZ ;  /* 0x000000200c3c723c */ /* 0x040ff000000018ff */
[C---:B------:R-:W-:Y:S01]  /*d2c0*/  HMMA.16816.F32 R104, R12.reuse, R18, RZ ;  /* 0x000000120c68723c */ /* 0x040fe200000018ff */
[----:B------:R-:W-:Y:S07]  /*d2d0*/  LDSM.16.M88.4 R16, [R211+0x6100] ;  /* 0x00610000d310783b */ /* 0x000fee0000000200 */
[C---:B------:R-:W-:Y:S08]  /*d2e0*/  HMMA.16816.F32 R80, R12.reuse, R20, RZ ;  /* 0x000000140c50723c */ /* 0x040ff000000018ff */
[C---:B------:R-:W-:Y:S08]  /*d2f0*/  HMMA.16816.F32 R100, R12.reuse, R22, RZ ;  /* 0x000000160c64723c */ /* 0x040ff000000018ff */
[C---:B------:R-:W-:Y:S08]  /*d300*/  HMMA.16816.F32 R72, R12.reuse, R24, RZ ;  /* 0x000000180c48723c */ /* 0x040ff000000018ff */
[----:B------:R-:W-:Y:S01]  /*d310*/  HMMA.16816.F32 R92, R12, R26, RZ ;  /* 0x0000001a0c5c723c */ /* 0x000fe200000018ff */
[----:B------:R-:W2:Y:S04]  /*d320*/  LDSM.16.M88.4 R24, [R212+0x800] ;  /* 0x00080000d418783b */ /* 0x000ea80000000200 */
[----:B------:R-:W-:Y:S01]  /*d330*/  @!PT LDS RZ, [RZ] ;  /* 0x00000000fffff984 */ /* 0x000fe20000000800 */
[----:B------:R-:W-:Y:S01]  /*d340*/  @!PT LDS RZ, [RZ] ;  /* 0x00000000fffff984 */ /* 0x000fe20000000800 */
[----:B------:R-:W-:Y:S01]  /*d350*/  @!PT LDS RZ, [RZ] ;  /* 0x00000000fffff984 */ /* 0x000fe20000000800 */
[----:B------:R3:W-:Y:S01]  /*d360*/  LDGSTS.E.BYPASS.LTC128B.128 [R224+0x100], [R6.64], !P4 ;  /* 0x0010000006e07fae */ /* 0x0007e2000e101d46 */
[----:B------:R-:W-:-:S02]  /*d370*/  ISETP.NE.AND P4, PT, R112, RZ, PT ;  /* 0x000000ff7000720c */ /* 0x000fc40003f85270 */
[----:B------:R-:W-:Y:S01]  /*d380*/  HMMA.16816.F32 R32, R12, R34, RZ ;  /* 0x000000220c20723c */ /* 0x000fe200000018ff */
[----:B------:R3:W-:Y:S06]  /*d390*/  LDGSTS.E.BYPASS.LTC128B.128 [R224+0x1100], [R6.64+0x40], !P3 ;  /* 0x0110004006e07fae */ /* 0x0007ec000d901d46 */
[----:B------:R-:W-:Y:S01]  /*d3a0*/  IADD3 R12, P0, R108, R6, RZ ;  /* 0x000000066c0c7210 */ /* 0x000fe20007f1e0ff */
[----:B-1----:R-:W-:Y:S04]  /*d3b0*/  HMMA.16816.F32 R128, R8, R28, R48 ;  /* 0x0000001c0880723c */ /* 0x002fe80000001830 */
[----:B------:R-:W-:Y:S01]  /*d3c0*/  IMAD.X R13, R99, 0x1, R7, P0 ;  /* 0x00000001630d7824 */ /* 0x000fe200000e0607 */
[----:B------:R-:W-:-:S03]  /*d3d0*/  LOP3.LUT P0, RZ, R97, 0x4, RZ, 0xc0, !PT ;  /* 0x0000000461ff7812 */ /* 0x000fc6000780c0ff */
[----:B------:R-:W-:Y:S01]  /*d3e0*/  HMMA.16816.F32 R124, R8, R38, R56 ;  /* 0x00000026087c723c */ /* 0x000fe20000001838 */
[C---:B------:R-:W-:Y:S02]  /*d3f0*/  ISETP.LT.OR P3, PT, R2.reuse, 0x1, !P0 ;  /* 0x000000010200780c */ /* 0x040fe40004761670 */
[----:B------:R-:W-:Y:S02]  /*d400*/  ISETP.LT.OR P0, PT, R2, 0x21, !P0 ;  /* 0x000000210200780c */ /* 0x000fe40004701670 */
[----:B------:R-:W-:-:S03]  /*d410*/  LOP3.LUT R2, R137, 0xffffffe0, RZ, 0xc0, !PT ;  /* 0xffffffe089027812 */ /* 0x000fc600078ec0ff */
[----:B------:R-:W-:Y:S02]  /*d420*/  HMMA.16816.F32 R108, R8, R40, R44 ;  /* 0x00000028086c723c */ /* 0x000fe4000000182c */
[----:B------:R-:W-:-:S04]  /*d430*/  IMAD.IADD R2, R172, 0x1, -R2 ;  /* 0x00000001ac027824 */ /* 0x000fc800078e0a02 */
[----:B------:R3:W-:Y:S01]  /*d440*/  LDGSTS.E.BYPASS.LTC128B.128 [R224+0x2100], [R6.64+0x80], !P3 ;  /* 0x0210008006e07fae */ /* 0x0007e2000d901d46 */
[----:B------:R-:W-:Y:S01]  /*d450*/  SHF.R.S32.HI R3, RZ, 0x1f, R2 ;  /* 0x0000001fff037819 */ /* 0x000fe20000011402 */
[----:B------:R-:W-:Y:S02]  /*d460*/  HMMA.16816.F32 R132, R8, R42, R68 ;  /* 0x0000002a0884723c */ /* 0x000fe40000001844 */
[----:B------:R1:W-:Y:S01]  /*d470*/  LDGSTS.E.BYPASS.LTC128B.128 [R224+0x900], [R12.64], !P2 ;  /* 0x009000000ce07fae */ /* 0x0003e2000d101d46 */
[----:B------:R-:W-:-:S03]  /*d480*/  LEA.HI R3, R3, R2, RZ, 0x2 ;  /* 0x0000000203037211 */ /* 0x000fc600078f10ff */
[----:B------:R1:W-:Y:S01]  /*d490*/  LDGSTS.E.BYPASS.LTC128B.128 [R224+0x1900], [R12.64+0x40], !P1 ;  /* 0x019000400ce07fae */ /* 0x0003e2000c901d46 */
[----:B------:R-:W-:Y:S01]  /*d4a0*/  LOP3.LUT R3, R3, 0x7ffffffc, RZ, 0xc0, !PT ;  /* 0x7ffffffc03037812 */ /* 0x000fe200078ec0ff */
[C---:B--2---:R-:W-:Y:S02]  /*d4b0*/  HMMA.16816.F32 R140, R8.reuse, R24, R52 ;  /* 0x00000018088c723c */ /* 0x044fe40000001834 */
[----:B------:R1:W-:Y:S02]  /*d4c0*/  LDGSTS.E.BYPASS.LTC128B.128 [R224+0x2900], [R12.64+0x80], !P0 ;  /* 0x029000800ce07fae */ /* 0x0003e4000c101d46 */
[----:B------:R-:W-:Y:S02]  /*d4d0*/  IMAD.IADD R2, R2, 0x1, -R3 ;  /* 0x0000000102027824 */ /* 0x000fe400078e0a03 */
[----:B------:R-:W-:Y:S02]  /*d4e0*/  LDSM.16.M88.4 R20, [R210+0x9100] ;  /* 0x00910000d214783b */ /* 0x000fe40000000200 */
[----:B-----5:R-:W-:Y:S01]  /*d4f0*/  HMMA.16816.F32 R144, R8, R36, R64 ;  /* 0x000000240890723c */ /* 0x020fe20000001840 */
[----:B------:R-:W-:Y:S01]  /*d500*/  IMAD R2, R2, -0x2, R136 ;  /* 0xfffffffe02027824 */ /* 0x000fe200078e0288 */
[----:B------:R-:W2:Y:S04]  /*d510*/  LDSM.16.M88.4 R48, [R139+0x4900] ;  /* 0x004900008b30783b */ /* 0x000ea80000000200 */
[----:B------:R-:W4:Y:S01]  /*d520*/  LDSM.16.M88.4 R56, [R139+0x4100] ;  /* 0x004100008b38783b */ /* 0x000f220000000200 */
[C---:B------:R-:W-:Y:S01]  /*d530*/  ISETP.GT.AND P1, PT, R2.reuse, RZ, PT ;  /* 0x000000ff0200720c */ /* 0x040fe20003f24270 */
[----:B------:R-:W-:Y:S01]  /*d540*/  HMMA.16816.F32 R112, R16, R40, R84 ;  /* 0x000000281070723c */ /* 0x000fe20000001854 */
[C---:B------:R-:W-:Y:S01]  /*d550*/  ISETP.GT.AND P0, PT, R2.reuse, 0x1, PT ;  /* 0x000000010200780c */ /* 0x040fe20003f04270 */
[----:B------:R-:W2:Y:S01]  /*d560*/  LDSM.16.M88.4 R52, [R139+0x4500] ;  /* 0x004500008b34783b */ /* 0x000ea20000000200 */
[----:B------:R-:W-:-:S02]  /*d570*/  ISETP.GT.AND P3, PT, R2, 0x8, PT ;  /* 0x000000080200780c */ /* 0x000fc40003f64270 */
[----:B------:R-:W-:Y:S01]  /*d580*/  ISETP.GT.AND P2, PT, R2, 0x9, PT ;  /* 0x000000090200780c */ /* 0x000fe20003f44270 */
[----:B------:R-:W2:Y:S02]  /*d590*/  LDSM.16.M88.4 R44, [R139+0x4d00] ;  /* 0x004d00008b2c783b */ /* 0x000ea40000000200 */
[C---:B------:R-:W-:Y:S02]  /*d5a0*/  HMMA.16816.F32 R96, R16.reuse, R36, R80 ;  /* 0x000000241060723c */ /* 0x040fe40000001850 */
[----:B------:R-:W0:Y:S04]  /*d5b0*/  LDGDEPBAR ;  /* 0x00000000000079af */ /* 0x000e280000000000 */
[----:B-1----:R-:W1:Y:S02]  /*d5c0*/  LDSM.16.M88.4 R12, [R210+0x8100] ;  /* 0x00810000d20c783b */ /* 0x002e640000000200 */
[C---:B------:R-:W-:Y:S08]  /*d5d0*/  HMMA.16816.F32 R68, R16.reuse, R42, R104 ;  /* 0x0000002a1044723c */ /* 0x040ff00000001868 */
[C---:B------:R-:W-:Y:S08]  /*d5e0*/  HMMA.16816.F32 R84, R16.reuse, R24, R72 ;  /* 0x000000181054723c */ /* 0x040ff00000001848 */
[C---:B------:R-:W-:Y:S01]  /*d5f0*/  HMMA.16816.F32 R80, R16.reuse, R28, R60 ;  /* 0x0000001c1050723c */ /* 0x040fe2000000183c */
[----:B------:R-:W-:Y:S07]  /*d600*/  LDSM.16.M88.4 R60, [R212+0x1c00] ;  /* 0x001c0000d43c783b */ /* 0x000fee0000000200 */
[C---:B------:R-:W-:Y:S01]  /*d610*/  HMMA.16816.F32 R64, R16.reuse, R38, R100 ;  /* 0x000000261040723c */ /* 0x040fe20000001864 */
[----:B------:R-:W-:Y:S07]  /*d620*/  LDSM.16.M88.4 R36, [R212+0x1000] ;  /* 0x00100000d424783b */ /* 0x000fee0000000200 */
[-C--:B------:R-:W-:Y:S08]  /*d630*/  HMMA.16816.F32 R40, R16, R26.reuse, R92 ;  /* 0x0000001a1028723c */ /* 0x080ff0000000185c */
[C---:B------:R-:W-:Y:S01]  /*d640*/  HMMA.16816.F32 R120, R8.reuse, R26, R76 ;  /* 0x0000001a0878723c */ /* 0x040fe2000000184c */
[----:B------:R-:W-:Y:S07]  /*d650*/  LDSM.16.M88.4 R24, [R211+0x8100] ;  /* 0x00810000d318783b */ /* 0x000fee0000000200 */
[-C--:B------:R-:W-:Y:S01]  /*d660*/  HMMA.16816.F32 R116, R8, R30.reuse, R88 ;  /* 0x0000001e0874723c */ /* 0x080fe20000001858 */
[----:B------:R-:W-:Y:S07]  /*d670*/  LDSM.16.M88.4 R8, [R211+0x9100] ;  /* 0x00910000d308783b */ /* 0x000fee0000000200 */
[----:B------:R-:W-:Y:S01]  /*d680*/  HMMA.16816.F32 R16, R16, R30, R32 ;  /* 0x0000001e1010723c */ /* 0x000fe20000001820 */
[----:B------:R-:W1:Y:S04]  /*d690*/  LDSM.16.M88.4 R28, [R212+0x1800] ;  /* 0x00180000d41c783b */ /* 0x000e680000000200 */
[----:B------:R-:W1:Y:S03]  /*d6a0*/  LDSM.16.M88.4 R32, [R212+0x1400] ;  /* 0x00140000d420783b */ /* 0x000e660000000200 */
[C---:B--2---:R-:W-:Y:S08]  /*d6b0*/  HMMA.16816.F32 R100, R20.reuse, R48, R140 ;  /* 0x000000301464723c */ /* 0x044ff0000000188c */
[C---:B----4-:R-:W-:Y:S08]  /*d6c0*/  HMMA.16816.F32 R76, R20.reuse, R56, R108 ;  /* 0x00000038144c723c */ /* 0x050ff0000000186c */
[C---:B------:R-:W-:Y:S08]  /*d6d0*/  HMMA.16816.F32 R72, R20.reuse, R58, R132 ;  /* 0x0000003a1448723c */ /* 0x040ff00000001884 */
[C---:B------:R-:W-:Y:S08]  /*d6e0*/  HMMA.16816.F32 R92, R20.reuse, R54, R124 ;  /* 0x00000036145c723c */ /* 0x040ff0000000187c */
[C---:B------:R-:W-:Y:S08]  /*d6f0*/  HMMA.16816.F32 R104, R20.reuse, R50, R120 ;  /* 0x000000321468723c */ /* 0x040ff00000001878 */
[C---:B------:R-:W-:Y:S08]  /*d700*/  HMMA.16816.F32 R88, R20.reuse, R52, R144 ;  /* 0x000000341458723c */ /* 0x040ff00000001890 */
[C---:B------:R-:W-:Y:S08]  /*d710*/  HMMA.16816.F32 R108, R20.reuse, R44, R128 ;  /* 0x0000002c146c723c */ /* 0x040ff00000001880 */
[----:B------:R-:W-:Y:S01]  /*d720*/  HMMA.16816.F32 R120, R20, R46, R116 ;  /* 0x0000002e1478723c */ /* 0x000fe20000001874 */
[----:B------:R-:W-:Y:S07]  /*d730*/  LDSM.16.M88.4 R20, [R210+0xb100] ;  /* 0x00b10000d214783b */ /* 0x000fee0000000200 */
[C---:B-1----:R-:W-:Y:S08]  /*d740*/  HMMA.16816.F32 R128, R12.reuse, R56, R112 ;  /* 0x000000380c80723c */ /* 0x042ff00000001870 */
[C---:B------:R-:W-:Y:S08]  /*d750*/  HMMA.16816.F32 R124, R12.reuse, R58, R68 ;  /* 0x0000003a0c7c723c */ /* 0x040ff00000001844 */
[C---:B------:R-:W-:Y:S08]  /*d760*/  HMMA.16816.F32 R116, R12.reuse, R52, R96 ;  /* 0x000000340c74723c */ /* 0x040ff00000001860 */
[C---:B------:R-:W-:Y:S08]  /*d770*/  HMMA.16816.F32 R96, R12.reuse, R48, R84 ;  /* 0x000000300c60723c */ /* 0x040ff00000001854 */
[C---:B------:R-:W-:Y:S01]  /*d780*/  HMMA.16816.F32 R56, R12.reuse, R50, R40 ;  /* 0x000000320c38723c */ /* 0x040fe20000001828 */
[----:B------:R-:W1:Y:S04]  /*d790*/  LDSM.16.M88.4 R40, [R139+0x5100] ;  /* 0x005100008b28783b */ /* 0x000e680000000200 */
[----:B------:R-:W-:Y:S03]  /*d7a0*/  LDSM.16.M88.4 R48, [R139+0x5500] ;  /* 0x005500008b30783b */ /* 0x000fe60000000200 */
[C---:B------:R-:W-:Y:S08]  /*d7b0*/  HMMA.16816.F32 R112, R12.reuse, R54, R64 ;  /* 0x000000360c70723c */ /* 0x040ff00000001840 */
[C---:B------:R-:W-:Y:S08]  /*d7c0*/  HMMA.16816.F32 R52, R12.reuse, R44, R80 ;  /* 0x0000002c0c34723c */ /* 0x040ff00000001850 */
[----:B------:R-:W-:Y:S01]  /*d7d0*/  HMMA.16816.F32 R12, R12, R46, R16 ;  /* 0x0000002e0c0c723c */ /* 0x000fe20000001810 */
[----:B------:R-:W2:Y:S04]  /*d7e0*/  LDSM.16.M88.4 R44, [R139+0x5900] ;  /* 0x005900008b2c783b */ /* 0x000ea80000000200 */
[----:B------:R-:W-:Y:S03]  /*d7f0*/  LDSM.16.M88.4 R16, [R210+0xa100] ;  /* 0x00a10000d210783b */ /* 0x000fe60000000200 */
[C---:B------:R-:W-:Y:S01]  /*d800*/  HMMA.16816.F32 R80, R8.reuse, R28, R100 ;  /* 0x0000001c0850723c */ /* 0x040fe20000001864 */
[----:B------:R-:W4:Y:S07]  /*d810*/  LDSM.16.M88.4 R100, [R139+0x5d00] ;  /* 0x005d00008b64783b */ /* 0x000f2e0000000200 */
[C---:B------:R-:W-:Y:S08]  /*d820*/  HMMA.16816.F32 R76, R8.reuse, R36, R76 ;  /* 0x00000024084c723c */ /* 0x040ff0000000184c */
        /* <DEDUP_REMOVED lines=9> */
[C---:B------:R-:W-:Y:S08]  /*d8c0*/  HMMA.16816.F32 R108, R24.reuse, R28, R96 ;  /* 0x0000001c186c723c */ /* 0x040ff00000001860 */
[C---:B------:R-:W-:Y:S01]  /*d8d0*/  HMMA.16816.F32 R104, R24.reuse, R30, R56 ;  /* 0x0000001e1868723c */ /* 0x040fe20000001838 */
[----:B------:R-:W2:Y:S07]  /*d8e0*/  LDSM.16.M88.4 R28, [R212+0x2000] ;  /* 0x00200000d41c783b */ /* 0x000eae0000000200 */
[C---:B------:R-:W-:Y:S01]  /*d8f0*/  HMMA.16816.F32 R140, R24.reuse, R62, R12 ;  /* 0x0000003e188c723c */ /* 0x040fe2000000180c */
[----:B------:R-:W2:Y:S07]  /*d900*/  LDSM.16.M88.4 R12, [R211+0xa100] ;  /* 0x00a10000d30c783b */ /* 0x000eae0000000200 */
[C---:B------:R-:W-:Y:S08]  /*d910*/  HMMA.16816.F32 R124, R24.reuse, R38, R124 ;  /* 0x00000026187c723c */ /* 0x040ff0000000187c */
[C---:B------:R-:W-:Y:S08]  /*d920*/  HMMA.16816.F32 R116, R24.reuse, R32, R116 ;  /* 0x000000201874723c */ /* 0x040ff00000001874 */
[----:B------:R-:W-:Y:S01]  /*d930*/  HMMA.16816.F32 R112, R24, R34, R112 ;  /* 0x000000221870723c */ /* 0x000fe20000001870 */
[----:B------:R-:W3:Y:S07]  /*d940*/  LDSM.16.M88.4 R32, [R212+0x2400] ;  /* 0x00240000d420783b */ /* 0x000eee0000000200 */
[----:B-1----:R-:W-:Y:S08]  /*d950*/  HMMA.16816.F32 R76, R20, R40, R76 ;  /* 0x00000028144c723c */ /* 0x002ff0000000184c */
[----:B------:R-:W-:Y:S01]  /*d960*/  HMMA.16816.F32 R96, R24, R60, R52 ;  /* 0x0000003c1860723c */ /* 0x000fe20000001834 */
[----:B------:R-:W1:Y:S01]  /*d970*/  LDSM.16.M88.4 R52, [R212+0x2800] ;  /* 0x00280000d434783b */ /* 0x000e620000000200 */
[----:B------:R-:W-:-:S06]  /*d980*/  DEPBAR.LE SB0, 0x0 ;  /* 0x000080000000791a */ /* 0x000fcc0000000000 */
[C---:B------:R-:W-:Y:S08]  /*d990*/  HMMA.16816.F32 R72, R20.reuse, R42, R72 ;  /* 0x0000002a1448723c */ /* 0x040ff00000001848 */
[C---:B--2---:R-:W-:Y:S08]  /*d9a0*/  HMMA.16816.F32 R60, R20.reuse, R44, R80 ;  /* 0x0000002c143c723c */ /* 0x044ff00000001850 */
[C---:B----4-:R-:W-:Y:S08]  /*d9b0*/  HMMA.16816.F32 R80, R20.reuse, R100, R92 ;  /* 0x000000641450723c */ /* 0x050ff0000000185c */
[----:B------:R-:W-:Y:S08]  /*d9c0*/  HMMA.16816.F32 R36, R20, R102, R88 ;  /* 0x000000661424723c */ /* 0x000ff00000001858 */
[----:B------:R-:W-:Y:S08]  /*d9d0*/  HMMA.16816.F32 R24, R16, R40, R120 ;  /* 0x000000281018723c */ /* 0x000ff00000001878 */
[C---:B------:R-:W-:Y:S08]  /*d9e0*/  HMMA.16816.F32 R68, R20.reuse, R48, R68 ;  /* 0x000000301444723c */ /* 0x040ff00000001844 */
[C---:B------:R-:W-:Y:S08]  /*d9f0*/  HMMA.16816.F32 R64, R20.reuse, R50, R64 ;  /* 0x000000321440723c */ /* 0x040ff00000001840 */
[----:B------:R-:W-:Y:S08]  /*da00*/  HMMA.16816.F32 R56, R20, R46, R84 ;  /* 0x0000002e1438723c */ /* 0x000ff00000001854 */
[C---:B------:R-:W-:Y:S08]  /*da10*/  HMMA.16816.F32 R20, R16.reuse, R42, R124 ;  /* 0x0000002a1014723c */ /* 0x040ff0000000187c */
[----:B------:R-:W-:Y:S08]  /*da20*/  HMMA.16816.F32 R40, R16, R48, R116 ;  /* 0x000000301028723c */ /* 0x000ff00000001874 */
        /* <DEDUP_REMOVED lines=8> */
[----:B---3--:R-:W-:Y:S08]  /*dab0*/  HMMA.16816.F32 R68, R8, R32, R68 ;  /* 0x000000200844723c */ /* 0x008ff00000001844 */
        /* <DEDUP_REMOVED lines=26> */
[----:B------:R-:W-:Y:S02]  /*dc60*/  ISETP.GT.AND P0, PT, R2, 0x10, PT ;  /* 0x000000100200780c */ /* 0x000fe40003f04270 */
        /* <DEDUP_REMOVED lines=17> */
[----:B------:R-:W-:-:S02]  /*dd80*/  ISETP.GT.AND P2, PT, R2, 0x20, PT ;  /* 0x000000200200780c */ /* 0x000fc40003f44270 */
[----:B------:R-:W-:Y:S02]  /*dd90*/  FMNMX.FTZ R3, R55, R3, !PT ;  /* 0x0000000337037209 */ /* 0x000fe40007810000 */
[----:B------:R-:W-:Y:S02]  /*dda0*/  FSEL R121, R67, -INF , P0 ;  /* 0xff80000043797808 */ /* 0x000fe40000000000 */
[----:B------:R-:W-:Y:S02]  /*ddb0*/  FSEL R138, R35, -INF , P0 ;  /* 0xff800000238a7808 */ /* 0x000fe40000000000 */
[----:B------:R-:W-:Y:S02]  /*ddc0*/  FSEL R123, R33, -INF , P0 ;  /* 0xff800000217b7808 */ /* 0x000fe40000000000 */
[----:B------:R-:W-:Y:S02]  /*ddd0*/  ISETP.GT.AND P0, PT, R2, 0x21, PT ;  /* 0x000000210200780c */ /* 0x000fe40003f04270 */
[----:B------:R-:W-:-:S02]  /*dde0*/  FSEL R147, R60, -INF , P2 ;  /* 0xff8000003c937808 */ /* 0x000fc40001000000 */
[----:B------:R-:W-:Y:S02]  /*ddf0*/  FMNMX.FTZ R3, R117, R3, !PT ;  /* 0x0000000375037209 */ /* 0x000fe40007810000 */
[----:B------:R-:W-:Y:S02]  /*de00*/  FSEL R144, R23, -INF , P1 ;  /* 0xff80000017907808 */ /* 0x000fe40000800000 */
[----:B------:R-:W-:Y:S02]  /*de10*/  FSEL R137, R21, -INF , P1 ;  /* 0xff80000015897808 */ /* 0x000fe40000800000 */
[----:B------:R-:W-:Y:S01]  /*de20*/  FSEL R119, R71, -INF , P1 ;  /* 0xff80000047777808 */ /* 0x000fe20000800000 */
[----:B------:R-:W-:Y:S01]  /*de30*/  HMMA.16816.F32 R20, R12, R128, R96 ;  /* 0x000000800c14723c */ /* 0x000fe20000001860 */
[----:B------:R-:W-:Y:S02]  /*de40*/  ISETP.GT.AND P1, PT, R2, 0x28, PT ;  /* 0x000000280200780c */ /* 0x000fe40003f24270 */
[----:B------:R-:W-:-:S02]  /*de50*/  FSEL R169, R61, -INF , P0 ;  /* 0xff8000003da97808 */ /* 0x000fc40000000000 */
        /* <DEDUP_REMOVED lines=8> */
[----:B------:R-:W-:Y:S02]  /*dee0*/  FMNMX.FTZ R5, R46, R5, !PT ;  /* 0x000000052e057209 */ /* 0x000fe40007810000 */
[----:B------:R-:W-:Y:S02]  /*def0*/  FSEL R173, R59, -INF , P0 ;  /* 0xff8000003bad7808 */ /* 0x000fe40000000000 */
[----:B------:R-:W-:Y:S02]  /*df00*/  FSEL R168, R57, -INF , P0 ;  /* 0xff80000039a87808 */ /* 0x000fe40000000000 */
[----:B------:R-:W-:-:S02]  /*df10*/  FSEL R180, R27, -INF , P0 ;  /* 0xff8000001bb47808 */ /* 0x000fc40000000000 */
[----:B------:R-:W-:Y:S02]  /*df20*/  FSEL R177, R25, -INF , P0 ;  /* 0xff80000019b17808 */ /* 0x000fe40000000000 */
[----:B------:R-:W-:Y:S02]  /*df30*/  ISETP.GT.AND P0, PT, R2, 0x30, PT ;  /* 0x000000300200780c */ /* 0x000fe40003f04270 */
        /* <DEDUP_REMOVED lines=27> */
[----:B------:R-:W-:-:S02]  /*e0f0*/  FMNMX.FTZ R6, R217, R3, !PT ;  /* 0x00000003d9067209 */ /* 0x000fc40007810000 */
        /* <DEDUP_REMOVED lines=53> */
[----:B------:R-:W-:Y:S01]  /*e450*/  @P0 IMAD.WIDE.U32 R2, R2, R149, R154 ;  /* 0x0000009502020225 */ /* 0x000fe200078e009a */
        /* <DEDUP_REMOVED lines=27> */
[----:B------:R-:W1:Y:S01]  /*e610*/  SHFL.BFLY PT, R13, R5, 0x2, 0x1f ;  /* 0x0c401f00050d7f89 */ /* 0x000e6200000e0000 */
        /* <DEDUP_REMOVED lines=8> */
[----:B------:R-:W-:Y:S01]  /*e6a0*/  FMUL.FTZ R3, R2, c[0x0][0x2d0] ;  /* 0x0000b40002037a20 */ /* 0x000fe20000410000 */
[----:B------:R3:W-:Y:S04]  /*e6b0*/  @P0 LDGSTS.E.BYPASS.LTC128B.128 [R224+0x4900], [R8.64+0x40], !P5 ;  /* 0x0490004008e00fae */ /* 0x0007e8000e901d46 */
[----:B------:R-:W-:Y:S01]  /*e6c0*/  FSEL R3, R3, RZ, P1 ;  /* 0x000000ff03037208 */ /* 0x000fe20000800000 */
[----:B------:R3:W-:Y:S01]  /*e6d0*/  @P0 LDGSTS.E.BYPASS.LTC128B.128 [R224+0x5900], [R8.64+0x80], !P4 ;  /* 0x0590008008e00fae */ /* 0x0007e2000e101d46 */
[----:B------:R-:W-:-:S03]  /*e6e0*/  FSETP.NEU.FTZ.AND P1, PT, R136, -INF , PT ;  /* 0xff8000008800780b */ /* 0x000fc60003f3d000 */
[--C-:B-1----:R-:W-:Y:S01]  /*e6f0*/  FFMA.FTZ R6, R45, c[0x0][0x2d0], -R3.reuse ;  /* 0x0000b4002d067a23 */ /* 0x102fe20000010803 */
        /* <DEDUP_REMOVED lines=89> */
[----:B------:R4:W1:Y:S04]  /*ec90*/  MUFU.EX2 R248, R4 ;  /* 0x0000000400f87308 */ /* 0x0008680000000800 */
[----:B------:R-:W-:Y:S02]  /*eca0*/  FFMA.FTZ R8, R132, c[0x0][0x2d0], -R0 ;  /* 0x0000b40084087a23 */ /* 0x000fe40000010800 */
[----:B------:R-:W-:Y:S02]  /*ecb0*/  IMAD.MOV.U32 R11, RZ, RZ, R150 ;  /* 0x000000ffff0b7224 */ /* 0x000fe400078e0096 */
[----:B------:R2:W-:Y:S01]  /*ecc0*/  MUFU.EX2 R220, R8 ;  /* 0x0000000800dc7308 */ /* 0x0005e20000000800 */
[----:B------:R-:W-:-:S02]  /*ecd0*/  IMAD.MOV.U32 R10, RZ, RZ, R149 ;  /* 0x000000ffff0a7224 */ /* 0x000fc400078e0095 */
[----:B------:R-:W-:Y:S02]  /*ece0*/  IMAD.MOV.U32 R9, RZ, RZ, R148 ;  /* 0x000000ffff097224 */ /* 0x000fe400078e0094 */
[----:B----4-:R-:W-:Y:S01]  /*ecf0*/  FFMA.FTZ R4, R120, c[0x0][0x2d0], -R3 ;  /* 0x0000b40078047a23 */ /* 0x010fe20000010803 */
[----:B-1----:R-:W-:-:S03]  /*ed00*/  F2FP.PACK_AB R5, R248, R230 ;  /* 0x000000e6f805723e */ /* 0x002fc600000000ff */
[----:B------:R1:W-:Y:S01]  /*ed10*/  MUFU.EX2 R232, R4 ;  /* 0x0000000400e87308 */ /* 0x0003e20000000800 */
[----:B--2---:R-:W-:-:S07]  /*ed20*/  FFMA.FTZ R8, R123, c[0x0][0x2d0], -R0 ;  /* 0x0000b4007b087a23 */ /* 0x004fce0000010800 */
[----:B------:R2:W-:Y:S01]  /*ed30*/  MUFU.EX2 R218, R8 ;  /* 0x0000000800da7308 */ /* 0x0005e20000000800 */
[----:B-1----:R-:W-:-:S07]  /*ed40*/  FFMA.FTZ R4, R121, c[0x0][0x2d0], -R3 ;  /* 0x0000b40079047a23 */ /* 0x002fce0000010803 */
[----:B------:R1:W4:Y:S01]  /*ed50*/  MUFU.EX2 R231, R4 ;  /* 0x0000000400e77308 */ /* 0x0003220000000800 */
[----:B--2---:R-:W-:-:S07]  /*ed60*/  FFMA.FTZ R8, R145, c[0x0][0x2d0], -R13 ;  /* 0x0000b40091087a23 */ /* 0x004fce000001080d */
[----:B------:R2:W-:Y:S01]  /*ed70*/  MUFU.EX2 R206, R8 ;  /* 0x0000000800ce7308 */ /* 0x0005e20000000800 */
[----:B-1----:R-:W-:Y:S01]  /*ed80*/  FFMA.FTZ R4, R122, c[0x0][0x2d0], -R0 ;  /* 0x0000b4007a047a23 */ /* 0x002fe20000010800 */
[----:B----4-:R-:W-:-:S06]  /*ed90*/  F2FP.PACK_AB R7, R231, R232 ;  /* 0x000000e8e707723e */ /* 0x010fcc00000000ff */
[----:B------:R1:W-:Y:S01]  /*eda0*/  MUFU.EX2 R222, R4 ;  /* 0x0000000400de7308 */ /* 0x0003e20000000800 */
[----:B--2---:R-:W-:-:S07]  /*edb0*/  FFMA.FTZ R8, R144, c[0x0][0x2d0], -R13 ;  /* 0x0000b40090087a23 */ /* 0x004fce000001080d */
[----:B------:R2:W-:Y:S01]  /*edc0*/  MUFU.EX2 R246, R8 ;  /* 0x0000000800f67308 */ /* 0x0005e20000000800 */
[----:B-1----:R-:W-:-:S07]  /*edd0*/  FFMA.FTZ R4, R137, c[0x0][0x2d0], -R0 ;  /* 0x0000b40089047a23 */ /* 0x002fce0000010800 */
[----:B------:R1:W4:Y:S01]  /*ede0*/  MUFU.EX2 R245, R4 ;  /* 0x0000000400f57308 */ /* 0x0003220000000800 */
[----:B--2---:R-:W-:-:S07]  /*edf0*/  FFMA.FTZ R8, R133, c[0x0][0x2d0], -R13 ;  /* 0x0000b40085087a23 */ /* 0x004fce000001080d */
[----:B------:R2:W-:Y:S01]  /*ee00*/  MUFU.EX2 R205, R8 ;  /* 0x0000000800cd7308 */ /* 0x0005e20000000800 */
[----:B-1----:R-:W-:-:S07]  /*ee10*/  F2FP.PACK_AB R4, R247, R236 ;  /* 0x000000ecf704723e */ /* 0x002fce00000000ff */
[----:B------:R-:W-:Y:S01]  /*ee20*/  HMMA.16816.F32 R164, R4, R24, R112 ;  /* 0x0000001804a4723c */ /* 0x000fe20000001870 */
[----:B--2---:R-:W-:-:S04]  /*ee30*/  FFMA.FTZ R8, R138, c[0x0][0x2d0], -R13 ;  /* 0x0000b4008a087a23 */ /* 0x004fc8000001080d */
        /* <DEDUP_REMOVED lines=18> */
[----:B------:R1:W1:Y:S03]  /*ef60*/  MUFU.EX2 R200, R8 ;  /* 0x0000000800c87308 */ /* 0x0002660000000800 */
[----:B------:R-:W-:Y:S07]  /*ef70*/  HMMA.16816.F32 R88, R4, R42, R64 ;  /* 0x0000002a0458723c */ /* 0x000fee0000001840 */
[----:B----4-:R-:W-:-:S02]  /*ef80*/  F2FP.PACK_AB R4, R245, R222 ;  /* 0x000000def504723e */ /* 0x010fc400000000ff */
        /* <DEDUP_REMOVED lines=16> */
[----:B------:R-:W4:Y:S01]  /*f090*/  LDSM.16.MT88.4 R16, [R209+0x900] ;  /* 0x00090000d110783b */ /* 0x000f220000004200 */
[----:B-1----:R-:W-:-:S06]  /*f0a0*/  FFMA.FTZ R8, R173, c[0x0][0x2d0], -R3 ;  /* 0x0000b400ad087a23 */ /* 0x002fcc0000010803 */
[C---:B------:R-:W-:Y:S01]  /*f0b0*/  HMMA.16816.F32 R60, R4.reuse, R26, R140 ;  /* 0x0000001a043c723c */ /* 0x040fe2000000188c */
[----:B------:R-:W1:Y:S01]  /*f0c0*/  LDSM.16.MT88.4 R24, [R208+0x900] ;  /* 0x00090000d018783b */ /* 0x000e620000004200 */
[----:B------:R2:W1:Y:S06]  /*f0d0*/  MUFU.EX2 R185, R8 ;  /* 0x0000000800b97308 */ /* 0x00046c0000000800 */
[C---:B------:R-:W-:Y:S01]  /*f0e0*/  HMMA.16816.F32 R52, R4.reuse, R22, R128 ;  /* 0x000000160434723c */ /* 0x040fe20000001880 */
[----:B------:R-:W4:Y:S07]  /*f0f0*/  LDSM.16.MT88.4 R20, [R208+0x1900] ;  /* 0x00190000d014783b */ /* 0x000f2e0000004200 */
[----:B------:R-:W-:Y:S01]  /*f100*/  HMMA.16816.F32 R44, R4, R30, R116 ;  /* 0x0000001e042c723c */ /* 0x000fe20000001874 */
[----:B------:R-:W4:Y:S01]  /*f110*/  LDSM.16.MT88.4 R28, [R209+0x1900] ;  /* 0x00190000d11c783b */ /* 0x000f220000004200 */
[----:B--2---:R-:W-:-:S04]  /*f120*/  FFMA.FTZ R8, R174, c[0x0][0x2d0], -R0 ;  /* 0x0000b400ae087a23 */ /* 0x004fc80000010800 */
[----:B------:R2:W-:Y:S02]  /*f130*/  MUFU.EX2 R175, R8 ;  /* 0x0000000800af7308 */ /* 0x0005e40000000800 */
[C---:B------:R-:W-:Y:S01]  /*f140*/  HMMA.16816.F32 R56, R4.reuse, R34, R152 ;  /* 0x000000220438723c */ /* 0x040fe20000001898 */
[----:B------:R-:W4:Y:S04]  /*f150*/  LDSM.16.MT88.4 R32, [R208+0x2900] ;  /* 0x00290000d020783b */ /* 0x000f280000004200 */
[----:B------:R-:W-:Y:S03]  /*f160*/  LDSM.16.MT88.4 R152, [R208+0xd00] ;  /* 0x000d0000d098783b */ /* 0x000fe60000004200 */
[----:B------:R-:W-:Y:S01]  /*f170*/  HMMA.16816.F32 R40, R4, R42, R156 ;  /* 0x0000002a0428723c */ /* 0x000fe2000000189c */
[----:B--2---:R-:W-:-:S06]  /*f180*/  FFMA.FTZ R8, R178, c[0x0][0x2d0], -R0 ;  /* 0x0000b400b2087a23 */ /* 0x004fcc0000010800 */
[----:B---3--:R-:W-:Y:S02]  /*f190*/  F2FP.PACK_AB R4, R202, R203 ;  /* 0x000000cbca04723e */ /* 0x008fe400000000ff */
[----:B------:R-:W-:Y:S01]  /*f1a0*/  F2FP.PACK_AB R6, R200, R201 ;  /* 0x000000c9c806723e */ /* 0x000fe200000000ff */
[----:B------:R2:W3:Y:S01]  /*f1b0*/  MUFU.EX2 R172, R8 ;  /* 0x0000000800ac7308 */ /* 0x0004e20000000800 */
[----:B------:R-:W-:Y:S02]  /*f1c0*/  F2FP.PACK_AB R5, R186, R187 ;  /* 0x000000bbba05723e */ /* 0x000fe400000000ff */
[----:B-1----:R-:W-:-:S07]  /*f1d0*/  F2FP.PACK_AB R7, R185, R184 ;  /* 0x000000b8b907723e */ /* 0x002fce00000000ff */
[----:B----4-:R-:W-:Y:S01]  /*f1e0*/  HMMA.16816.F32 R124, R4, R16, R160 ;  /* 0x00000010047c723c */ /* 0x010fe200000018a0 */
        /* <DEDUP_REMOVED lines=19> */
[----:B------:R-:W4:Y:S07]  /*f320*/  LDSM.16.MT88.4 R96, [R208+0x1d00] ;  /* 0x001d0000d060783b */ /* 0x000f2e0000004200 */
        /* <DEDUP_REMOVED lines=52> */
[C---:B------:R-:W-:Y:S08]  /*f670*/  HMMA.16816.F32 R88, R128.reuse, R96, R168 ;  /* 0x000000608058723c */ /* 0x040ff000000018a8 */
        /* <DEDUP_REMOVED lines=115> */
[----:B--2---:R-:W-:Y:S01]  /*fdb0*/  IMAD.MOV.U32 R34, RZ, RZ, R216 ;  /* 0x000000ffff227224 */ /* 0x004fe200078e00d8 */
[----:B---3--:R-:W-:-:S04]  /*fdc0*/  IADD3 RZ, P3, R28, 0x20, RZ ;  /* 0x000000201cff7810 */ /* 0x008fc80007f7e0ff */
[----:B------:R-:W-:Y:S02]  /*fdd0*/  IADD3 R2, P1, R34, 0x20, RZ ;  /* 0x0000002022027810 */ /* 0x000fe40007f3e0ff */
[----:B------:R-:W-:Y:S01]  /*fde0*/  IADD3 RZ, P2, R28, 0x40, RZ ;  /* 0x000000401cff7810 */ /* 0x000fe20007f5e0ff */
[--C-:B----4-:R-:W-:Y:S02]  /*fdf0*/  IMAD.X R5, RZ, RZ, R33.reuse, P3 ;  /* 0x000000ffff057224 */ /* 0x110fe400018e0621 */
[----:B------:R5:W-:Y:S02]  /*fe00*/  STL [R1+0x4], R2 ;  /* 0x0000040201007387 */ /* 0x000be40000100800 */
[----:B------:R-:W-:Y:S02]  /*fe10*/  IMAD.X R4, RZ, RZ, R33, P2 ;  /* 0x000000ffff047224 */ /* 0x000fe400010e0621 */
[----:B------:R1:W-:Y:S01]  /*fe20*/  STL [R1+0xc], R5 ;  /* 0x00000c0501007387 */ /* 0x0003e20000100800 */
[----:B-----5:R-:W-:-:S05]  /*fe30*/  IMAD.X R2, RZ, RZ, R31, P1 ;  /* 0x000000ffff027224 */ /* 0x020fca00008e061f */
[----:B------:R1:W-:Y:S04]  /*fe40*/  STL [R1], R2 ;  /* 0x0000000201007387 */ /* 0x0003e80000100800 */
[----:B------:R1:W-:Y:S01]  /*fe50*/  STL [R1+0x8], R4 ;  /* 0x0000080401007387 */ /* 0x0003e20000100800 */
[----:B------:R-:W-:Y:S01]  /*fe60*/  IADD3 R252, P0, R34, 0x40, RZ ;  /* 0x0000004022fc7810 */ /* 0x000fe20007f1e0ff */
[----:B------:R-:W-:Y:S01]  /*fe70*/  IMAD.MOV.U32 R35, RZ, RZ, R217 ;  /* 0x000000ffff237224 */ /* 0x000fe200078e00d9 */
[----:B------:R-:W-:Y:S02]  /*fe80*/  LEA.HI.SX32 R225, R219, 0xfffffffe, 0x1a ;  /* 0xfffffffedbe17811 */ /* 0x000fe400078fd2ff */
[C---:B------:R-:W-:Y:S01]  /*fe90*/  IADD3 R219, R212.reuse, 0x1400, RZ ;  /* 0x00001400d4db7810 */ /* 0x040fe20007ffe0ff */
[----:B------:R-:W-:Y:S01]  /*fea0*/  IMAD.X R251, RZ, RZ, R31, P0 ;  /* 0x000000fffffb7224 */ /* 0x000fe200000e061f */
[----:B------:R-:W-:-:S02]  /*feb0*/  IADD3 R217, R212, 0x1c00, RZ ;  /* 0x00001c00d4d97810 */ /* 0x000fc40007ffe0ff */
[----:B------:R-:W-:Y:S02]  /*fec0*/  IADD3 R216, R212, 0x2000, RZ ;  /* 0x00002000d4d87810 */ /* 0x000fe40007ffe0ff */
[C---:B------:R-:W-:Y:S02]  /*fed0*/  IADD3 R250, R28.reuse, 0x40, RZ ;  /* 0x000000401cfa7810 */ /* 0x040fe40007ffe0ff */
[----:B------:R-:W-:Y:S02]  /*fee0*/  IADD3 R249, R28, 0x20, RZ ;  /* 0x000000201cf97810 */ /* 0x000fe40007ffe0ff */
.L_x_133:
[----:B------:R-:W2:Y:S01]  /*fef0*/  LDL.64 R188, [R1+0x18] ;  /* 0x0000180001bc7983 */ /* 0x000ea20000100a00 */
[----:B------:R-:W-:Y:S04]  /*ff00*/  DEPBAR.LE SB0, 0x0 ;  /* 0x000080000000791a */ /* 0x000fe80000000000 */
[----:B-1----:R-:W-:Y:S01]  /*ff10*/  SHF.R.S32.HI R2, RZ, 0x1f, R225 ;  /* 0x0000001fff027819 */ /* 0x002fe200000114e1 */
[----:B------:R-:W3:Y:S01]  /*ff20*/  LDL.64 R192, [R1+0x20] ;  /* 0x0000200001c07983 */ /* 0x000ee20000100a00 */
[C---:B------:R-:W-:Y:S01]  /*ff30*/  IMAD.WIDE.U32 R54, R225.reuse, c[0x0][0x208], RZ ;  /* 0x00008200e1367a25 */ /* 0x040fe200078e00ff */
[----:B------:R-:W-:Y:S02]  /*ff40*/  MOV R194, c[0x0][0x208] ;  /* 0x0000820000c27a02 */ /* 0x000fe40000000f00 */
[----:B------:R-:W-:Y:S01]  /*ff50*/  MOV R195, c[0x0][0x20c] ;  /* 0x0000830000c37a02 */ /* 0x000fe20000000f00 */
[----:B------:R-:W-:Y:S01]  /*ff60*/  IMAD R2, R2, c[0x0][0x208], RZ ;  /* 0x0000820002027a24 */ /* 0x000fe200078e02ff */
[----:B------:R-:W4:Y:S01]  /*ff70*/  LDL R190, [R1+0xc] ;  /* 0x00000c0001be7983 */ /* 0x000f220000100800 */
[----:B------:R-:W-:Y:S02]  /*ff80*/  SHF.L.U32 R136, R54, 0x6, RZ ;  /* 0x0000000636887819 */ /* 0x000fe400000006ff */
[----:B------:R-:W-:Y:S01]  /*ff90*/  IMAD R2, R225, c[0x0][0x20c], R2 ;  /* 0x00008300e1027a24 */ /* 0x000fe200078e0202 */
[----:B------:R-:W5:Y:S01]  /*ffa0*/  LDL R191, [R1+0x8] ;  /* 0x0000080001bf7983 */ /* 0x000f620000100800 */
[C---:B------:R-:W-:Y:S02]  /*ffb0*/  IADD3 R57, P3, R136.reuse, R249, RZ ;  /* 0x000000f988397210 */ /* 0x040fe40007f7e0ff */
[----:B------:R-:W-:Y:S01]  /*ffc0*/  IADD3 R56, P2, R136, R250, RZ ;  /* 0x000000fa88387210 */ /* 0x000fe20007f5e0ff */
[----:B------:R-:W5:Y:S01]  /*ffd0*/  LDL R226, [R1+0x30] ;  /* 0x0000300001e27983 */ /* 0x000f620000100800 */
[----:B------:R-:W-:Y:S02]  /*ffe0*/  IADD3 R2, R55, R2, RZ ;  /* 0x0000000237027210 */ /* 0x000fe40007ffe0ff */
[----:B------:R-:W-:Y:S01]  /*fff0*/  MOV R232, 0x5 ;  /* 0x0000000500e87802 */ /* 0x000fe20000000f00 */
[----:B------:R-:W-:Y:S01]  /*10000*/  BAR.SYNC.DEFER_BLOCKING 0x0 ;  /* 0x0000000000007b1d */ /* 0x000fe20000010000 */
[----:B------:R-:W-:Y:S02]  /*10010*/  SHF.L.U64.HI R2, R54, 0x6, R2 ;  /* 0x0000000636027819 */ /* 0x000fe40000010202 */
[----:B------:R-:W-:Y:S04]  /*10020*/  MOV R231, c[0x0][0x1e0] ;  /* 0x0000780000e77a02 */ /* 0x000fe80000000f00 */
[----:B------:R-:W-:Y:S01]  /*10030*/  SHF.L.U32 R231, R231, 0x5, RZ ;  /* 0x00000005e7e77819 */ /* 0x000fe200000006ff */
[----:B------:R-:W-:Y:S08]  /*10040*/  LDSM.16.M88.4 R64, [R210+0x6100] ;  /* 0x00610000d240783b */ /* 0x000ff00000000200 */
[----:B------:R-:W1:Y:S08]  /*10050*/  LDSM.16.M88.4 R16, [R139+0x3100] ;  /* 0x003100008b10783b */ /* 0x000e700000000200 */
[----:B------:R-:W1:Y:S08]  /*10060*/  LDSM.16.M88.4 R60, [R210+0x7100] ;  /* 0x00710000d23c783b */ /* 0x000e700000000200 */
[----:B------:R-:W1:Y:S08]  /*10070*/  LDSM.16.M88.4 R32, [R139+0x3500] ;  /* 0x003500008b20783b */ /* 0x000e700000000200 */
[----:B------:R-:W5:Y:S06]  /*10080*/  LDL.64 R234, [R1+0x28] ;  /* 0x0000280001ea7983 */ /* 0x000f6c0000100a00 */
[----:B------:R-:W1:Y:S08]  /*10090*/  LDSM.16.M88.4 R48, [R139+0x3900] ;  /* 0x003900008b30783b */ /* 0x000e700000000200 */
[----:B------:R-:W5:Y:S01]  /*100a0*/  LDL.64 R228, [R1+0x10] ;  /* 0x0000100001e47983 */ /* 0x000f620000100a00 */
[-C--:B-1----:R-:W-:Y:S05]  /*100b0*/  HMMA.16816.F32 R4, R64, R16.reuse, RZ ;  /* 0x000000104004723c */ /* 0x082fea00000018ff */
[----:B------:R-:W1:Y:S03]  /*100c0*/  LDSM.16.M88.4 R132, [R139+0x3d00] ;  /* 0x003d00008b84783b */ /* 0x000e660000000200 */
[C---:B------:R-:W-:Y:S05]  /*100d0*/  HMMA.16816.F32 R8, R60.reuse, R16, RZ ;  /* 0x000000103c08723c */ /* 0x040fea00000018ff */
[----:B------:R-:W5:Y:S03]  /*100e0*/  LDL R230, [R1+0x4] ;  /* 0x0000040001e67983 */ /* 0x000f660000100800 */
[-C--:B------:R-:W-:Y:S01]  /*100f0*/  HMMA.16816.F32 R12, R60, R18.reuse, RZ ;  /* 0x000000123c0c723c */ /* 0x080fe200000018ff */
[----:B------:R-:W-:Y:S07]  /*10100*/  LDSM.16.M88.4 R172, [R211+0x6100] ;  /* 0x00610000d3ac783b */ /* 0x000fee0000000200 */
[C---:B------:R-:W-:Y:S01]  /*10110*/  HMMA.16816.F32 R16, R64.reuse, R18, RZ ;  /* 0x000000124010723c */ /* 0x040fe200000018ff */
[----:B------:R-:W1:Y:S07]  /*10120*/  LDSM.16.M88.4 R176, [R212] ;  /* 0x00000000d4b0783b */ /* 0x000e6e0000000200 */
[-C--:B------:R-:W-:Y:S01]  /*10130*/  HMMA.16816.F32 R20, R64, R32.reuse, RZ ;  /* 0x000000204014723c */ /* 0x080fe200000018ff */
[----:B------:R-:W1:Y:S07]  /*10140*/  LDSM.16.M88.4 R180, [R211+0x7100] ;  /* 0x00710000d3b4783b */ /* 0x000e6e0000000200 */
[C---:B------:R-:W-:Y:S01]  /*10150*/  HMMA.16816.F32 R24, R60.reuse, R32, RZ ;  /* 0x000000203c18723c */ /* 0x040fe200000018ff */
[----:B------:R-:W1:Y:S07]  /*10160*/  LDSM.16.M88.4 R184, [R223] ;  /* 0x00000000dfb8783b */ /* 0x000e6e0000000200 */
[-C--:B------:R-:W-:Y:S01]  /*10170*/  HMMA.16816.F32 R28, R60, R34.reuse, RZ ;  /* 0x000000223c1c723c */ /* 0x080fe200000018ff */
[----:B------:R-:W5:Y:S07]  /*10180*/  LDL R227, [R1] ;  /* 0x0000000001e37983 */ /* 0x000f6e0000100800 */
[C---:B------:R-:W-:Y:S08]  /*10190*/  HMMA.16816.F32 R32, R64.reuse, R34, RZ ;  /* 0x000000224020723c */ /* 0x040ff000000018ff */
[-C--:B------:R-:W-:Y:S08]  /*101a0*/  HMMA.16816.F32 R36, R64, R48.reuse, RZ ;  /* 0x000000304024723c */ /* 0x080ff000000018ff */
[C---:B------:R-:W-:Y:S08]  /*101b0*/  HMMA.16816.F32 R40, R60.reuse, R48, RZ ;  /* 0x000000303c28723c */ /* 0x040ff000000018ff */
[-C--:B------:R-:W-:Y:S08]  /*101c0*/  HMMA.16816.F32 R44, R60, R50.reuse, RZ ;  /* 0x000000323c2c723c */ /* 0x080ff000000018ff */
[C---:B------:R-:W-:Y:S04]  /*101d0*/  HMMA.16816.F32 R48, R64.reuse, R50, RZ ;  /* 0x000000324030723c */ /* 0x040fe800000018ff */
[----:B--2---:R-:W-:Y:S04]  /*101e0*/  IADD3 R52, P1, R136, R188, RZ ;  /* 0x000000bc88347210 */ /* 0x004fe80007f3e0ff */
[----:B------:R-:W-:Y:S04]  /*101f0*/  LEA R200, P0, R52, c[0x0][0x1f8], 0x1 ;  /* 0x00007e0034c87a11 */ /* 0x000fe800078008ff */
[----:B---3--:R-:W-:Y:S02]  /*10200*/  IADD3.X R53, R2, R193, RZ, P1, !PT ;  /* 0x000000c102357210 */ /* 0x008fe40000ffe4ff */
[C---:B------:R-:W-:Y:S02]  /*10210*/  LEA R204, P1, R57.reuse, c[0x0][0x1f8], 0x1 ;  /* 0x00007e0039cc7a11 */ /* 0x040fe400078208ff */
[----:B------:R-:W-:Y:S02]  /*10220*/  LEA.HI.X R201, R52, c[0x0][0x1fc], R53, 0x1, P0 ;  /* 0x00007f0034c97a11 */ /* 0x000fe400000f0c35 */
[-C--:B-1----:R-:W-:Y:S01]  /*10230*/  HMMA.16816.F32 R52, R64, R132.reuse, RZ ;  /* 0x000000844034723c */ /* 0x082fe200000018ff */
[----:B------:R-:W-:Y:S02]  /*10240*/  LEA R202, P0, R56, c[0x0][0x1f8], 0x1 ;  /* 0x00007e0038ca7a11 */ /* 0x000fe400078008ff */
[C---:B----4-:R-:W-:Y:S02]  /*10250*/  IADD3.X R58, R2.reuse, R190, RZ, P3, !PT ;  /* 0x000000be023a7210 */ /* 0x050fe40001ffe4ff */
[----:B-----5:R-:W-:Y:S02]  /*10260*/  IADD3.X R59, R2, R191, RZ, P2, !PT ;  /* 0x000000bf023b7210 */ /* 0x020fe400017fe4ff */
[----:B------:R-:W-:Y:S02]  /*10270*/  LEA.HI.X R205, R57, c[0x0][0x1fc], R58, 0x1, P1 ;  /* 0x00007f0039cd7a11 */ /* 0x000fe400008f0c3a */
[----:B------:R-:W-:Y:S02]  /*10280*/  LEA.HI.X R203, R56, c[0x0][0x1fc], R59, 0x1, P0 ;  /* 0x00007f0038cb7a11 */ /* 0x000fe400000f0c3b */
[C---:B------:R-:W-:Y:S02]  /*10290*/  HMMA.16816.F32 R56, R60.reuse, R132, RZ ;  /* 0x000000843c38723c */ /* 0x040fe400000018ff */
[----:B------:R-:W-:Y:S04]  /*102a0*/  LEA R136, P3, R194, R136, 0x5 ;  /* 0x00000088c2887211 */ /* 0x000fe800078628ff */
[C---:B------:R-:W-:Y:S02]  /*102b0*/  IADD3 R188, P0, R136.reuse, R188, RZ ;  /* 0x000000bc88bc7210 */ /* 0x040fe40007f1e0ff */
[-C--:B------:R-:W-:Y:S01]  /*102c0*/  HMMA.16816.F32 R60, R60, R134.reuse, RZ ;  /* 0x000000863c3c723c */ /* 0x080fe200000018ff */
[----:B------:R-:W-:Y:S03]  /*102d0*/  IADD3 R189, P2, R136, R249, RZ ;  /* 0x000000f988bd7210 */ /* 0x000fe60007f5e0ff */
[----:B------:R-:W-:Y:S02]  /*102e0*/  LEA R132, P4, R188, c[0x0][0x1f8], 0x1 ;  /* 0x00007e00bc847a11 */ /* 0x000fe400078808ff */
[----:B------:R-:W-:Y:S02]  /*102f0*/  LEA.HI.X R2, R194, R2, R195, 0x5, P3 ;  /* 0x00000002c2027211 */ /* 0x000fe400018f2cc3 */
[----:B------:R-:W-:Y:S04]  /*10300*/  HMMA.16816.F32 R64, R64, R134, RZ ;  /* 0x000000864040723c */ /* 0x000fe800000018ff */
[C---:B------:R-:W-:Y:S02]  /*10310*/  LEA R198, P1, R189.reuse, c[0x0][0x1f8], 0x1 ;  /* 0x00007e00bdc67a11 */ /* 0x040fe400078208ff */
[C---:B------:R-:W-:Y:S02]  /*10320*/  IADD3.X R133, R2.reuse, R193, RZ, P0, !PT ;  /* 0x000000c102857210 */ /* 0x040fe400007fe4ff */
[-C--:B------:R-:W-:Y:S01]  /*10330*/  HMMA.16816.F32 R4, R172, R176.reuse, R4 ;  /* 0x000000b0ac04723c */ /* 0x080fe20000001804 */
[----:B------:R-:W-:Y:S04]  /*10340*/  LDSM.16.M88.4 R192, [R221] ;  /* 0x00000000ddc0783b */ /* 0x000fe80000000200 */
[----:B------:R-:W-:Y:S02]  /*10350*/  IADD3.X R190, R2, R190, RZ, P2, !PT ;  /* 0x000000be02be7210 */ /* 0x000fe400017fe4ff */
[----:B------:R-:W-:Y:S01]  /*10360*/  IADD3 R136, P3, R136, R250, RZ ;  /* 0x000000fa88887210 */ /* 0x000fe20007f7e0ff */
[C---:B------:R-:W-:Y:S04]  /*10370*/  HMMA.16816.F32 R8, R180.reuse, R176, R8 ;  /* 0x000000b0b408723c */ /* 0x040fe80000001808 */
[----:B------:R-:W-:Y:S02]  /*10380*/  IADD3.X R2, R2, R191, RZ, P3, !PT ;  /* 0x000000bf02027210 */ /* 0x000fe40001ffe4ff */
[----:B------:R-:W-:Y:S02]  /*10390*/  LEA.HI.X R133, R188, c[0x0][0x1fc], R133, 0x1, P4 ;  /* 0x00007f00bc857a11 */ /* 0x000fe400020f0c85 */
[-C--:B------:R-:W-:Y:S03]  /*103a0*/  HMMA.16816.F32 R12, R180, R178.reuse, R12 ;  /* 0x000000b2b40c723c */ /* 0x080fe6000000180c */
[----:B------:R-:W-:Y:S02]  /*103b0*/  ISETP.NE.AND P2, PT, R226, RZ, PT ;  /* 0x000000ffe200720c */ /* 0x000fe40003f45270 */
[----:B------:R-:W-:Y:S02]  /*103c0*/  LEA.HI.X R199, R189, c[0x0][0x1fc], R190, 0x1, P1 ;  /* 0x00007f00bdc77a11 */ /* 0x000fe400008f0cbe */
[----:B------:R-:W1:Y:S01]  /*103d0*/  LDSM.16.M88.4 R188, [R222] ;  /* 0x00000000debc783b */ /* 0x000e620000000200 */
[C---:B------:R-:W-:Y:S04]  /*103e0*/  HMMA.16816.F32 R16, R172.reuse, R178, R16 ;  /* 0x000000b2ac10723c */ /* 0x040fe80000001810 */
[C---:B------:R-:W-:Y:S03]  /*103f0*/  LEA R196, P0, R136.reuse, c[0x0][0x1f8], 0x1 ;  /* 0x00007e0088c47a11 */ /* 0x040fe600078008ff */
[----:B------:R-:W-:Y:S01]  /*10400*/  @!PT LDS RZ, [RZ] ;  /* 0x00000000fffff984 */ /* 0x000fe20000000800 */
[----:B------:R-:W-:Y:S01]  /*10410*/  @!PT LDS RZ, [RZ] ;  /* 0x00000000fffff984 */ /* 0x000fe20000000800 */
[----:B------:R-:W-:Y:S01]  /*10420*/  @!PT LDS RZ, [RZ] ;  /* 0x00000000fffff984 */ /* 0x000fe20000000800 */
[----:B------:R2:W-:Y:S01]  /*10430*/  LDGSTS.E.BYPASS.LTC128B.128 [R224+0x100], [R200.64], !P6 ;  /* 0x00100000c8e07fae */ /* 0x0005e2000f101d46 */
[-C--:B------:R-:W-:Y:S04]  /*10440*/  HMMA.16816.F32 R20, R172, R184.reuse, R20 ;  /* 0x000000b8ac14723c */ /* 0x080fe80000001814 */
[----:B------:R-:W-:Y:S02]  /*10450*/  LEA.HI.X R197, R136, c[0x0][0x1fc], R2, 0x1, P0 ;  /* 0x00007f0088c57a11 */ /* 0x000fe400000f0c02 */
[C---:B------:R-:W-:Y:S01]  /*10460*/  ISETP.GT.AND P0, PT, R225.reuse, RZ, PT ;  /* 0x000000ffe100720c */ /* 0x040fe20003f04270 */
[----:B------:R3:W-:Y:S01]  /*10470*/  LDGSTS.E.BYPASS.LTC128B.128 [R224+0x1100], [R204.64], !P5 ;  /* 0x01100000cce07fae */ /* 0x0007e2000e901d46 */
[C---:B------:R-:W-:Y:S04]  /*10480*/  HMMA.16816.F32 R24, R180.reuse, R184, R24 ;  /* 0x000000b8b418723c */ /* 0x040fe80000001818 */
[----:B------:R-:W-:Y:S03]  /*10490*/  IADD3 R225, R225, -0x1, RZ ;  /* 0xffffffffe1e17810 */ /* 0x000fe60007ffe0ff */
[----:B------:R2:W-:Y:S01]  /*104a0*/  LDGSTS.E.BYPASS.LTC128B.128 [R224+0x2100], [R202.64], !P2 ;  /* 0x02100000cae07fae */ /* 0x0005e2000d101d46 */
[-C--:B------:R-:W-:Y:S07]  /*104b0*/  HMMA.16816.F32 R28, R180, R186.reuse, R28 ;  /* 0x000000bab41c723c */ /* 0x080fee000000181c */
[----:B------:R4:W-:Y:S01]  /*104c0*/  LDGSTS.E.BYPASS.LTC128B.128 [R224+0x900], [R132.64], !P6 ;  /* 0x0090000084e07fae */ /* 0x0009e2000f101d46 */
[C---:B------:R-:W-:Y:S07]  /*104d0*/  HMMA.16816.F32 R32, R172.reuse, R186, R32 ;  /* 0x000000baac20723c */ /* 0x040fee0000001820 */
[----:B------:R5:W-:Y:S01]  /*104e0*/  LDGSTS.E.BYPASS.LTC128B.128 [R224+0x1900], [R198.64], !P5 ;  /* 0x01900000c6e07fae */ /* 0x000be2000e901d46 */
[-C--:B-1----:R-:W-:Y:S07]  /*104f0*/  HMMA.16816.F32 R36, R172, R188.reuse, R36 ;  /* 0x000000bcac24723c */ /* 0x082fee0000001824 */
[----:B------:R5:W-:Y:S01]  /*10500*/  LDGSTS.E.BYPASS.LTC128B.128 [R224+0x2900], [R196.64], !P2 ;  /* 0x02900000c4e07fae */ /* 0x000be2000d101d46 */
[C---:B------:R-:W-:Y:S07]  /*10510*/  HMMA.16816.F32 R40, R180.reuse, R188, R40 ;  /* 0x000000bcb428723c */ /* 0x040fee0000001828 */
[----:B--2---:R-:W-:Y:S01]  /*10520*/  LDSM.16.M88.4 R200, [R210+0x9100] ;  /* 0x00910000d2c8783b */ /* 0x004fe20000000200 */
[-C--:B------:R-:W-:Y:S07]  /*10530*/  HMMA.16816.F32 R44, R180, R190.reuse, R44 ;  /* 0x000000beb42c723c */ /* 0x080fee000000182c */
[----:B------:R-:W0:Y:S01]  /*10540*/  LDGDEPBAR ;  /* 0x00000000000079af */ /* 0x000e220000000000 */
[C---:B------:R-:W-:Y:S07]  /*10550*/  HMMA.16816.F32 R48, R172.reuse, R190, R48 ;  /* 0x000000beac30723c */ /* 0x040fee0000001830 */
[----:B----4-:R-:W-:Y:S01]  /*10560*/  LDSM.16.M88.4 R132, [R210+0x8100] ;  /* 0x00810000d284783b */ /* 0x010fe20000000200 */
[-C--:B------:R-:W-:Y:S07]  /*10570*/  HMMA.16816.F32 R52, R172, R192.reuse, R52 ;  /* 0x000000c0ac34723c */ /* 0x080fee0000001834 */
[----:B-----5:R-:W1:Y:S01]  /*10580*/  LDSM.16.M88.4 R196, [R139+0x4100] ;  /* 0x004100008bc4783b */ /* 0x020e620000000200 */
[C---:B------:R-:W-:Y:S07]  /*10590*/  HMMA.16816.F32 R56, R180.reuse, R192, R56 ;  /* 0x000000c0b438723c */ /* 0x040fee0000001838 */
[----:B---3--:R-:W2:Y:S01]  /*105a0*/  LDSM.16.M88.4 R204, [R139+0x4500] ;  /* 0x004500008bcc783b */ /* 0x008ea20000000200 */
[-C--:B------:R-:W-:Y:S07]  /*105b0*/  HMMA.16816.F32 R60, R180, R194.reuse, R60 ;  /* 0x000000c2b43c723c */ /* 0x080fee000000183c */
[----:B------:R-:W3:Y:S01]  /*105c0*/  LDSM.16.M88.4 R176, [R139+0x4900] ;  /* 0x004900008bb0783b */ /* 0x000ee20000000200 */
[----:B------:R-:W-:Y:S07]  /*105d0*/  HMMA.16816.F32 R64, R172, R194, R64 ;  /* 0x000000c2ac40723c */ /* 0x000fee0000001840 */
        /* <DEDUP_REMOVED lines=159> */
[----:B------:R-:W-:Y:S01]  /*10fd0*/  FMNMX.FTZ R2, R58, R2, !PT ;  /* 0x000000023a027209 */ /* 0x000fe20007810000 */
[----:B------:R-:W-:Y:S01]  /*10fe0*/  FMUL.FTZ R181, R135, c[0x0][0x2d0] ;  /* 0x0000b40087b57a20 */ /* 0x000fe20000410000 */
[----:B---3--:R-:W-:Y:S01]  /*10ff0*/  FMNMX.FTZ R132, R132, R172, !PT ;  /* 0x000000ac84847209 */ /* 0x008fe20007810000 */
[--C-:B------:R-:W-:Y:S01]  /*11000*/  FFMA.FTZ R5, R5, c[0x0][0x2d0], -R180.reuse ;  /* 0x0000b40005057a23 */ /* 0x100fe200000108b4 */
[----:B------:R-:W-:Y:S01]  /*11010*/  FMNMX.FTZ R2, R59, R2, !PT ;  /* 0x000000023b027209 */ /* 0x000fe20007810000 */
[--C-:B------:R-:W-:Y:S02]  /*11020*/  FFMA.FTZ R6, R6, c[0x0][0x2d0], -R181.reuse ;  /* 0x0000b40006067a23 */ /* 0x100fe400000108b5 */
[----:B------:R-:W3:Y:S01]  /*11030*/  SHFL.BFLY PT, R134, R132, 0x1, 0x1f ;  /* 0x0c201f0084867f89 */ /* 0x000ee200000e0000 */
[--C-:B------:R-:W-:Y:S01]  /*11040*/  FFMA.FTZ R7, R7, c[0x0][0x2d0], -R181.reuse ;  /* 0x0000b40007077a23 */ /* 0x100fe200000108b5 */
        /* <DEDUP_REMOVED lines=12> */
[----:B------:R-:W-:Y:S01]  /*11110*/  FMNMX.FTZ R0, R62, R2, !PT ;  /* 0x000000023e007209 */ /* 0x000fe20007810000 */
[----:B------:R1:W-:Y:S01]  /*11120*/  MUFU.EX2 R239, R7 ;  /* 0x0000000700ef7308 */ /* 0x0003e20000000800 */
[----:B---3--:R-:W-:Y:S01]  /*11130*/  FMNMX.FTZ R134, R132, R134, !PT ;  /* 0x0000008684867209 */ /* 0x008fe20007810000 */
[--C-:B------:R-:W-:Y:S01]  /*11140*/  FFMA.FTZ R48, R48, c[0x0][0x2d0], -R180.reuse ;  /* 0x0000b40030307a23 */ /* 0x100fe200000108b4 */
[----:B------:R-:W-:Y:S01]  /*11150*/  FMNMX.FTZ R0, R63, R0, !PT ;  /* 0x000000003f007209 */ /* 0x000fe20007810000 */
[----:B------:R-:W-:Y:S01]  /*11160*/  FFMA.FTZ R49, R49, c[0x0][0x2d0], -R180 ;  /* 0x0000b40031317a23 */ /* 0x000fe200000108b4 */
[----:B----4-:R-:W-:Y:S01]  /*11170*/  @P0 SHF.R.S32.HI R4, RZ, 0x1f, R225 ;  /* 0x0000001fff040819 */ /* 0x010fe200000114e1 */
[C---:B------:R-:W-:Y:S02]  /*11180*/  FADD.FTZ R2, -R134.reuse, R137 ;  /* 0x0000008986027221 */ /* 0x040fe40000010100 */
[----:B------:R-:W-:Y:S02]  /*11190*/  FMUL.FTZ R182, R134, c[0x0][0x2d0] ;  /* 0x0000b40086b67a20 */ /* 0x000fe40000410000 */
[----:B------:R3:W4:Y:S01]  /*111a0*/  MUFU.EX2 R132, R3 ;  /* 0x0000000300847308 */ /* 0x0007220000000800 */
[----:B------:R-:W-:Y:S02]  /*111b0*/  @P0 IMAD R4, R4, c[0x0][0x1e0], RZ ;  /* 0x0000780004040a24 */ /* 0x000fe400078e02ff */
[----:B------:R-:W-:Y:S02]  /*111c0*/  FFMA.FTZ R12, R12, c[0x0][0x2d0], -R182 ;  /* 0x0000b4000c0c7a23 */ /* 0x000fe400000108b6 */
        /* <DEDUP_REMOVED lines=18> */
[--C-:B------:R-:W-:Y:S02]  /*112f0*/  FFMA.FTZ R56, R56, c[0x0][0x2d0], -R182.reuse ;  /* 0x0000b40038387a23 */ /* 0x100fe400000108b6 */
[--C-:B-----5:R-:W-:Y:S02]  /*11300*/  FFMA.FTZ R19, R8, c[0x0][0x2d0], -R182.reuse ;  /* 0x0000b40008137a23 */ /* 0x120fe400000108b6 */
[----:B------:R-:W-:Y:S02]  /*11310*/  FFMA.FTZ R57, R57, c[0x0][0x2d0], -R182 ;  /* 0x0000b40039397a23 */ /* 0x000fe400000108b6 */
[--C-:B------:R-:W-:Y:S01]  /*11320*/  FFMA.FTZ R32, R32, c[0x0][0x2d0], -R180.reuse ;  /* 0x0000b40020207a23 */ /* 0x100fe200000108b4 */
[----:B------:R5:W-:Y:S01]  /*11330*/  MUFU.EX2 R243, R17 ;  /* 0x0000001100f37308 */ /* 0x000be20000000800 */
[C---:B--2---:R-:W-:Y:S02]  /*11340*/  FMUL.FTZ R84, R133.reuse, R84 ;  /* 0x0000005485547220 */ /* 0x044fe40000410000 */
[----:B------:R-:W-:Y:S01]  /*11350*/  FMUL.FTZ R85, R133, R85 ;  /* 0x0000005585557220 */ /* 0x000fe20000410000 */
[----:B-1----:R-:W-:Y:S01]  /*11360*/  @P0 SHF.L.U32 R5, R6, 0x6, RZ ;  /* 0x0000000606050819 */ /* 0x002fe200000006ff */
[C---:B----4-:R-:W-:Y:S02]  /*11370*/  FMUL.FTZ R86, R132.reuse, R86 ;  /* 0x0000005684567220 */ /* 0x050fe40000410000 */
[----:B------:R-:W-:Y:S01]  /*11380*/  FMUL.FTZ R87, R132, R87 ;  /* 0x0000005784577220 */ /* 0x000fe20000410000 */
[----:B------:R-:W-:Y:S01]  /*11390*/  @P0 IADD3 R7, P2, R5, R234, RZ ;  /* 0x000000ea05070210 */ /* 0x000fe20007f5e0ff */
[--C-:B------:R-:W-:Y:S01]  /*113a0*/  FFMA.FTZ R20, R20, c[0x0][0x2d0], -R180.reuse ;  /* 0x0000b40014147a23 */ /* 0x100fe200000108b4 */
[----:B---3--:R-:W-:Y:S01]  /*113b0*/  FMNMX.FTZ R0, R0, R2, !PT ;  /* 0x0000000200007209 */ /* 0x008fe20007810000 */
[----:B------:R1:W-:Y:S01]  /*113c0*/  MUFU.EX2 R240, R18 ;  /* 0x0000001200f07308 */ /* 0x0003e20000000800 */
[----:B------:R-:W-:Y:S01]  /*113d0*/  @P0 LEA R172, P1, R7, c[0x0][0x1c8], 0x1 ;  /* 0x0000720007ac0a11 */ /* 0x000fe200078208ff */
[----:B------:R-:W-:Y:S01]  /*113e0*/  FFMA.FTZ R21, R21, c[0x0][0x2d0], -R180 ;  /* 0x0000b40015157a23 */ /* 0x000fe200000108b4 */
[----:B------:R-:W-:Y:S01]  /*113f0*/  @P0 IADD3.X R6, R4, R229, RZ, P2, !PT ;  /* 0x000000e504060210 */ /* 0x000fe200017fe4ff */
[----:B------:R-:W2:Y:S01]  /*11400*/  SHFL.BFLY PT, R2, R0, 0x1, 0x1f ;  /* 0x0c201f0000027f89 */ /* 0x000ea200000e0000 */
[----:B------:R-:W-:Y:S02]  /*11410*/  FFMA.FTZ R22, R22, c[0x0][0x2d0], -R181 ;  /* 0x0000b40016167a23 */ /* 0x000fe400000108b5 */
[----:B------:R-:W-:Y:S01]  /*11420*/  @P0 LEA.HI.X R173, R7, c[0x0][0x1cc], R6, 0x1, P1 ;  /* 0x0000730007ad0a11 */ /* 0x000fe200008f0c06 */
[----:B------:R-:W-:Y:S01]  /*11430*/  FFMA.FTZ R33, R33, c[0x0][0x2d0], -R180 ;  /* 0x0000b40021217a23 */ /* 0x000fe200000108b4 */
[C---:B------:R-:W-:Y:S01]  /*11440*/  @P0 IADD3 R6, P2, R5.reuse, R230, RZ ;  /* 0x000000e605060210 */ /* 0x040fe20007f5e0ff */
[----:B------:R3:W-:Y:S01]  /*11450*/  MUFU.EX2 R236, R19 ;  /* 0x0000001300ec7308 */ /* 0x0007e20000000800 */
[----:B------:R-:W-:Y:S01]  /*11460*/  @P0 IADD3 R7, P1, R5, R252, RZ ;  /* 0x000000fc05070210 */ /* 0x000fe20007f3e0ff */
[----:B------:R4:W-:Y:S01]  /*11470*/  @P0 LDGSTS.E.BYPASS.LTC128B.128 [R224+0x3100], [R172.64], !P6 ;  /* 0x03100000ace00fae */ /* 0x0009e2000f101d46 */
[----:B-----5:R-:W-:Y:S01]  /*11480*/  @P0 IADD3.X R17, R4, R227, RZ, P2, !PT ;  /* 0x000000e304110210 */ /* 0x020fe200017fe4ff */
[C---:B------:R-:W-:Y:S01]  /*11490*/  FMUL.FTZ R96, R133.reuse, R96 ;  /* 0x0000006085607220 */ /* 0x040fe20000410000 */
[----:B------:R-:W-:Y:S01]  /*114a0*/  @P0 LEA R16, P2, R6, c[0x0][0x1c8], 0x1 ;  /* 0x0000720006100a11 */ /* 0x000fe200078408ff */
[----:B------:R-:W-:Y:S01]  /*114b0*/  FMUL.FTZ R97, R133, R97 ;  /* 0x0000006185617220 */ /* 0x000fe20000410000 */
[----:B------:R-:W-:Y:S01]  /*114c0*/  @P0 IADD3 R5, P3, R231, R5, RZ ;  /* 0x00000005e7050210 */ /* 0x000fe20007f7e0ff */
[----:B------:R-:W-:Y:S01]  /*114d0*/  FMUL.FTZ R98, R132, R98 ;  /* 0x0000006284627220 */ /* 0x000fe20000410000 */
[----:B------:R-:W-:Y:S01]  /*114e0*/  MOV R231, c[0x0][0x1e0] ;  /* 0x0000780000e77a02 */ /* 0x000fe20000000f00 */
[----:B------:R-:W5:Y:S01]  /*114f0*/  MUFU.EX2 R3, R3 ;  /* 0x0000000300037308 */ /* 0x000f620000000800 */
[----:B------:R-:W-:Y:S01]  /*11500*/  @P0 LEA.HI.X R17, R6, c[0x0][0x1cc], R17, 0x1, P2 ;  /* 0x0000730006110a11 */ /* 0x000fe200010f0c11 */
[----:B------:R-:W-:Y:S01]  /*11510*/  FFMA.FTZ R6, R9, c[0x0][0x2d0], -R182 ;  /* 0x0000b40009067a23 */ /* 0x000fe200000108b6 */
[----:B------:R-:W-:Y:S01]  /*11520*/  @P0 IADD3.X R8, R4, R251, RZ, P1, !PT ;  /* 0x000000fb04080210 */ /* 0x000fe20000ffe4ff */
[----:B------:R-:W-:Y:S01]  /*11530*/  FMUL.FTZ R99, R132, R99 ;  /* 0x0000006384637220 */ /* 0x000fe20000410000 */
[----:B-1----:R-:W-:Y:S01]  /*11540*/  @P0 LEA R18, P1, R7, c[0x0][0x1c8], 0x1 ;  /* 0x0000720007120a11 */ /* 0x002fe200078208ff */
[----:B------:R1:W-:Y:S01]  /*11550*/  @P0 LDGSTS.E.BYPASS.LTC128B.128 [R224+0x4100], [R16.64], !P5 ;  /* 0x0410000010e00fae */ /* 0x0003e2000e901d46 */
[----:B------:R-:W-:Y:S01]  /*11560*/  SHF.L.U64.HI R231, R231, R232, c[0x0][0x1e4] ;  /* 0x00007900e7e77619 */ /* 0x000fe200000102e8 */
[----:B------:R-:W-:Y:S01]  /*11570*/  FMUL.FTZ R104, R133, R104 ;  /* 0x0000006885687220 */ /* 0x000fe20000410000 */
[----:B--2---:R-:W-:Y:S01]  /*11580*/  FMNMX.FTZ R2, R0, R2, !PT ;  /* 0x0000000200027209 */ /* 0x004fe20007810000 */
[----:B------:R2:W-:Y:S01]  /*11590*/  MUFU.EX2 R235, R6 ;  /* 0x0000000600eb7308 */ /* 0x0005e20000000800 */
[----:B------:R-:W-:Y:S01]  /*115a0*/  @P0 IADD3 R137, P2, R5, R234, RZ ;  /* 0x000000ea05890210 */ /* 0x000fe20007f5e0ff */
[----:B------:R-:W-:Y:S01]  /*115b0*/  FMUL.FTZ R105, R133, R105 ;  /* 0x0000006985697220 */ /* 0x000fe20000410000 */
[----:B------:R-:W-:Y:S01]  /*115c0*/  @P0 IADD3.X R4, R231, R4, RZ, P3, !PT ;  /* 0x00000004e7040210 */ /* 0x000fe20001ffe4ff */
[----:B------:R-:W-:Y:S01]  /*115d0*/  FADD.FTZ R0, -R2, R138 ;  /* 0x0000008a02007221 */ /* 0x000fe20000010100 */
[----:B---3--:R-:W-:Y:S01]  /*115e0*/  @P0 LEA.HI.X R19, R7, c[0x0][0x1cc], R8, 0x1, P1 ;  /* 0x0000730007130a11 */ /* 0x008fe200008f0c08 */
[----:B------:R-:W-:Y:S01]  /*115f0*/  FMUL.FTZ R106, R132, R106 ;  /* 0x0000006a846a7220 */ /* 0x000fe20000410000 */
[C---:B------:R-:W-:Y:S01]  /*11600*/  @P0 IADD3 R7, P1, R5.reuse, R230, RZ ;  /* 0x000000e605070210 */ /* 0x040fe20007f3e0ff */
[----:B------:R-:W-:Y:S01]  /*11610*/  FMUL.FTZ R0, R0, c[0x0][0x2d0] ;  /* 0x0000b40000007a20 */ /* 0x000fe20000410000 */
[----:B------:R-:W-:Y:S01]  /*11620*/  @P0 IADD3 R5, P3, R5, R252, RZ ;  /* 0x000000fc05050210 */ /* 0x000fe20007f7e0ff */
[----:B------:R3:W-:Y:S01]  /*11630*/  MUFU.EX2 R234, R12 ;  /* 0x0000000c00ea7308 */ /* 0x0007e20000000800 */
[----:B------:R-:W-:Y:S01]  /*11640*/  @P0 LEA R8, P4, R137, c[0x0][0x1c8], 0x1 ;  /* 0x0000720089080a11 */ /* 0x000fe200078808ff */
[----:B------:R-:W-:Y:S01]  /*11650*/  FMUL.FTZ R107, R132, R107 ;  /* 0x0000006b846b7220 */ /* 0x000fe20000410000 */
[----:B------:R-:W-:Y:S01]  /*11660*/  @P0 IADD3.X R138, R4, R251, RZ, P3, !PT ;  /* 0x000000fb048a0210 */ /* 0x000fe20001ffe4ff */
[C---:B-----5:R-:W-:Y:S01]  /*11670*/  FMUL.FTZ R88, R3.reuse, R88 ;  /* 0x0000005803587220 */ /* 0x060fe20000410000 */
[----:B------:R-:W-:Y:S01]  /*11680*/  ISETP.NE.AND P3, PT, R226, RZ, PT ;  /* 0x000000ffe200720c */ /* 0x000fe20003f65270 */
[C---:B------:R-:W-:Y:S01]  /*11690*/  FMUL.FTZ R89, R3.reuse, R89 ;  /* 0x0000005903597220 */ /* 0x040fe20000410000 */
[C---:B------:R-:W-:Y:S01]  /*116a0*/  @P0 IADD3.X R9, R4.reuse, R229, RZ, P2, !PT ;  /* 0x000000e504090210 */ /* 0x040fe200017fe4ff */
[----:B------:R-:W-:Y:S01]  /*116b0*/  FMUL.FTZ R92, R3, R92 ;  /* 0x0000005c035c7220 */ /* 0x000fe20000410000 */
[----:B------:R-:W-:Y:S01]  /*116c0*/  @P0 IADD3.X R174, R4, R227, RZ, P1, !PT ;  /* 0x000000e304ae0210 */ /* 0x000fe20000ffe4ff */
[----:B------:R-:W5:Y:S01]  /*116d0*/  MUFU.EX2 R0, R0 ;  /* 0x0000000000007308 */ /* 0x000f620000000800 */
[----:B------:R-:W-:Y:S01]  /*116e0*/  @P0 LEA.HI.X R9, R137, c[0x0][0x1cc], R9, 0x1, P4 ;  /* 0x0000730089090a11 */ /* 0x000fe200020f0c09 */
[----:B------:R-:W-:Y:S01]  /*116f0*/  FMUL.FTZ R137, R2, c[0x0][0x2d0] ;  /* 0x0000b40002897a20 */ /* 0x000fe20000410000 */
[----:B------:R-:W-:Y:S01]  /*11700*/  @P0 LEA R4, P1, R5, c[0x0][0x1c8], 0x1 ;  /* 0x0000720005040a11 */ /* 0x000fe200078208ff */
[----:B-1----:R-:W-:Y:S01]  /*11710*/  FMUL.FTZ R16, R133, R152 ;  /* 0x0000009885107220 */ /* 0x002fe20000410000 */
[----:B--2---:R-:W-:Y:S01]  /*11720*/  @P0 LEA R6, P2, R7, c[0x0][0x1c8], 0x1 ;  /* 0x0000720007060a11 */ /* 0x004fe200078408ff */
[--C-:B------:R-:W-:Y:S01]  /*11730*/  FFMA.FTZ R14, R14, c[0x0][0x2d0], -R137.reuse ;  /* 0x0000b4000e0e7a23 */ /* 0x100fe20000010889 */
[----:B------:R-:W-:Y:S01]  /*11740*/  @P0 LEA.HI.X R5, R5, c[0x0][0x1cc], R138, 0x1, P1 ;  /* 0x0000730005050a11 */ /* 0x000fe200008f0c8a */
[----:B------:R1:W-:Y:S01]  /*11750*/  @P0 LDGSTS.E.BYPASS.LTC128B.128 [R224+0x5100], [R18.64], !P3 ;  /* 0x0510000012e00fae */ /* 0x0003e2000d901d46 */
[----:B------:R-:W-:Y:S01]  /*11760*/  @P0 LEA.HI.X R7, R7, c[0x0][0x1cc], R174, 0x1, P2 ;  /* 0x0000730007070a11 */ /* 0x000fe200010f0cae */
[--C-:B------:R-:W-:Y:S01]  /*11770*/  FFMA.FTZ R15, R15, c[0x0][0x2d0], -R137.reuse ;  /* 0x0000b4000f0f7a23 */ /* 0x100fe20000010889 */
[----:B------:R2:W-:Y:S01]  /*11780*/  MUFU.EX2 R233, R13 ;  /* 0x0000000d00e97308 */ /* 0x0005e20000000800 */
[--C-:B------:R-:W-:Y:S02]  /*11790*/  FFMA.FTZ R10, R10, c[0x0][0x2d0], -R137.reuse ;  /* 0x0000b4000a0a7a23 */ /* 0x100fe40000010889 */
[--C-:B------:R-:W-:Y:S02]  /*117a0*/  FFMA.FTZ R11, R11, c[0x0][0x2d0], -R137.reuse ;  /* 0x0000b4000b0b7a23 */ /* 0x100fe40000010889 */
[----:B------:R4:W-:Y:S01]  /*117b0*/  @P0 LDGSTS.E.BYPASS.LTC128B.128 [R224+0x3900], [R8.64], !P6 ;  /* 0x0390000008e00fae */ /* 0x0009e2000f101d46 */
[----:B---3--:R-:W-:Y:S02]  /*117c0*/  FMUL.FTZ R12, R3, R148 ;  /* 0x00000094030c7220 */ /* 0x008fe40000410000 */
[----:B------:R-:W-:Y:S02]  /*117d0*/  FMUL.FTZ R17, R133, R153 ;  /* 0x0000009985117220 */ /* 0x000fe40000410000 */
[----:B------:R3:W-:Y:S01]  /*117e0*/  MUFU.EX2 R185, R14 ;  /* 0x0000000e00b97308 */ /* 0x0007e20000000800 */
[--C-:B------:R-:W-:Y:S02]  /*117f0*/  FFMA.FTZ R46, R46, c[0x0][0x2d0], -R137.reuse ;  /* 0x0000b4002e2e7a23 */ /* 0x100fe40000010889 */
[----:B------:R3:W-:Y:S01]  /*11800*/  @P0 LDGSTS.E.BYPASS.LTC128B.128 [R224+0x4900], [R6.64], !P5 ;  /* 0x0490000006e00fae */ /* 0x0007e2000e901d46 */
[--C-:B------:R-:W-:Y:S02]  /*11810*/  FFMA.FTZ R47, R47, c[0x0][0x2d0], -R137.reuse ;  /* 0x0000b4002f2f7a23 */ /* 0x100fe40000010889 */
[--C-:B------:R-:W-:Y:S02]  /*11820*/  FFMA.FTZ R58, R58, c[0x0][0x2d0], -R137.reuse ;  /* 0x0000b4003a3a7a23 */ /* 0x100fe40000010889 */
[----:B------:R-:W-:Y:S02]  /*11830*/  FFMA.FTZ R59, R59, c[0x0][0x2d0], -R137 ;  /* 0x0000b4003b3b7a23 */ /* 0x000fe40000010889 */
[----:B------:R3:W-:Y:S01]  /*11840*/  MUFU.EX2 R186, R15 ;  /* 0x0000000f00ba7308 */ /* 0x0007e20000000800 */
[----:B------:R3:W-:Y:S01]  /*11850*/  @P0 LDGSTS.E.BYPASS.LTC128B.128 [R224+0x5900], [R4.64], !P3 ;  /* 0x0590000004e00fae */ /* 0x0007e2000d901d46 */
[----:B-----5:R-:W-:Y:S02]  /*11860*/  FMUL.FTZ R90, R0, R90 ;  /* 0x0000005a005a7220 */ /* 0x020fe40000410000 */
[C---:B--2---:R-:W-:Y:S02]  /*11870*/  FMUL.FTZ R13, R3.reuse, R149 ;  /* 0x00000095030d7220 */ /* 0x044fe40000410000 */
[C---:B-1----:R-:W-:Y:S02]  /*11880*/  FMUL.FTZ R18, R132.reuse, R154 ;  /* 0x0000009a84127220 */ /* 0x042fe40000410000 */
[----:B------:R-:W-:Y:S01]  /*11890*/  FMUL.FTZ R19, R132, R155 ;  /* 0x0000009b84137220 */ /* 0x000fe20000410000 */
[----:B----4-:R-:W1:Y:S01]  /*118a0*/  LDSM.16.MT88.4 R172, [R208+0x100] ;  /* 0x00010000d0ac783b */ /* 0x010e620000004200 */
[----:B------:R-:W-:Y:S01]  /*118b0*/  MUFU.EX2 R184, R10 ;  /* 0x0000000a00b87308 */ /* 0x000fe20000000800 */
[C---:B------:R-:W-:Y:S02]  /*118c0*/  FMUL.FTZ R91, R0.reuse, R91 ;  /* 0x0000005b005b7220 */ /* 0x040fe40000410000 */
[----:B------:R-:W-:Y:S01]  /*118d0*/  FMUL.FTZ R8, R3, R140 ;  /* 0x0000008c03087220 */ /* 0x000fe20000410000 */
[----:B------:R-:W-:Y:S01]  /*118e0*/  F2FP.PACK_AB R140, R235, R236 ;  /* 0x000000eceb8c723e */ /* 0x000fe200000000ff */
[----:B------:R-:W-:Y:S02]  /*118f0*/  FMUL.FTZ R9, R3, R141 ;  /* 0x0000008d03097220 */ /* 0x000fe40000410000 */
[----:B------:R-:W2:Y:S01]  /*11900*/  LDSM.16.MT88.4 R176, [R209+0x100] ;  /* 0x00010000d1b0783b */ /* 0x000ea20000004200 */
[----:B---3--:R-:W-:Y:S02]  /*11910*/  FMUL.FTZ R14, R0, R150 ;  /* 0x00000096000e7220 */ /* 0x008fe40000410000 */
[----:B------:R-:W3:Y:S01]  /*11920*/  MUFU.EX2 R183, R11 ;  /* 0x0000000b00b77308 */ /* 0x000ee20000000800 */
[C---:B------:R-:W-:Y:S01]  /*11930*/  FMUL.FTZ R6, R132.reuse, R146 ;  /* 0x0000009284067220 */ /* 0x040fe20000410000 */
[----:B------:R-:W-:Y:S01]  /*11940*/  F2FP.PACK_AB R146, R243, R244 ;  /* 0x000000f4f392723e */ /* 0x000fe200000000ff */
[----:B------:R-:W-:Y:S01]  /*11950*/  FMUL.FTZ R7, R132, R147 ;  /* 0x0000009384077220 */ /* 0x000fe20000410000 */
[----:B------:R-:W-:Y:S01]  /*11960*/  F2FP.PACK_AB R147, R238, R240 ;  /* 0x000000f0ee93723e */ /* 0x000fe200000000ff */
[----:B------:R-:W-:Y:S01]  /*11970*/  FMUL.FTZ R15, R0, R151 ;  /* 0x00000097000f7220 */ /* 0x000fe20000410000 */
[----:B------:R-:W-:Y:S01]  /*11980*/  LDSM.16.MT88.4 R152, [R209+0x1100] ;  /* 0x00110000d198783b */ /* 0x000fe20000004200 */
[----:B------:R-:W-:Y:S02]  /*11990*/  FMUL.FTZ R93, R3, R93 ;  /* 0x0000005d035d7220 */ /* 0x000fe40000410000 */
[C---:B------:R-:W-:Y:S01]  /*119a0*/  FMUL.FTZ R4, R133.reuse, R144 ;  /* 0x0000009085047220 */ /* 0x040fe20000410000 */
[----:B------:R-:W-:Y:S01]  /*119b0*/  F2FP.PACK_AB R144, R242, R241 ;  /* 0x000000f1f290723e */ /* 0x000fe200000000ff */
[----:B------:R-:W-:Y:S01]  /*119c0*/  FMUL.FTZ R5, R133, R145 ;  /* 0x0000009185057220 */ /* 0x000fe20000410000 */
[----:B------:R-:W-:Y:S01]  /*119d0*/  F2FP.PACK_AB R145, R239, R237 ;  /* 0x000000edef91723e */ /* 0x000fe200000000ff */
[----:B------:R-:W-:Y:S01]  /*119e0*/  MUFU.EX2 R202, R36 ;  /* 0x0000002400ca7308 */ /* 0x000fe20000000800 */
[----:B------:R-:W4:Y:S01]  /*119f0*/  LDSM.16.MT88.4 R148, [R208+0x1100] ;  /* 0x00110000d094783b */ /* 0x000f220000004200 */
[C---:B------:R-:W-:Y:S02]  /*11a00*/  FMUL.FTZ R94, R0.reuse, R94 ;  /* 0x0000005e005e7220 */ /* 0x040fe40000410000 */
[C---:B------:R-:W-:Y:S02]  /*11a10*/  FMUL.FTZ R95, R0.reuse, R95 ;  /* 0x0000005f005f7220 */ /* 0x040fe40000410000 */
[C---:B------:R-:W-:Y:S02]  /*11a20*/  FMUL.FTZ R100, R3.reuse, R100 ;  /* 0x0000006403647220 */ /* 0x040fe40000410000 */
[----:B------:R-:W-:Y:S01]  /*11a30*/  FMUL.FTZ R101, R3, R101 ;  /* 0x0000006503657220 */ /* 0x000fe20000410000 */
[----:B------:R-:W0:Y:S01]  /*11a40*/  LDGDEPBAR ;  /* 0x00000000000079af */ /* 0x000e220000000000 */
[----:B------:R-:W-:Y:S01]  /*11a50*/  MUFU.EX2 R201, R37 ;  /* 0x0000002500c97308 */ /* 0x000fe20000000800 */
[----:B---3--:R-:W-:Y:S01]  /*11a60*/  F2FP.PACK_AB R141, R183, R184 ;  /* 0x000000b8b78d723e */ /* 0x008fe200000000ff */
[C---:B------:R-:W-:Y:S02]  /*11a70*/  FMUL.FTZ R102, R0.reuse, R102 ;  /* 0x0000006600667220 */ /* 0x040fe40000410000 */
[C---:B------:R-:W-:Y:S01]  /*11a80*/  FMUL.FTZ R103, R0.reuse, R103 ;  /* 0x0000006700677220 */ /* 0x040fe20000410000 */
[-C--:B-1----:R-:W-:Y:S05]  /*11a90*/  HMMA.16816.F32 R4, R144, R172.reuse, R4 ;  /* 0x000000ac9004723c */ /* 0x082fea0000001804 */
[----:B------:R-:W-:Y:S01]  /*11aa0*/  MUFU.EX2 R198, R38 ;  /* 0x0000002600c67308 */ /* 0x000fe20000000800 */
[C---:B------:R-:W-:Y:S01]  /*11ab0*/  FMUL.FTZ R10, R0.reuse, R142 ;  /* 0x0000008e000a7220 */ /* 0x040fe20000410000 */
[----:B------:R-:W-:Y:S01]  /*11ac0*/  F2FP.PACK_AB R142, R233, R234 ;  /* 0x000000eae98e723e */ /* 0x000fe200000000ff */
[----:B------:R-:W-:Y:S01]  /*11ad0*/  FMUL.FTZ R11, R0, R143 ;  /* 0x0000008f000b7220 */ /* 0x000fe20000410000 */
[----:B------:R-:W-:Y:S03]  /*11ae0*/  F2FP.PACK_AB R143, R186, R185 ;  /* 0x000000b9ba8f723e */ /* 0x000fe600000000ff */
[--C-:B------:R-:W-:Y:S02]  /*11af0*/  FFMA.FTZ R138, R35, c[0x0][0x2d0], -R181.reuse ;  /* 0x0000b400238a7a23 */ /* 0x100fe400000108b5 */
[----:B------:R-:W-:Y:S01]  /*11b00*/  FMUL.FTZ R35, R0, R163 ;  /* 0x000000a300237220 */ /* 0x000fe20000410000 */
[----:B------:R1:W-:Y:S01]  /*11b10*/  MUFU.EX2 R196, R39 ;  /* 0x0000002700c47308 */ /* 0x0003e20000000800 */
[C---:B------:R-:W-:Y:S04]  /*11b20*/  HMMA.16816.F32 R8, R140.reuse, R172, R8 ;  /* 0x000000ac8c08723c */ /* 0x040fe80000001808 */
[C---:B------:R-:W-:Y:S02]  /*11b30*/  FMUL.FTZ R108, R133.reuse, R108 ;  /* 0x0000006c856c7220 */ /* 0x040fe40000410000 */
[C---:B------:R-:W-:Y:S02]  /*11b40*/  FMUL.FTZ R109, R133.reuse, R109 ;  /* 0x0000006d856d7220 */ /* 0x040fe40000410000 */
[-C--:B------:R-:W-:Y:S01]  /*11b50*/  HMMA.16816.F32 R12, R140, R174.reuse, R12 ;  /* 0x000000ae8c0c723c */ /* 0x080fe2000000180c */
[----:B------:R-:W-:Y:S03]  /*11b60*/  MUFU.EX2 R200, R48 ;  /* 0x0000003000c87308 */ /* 0x000fe60000000800 */
[C---:B------:R-:W-:Y:S02]  /*11b70*/  FMUL.FTZ R110, R132.reuse, R110 ;  /* 0x0000006e846e7220 */ /* 0x040fe40000410000 */
[C---:B------:R-:W-:Y:S02]  /*11b80*/  FMUL.FTZ R111, R132.reuse, R111 ;  /* 0x0000006f846f7220 */ /* 0x040fe40000410000 */
[C---:B------:R-:W-:Y:S03]  /*11b90*/  HMMA.16816.F32 R16, R144.reuse, R174, R16 ;  /* 0x000000ae9010723c */ /* 0x040fe60000001810 */
[----:B------:R-:W-:Y:S01]  /*11ba0*/  MUFU.EX2 R199, R49 ;  /* 0x0000003100c77308 */ /* 0x000fe20000000800 */
[C---:B------:R-:W-:Y:S02]  /*11bb0*/  FMUL.FTZ R68, R133.reuse, R68 ;  /* 0x0000004485447220 */ /* 0x040fe40000410000 */
[----:B------:R-:W-:Y:S01]  /*11bc0*/  FMUL.FTZ R69, R133, R69 ;  /* 0x0000004585457220 */ /* 0x000fe20000410000 */
[----:B-1----:R-:W-:Y:S01]  /*11bd0*/  LDSM.16.MT88.4 R36, [R209+0x2500] ;  /* 0x00250000d124783b */ /* 0x002fe20000004200 */
[C---:B------:R-:W-:Y:S04]  /*11be0*/  FMUL.FTZ R70, R132.reuse, R70 ;  /* 0x0000004684467220 */ /* 0x040fe80000410000 */
[----:B------:R-:W-:Y:S01]  /*11bf0*/  FMUL.FTZ R71, R132, R71 ;  /* 0x0000004784477220 */ /* 0x000fe20000410000 */
[----:B------:R-:W-:Y:S01]  /*11c00*/  MUFU.EX2 R195, R50 ;  /* 0x0000003200c37308 */ /* 0x000fe20000000800 */
[C---:B------:R-:W-:Y:S02]  /*11c10*/  FMUL.FTZ R112, R3.reuse, R112 ;  /* 0x0000007003707220 */ /* 0x040fe40000410000 */
[C---:B------:R-:W-:Y:S02]  /*11c20*/  FMUL.FTZ R113, R3.reuse, R113 ;  /* 0x0000007103717220 */ /* 0x040fe40000410000 */
[C---:B------:R-:W-:Y:S01]  /*11c30*/  FMUL.FTZ R114, R0.reuse, R114 ;  /* 0x0000007200727220 */ /* 0x040fe20000410000 */
[-C--:B--2---:R-:W-:Y:S03]  /*11c40*/  HMMA.16816.F32 R68, R144, R176.reuse, R68 ;  /* 0x000000b09044723c */ /* 0x084fe60000001844 */
[C---:B------:R-:W-:Y:S01]  /*11c50*/  FMUL.FTZ R72, R3.reuse, R72 ;  /* 0x0000004803487220 */ /* 0x040fe20000410000 */
[----:B------:R1:W-:Y:S01]  /*11c60*/  MUFU.EX2 R230, R32 ;  /* 0x0000002000e67308 */ /* 0x0003e20000000800 */
[C---:B------:R-:W-:Y:S02]  /*11c70*/  FMUL.FTZ R73, R3.reuse, R73 ;  /* 0x0000004903497220 */ /* 0x040fe40000410000 */
[C---:B------:R-:W-:Y:S02]  /*11c80*/  FMUL.FTZ R74, R0.reuse, R74 ;  /* 0x0000004a004a7220 */ /* 0x040fe40000410000 */
[C---:B------:R-:W-:Y:S03]  /*11c90*/  FMUL.FTZ R75, R0.reuse, R75 ;  /* 0x0000004b004b7220 */ /* 0x040fe60000410000 */
[C---:B------:R-:W-:Y:S02]  /*11ca0*/  FMUL.FTZ R115, R0.reuse, R115 ;  /* 0x0000007300737220 */ /* 0x040fe40000410000 */
[----:B------:R2:W-:Y:S01]  /*11cb0*/  MUFU.EX2 R197, R51 ;  /* 0x0000003300c57308 */ /* 0x0005e20000000800 */
[C---:B------:R-:W-:Y:S01]  /*11cc0*/  FMUL.FTZ R116, R3.reuse, R116 ;  /* 0x0000007403747220 */ /* 0x040fe20000410000 */
[C---:B------:R-:W-:Y:S04]  /*11cd0*/  HMMA.16816.F32 R72, R140.reuse, R176, R72 ;  /* 0x000000b08c48723c */ /* 0x040fe80000001848 */
[C---:B------:R-:W-:Y:S02]  /*11ce0*/  FMUL.FTZ R76, R3.reuse, R76 ;  /* 0x0000004c034c7220 */ /* 0x040fe40000410000 */
[----:B------:R-:W-:Y:S02]  /*11cf0*/  FMUL.FTZ R77, R3, R77 ;  /* 0x0000004d034d7220 */ /* 0x000fe40000410000 */
[C---:B------:R-:W-:Y:S01]  /*11d00*/  FMUL.FTZ R78, R0.reuse, R78 ;  /* 0x0000004e004e7220 */ /* 0x040fe20000410000 */
[----:B------:R3:W-:Y:S03]  /*11d10*/  MUFU.EX2 R232, R20 ;  /* 0x0000001400e87308 */ /* 0x0007e60000000800 */
[----:B------:R-:W-:Y:S02]  /*11d20*/  FMUL.FTZ R79, R0, R79 ;  /* 0x0000004f004f7220 */ /* 0x000fe40000410000 */
[--C-:B-1----:R-:W-:Y:S02]  /*11d30*/  FFMA.FTZ R32, R23, c[0x0][0x2d0], -R181.reuse ;  /* 0x0000b40017207a23 */ /* 0x102fe400000108b5 */
[C---:B------:R-:W-:Y:S02]  /*11d40*/  FMUL.FTZ R23, R132.reuse, R159 ;  /* 0x0000009f84177220 */ /* 0x040fe40000410000 */
[----:B------:R-:W-:Y:S01]  /*11d50*/  FMUL.FTZ R117, R3, R117 ;  /* 0x0000007503757220 */ /* 0x000fe20000410000 */
[-C--:B------:R-:W-:Y:S01]  /*11d60*/  HMMA.16816.F32 R76, R140, R178.reuse, R76 ;  /* 0x000000b28c4c723c */ /* 0x080fe2000000184c */
[----:B------:R1:W5:Y:S02]  /*11d70*/  MUFU.EX2 R231, R21 ;  /* 0x0000001500e77308 */ /* 0x0003640000000800 */
[C---:B------:R-:W-:Y:S01]  /*11d80*/  FMUL.FTZ R80, R133.reuse, R80 ;  /* 0x0000005085507220 */ /* 0x040fe20000410000 */
[----:B--2---:R-:W-:Y:S01]  /*11d90*/  LDSM.16.MT88.4 R48, [R208+0x900] ;  /* 0x00090000d030783b */ /* 0x004fe20000004200 */
[C---:B------:R-:W-:Y:S02]  /*11da0*/  FMUL.FTZ R81, R133.reuse, R81 ;  /* 0x0000005185517220 */ /* 0x040fe40000410000 */
[C---:B------:R-:W-:Y:S02]  /*11db0*/  FMUL.FTZ R82, R132.reuse, R82 ;  /* 0x0000005284527220 */ /* 0x040fe40000410000 */
[----:B------:R-:W-:Y:S02]  /*11dc0*/  FMUL.FTZ R83, R132, R83 ;  /* 0x0000005384537220 */ /* 0x000fe40000410000 */
[----:B------:R-:W-:Y:S01]  /*11dd0*/  MUFU.EX2 R191, R44 ;  /* 0x0000002c00bf7308 */ /* 0x000fe20000000800 */
[C---:B------:R-:W-:Y:S02]  /*11de0*/  FMUL.FTZ R118, R0.reuse, R118 ;  /* 0x0000007600767220 */ /* 0x040fe40000410000 */
[C---:B---3--:R-:W-:Y:S02]  /*11df0*/  FMUL.FTZ R20, R133.reuse, R156 ;  /* 0x0000009c85147220 */ /* 0x048fe40000410000 */
[C---:B------:R-:W-:Y:S04]  /*11e00*/  HMMA.16816.F32 R80, R144.reuse, R178, R80 ;  /* 0x000000b29050723c */ /* 0x040fe80000001850 */
[----:B------:R-:W-:Y:S01]  /*11e10*/  FMUL.FTZ R119, R0, R119 ;  /* 0x0000007700777220 */ /* 0x000fe20000410000 */
[----:B------:R-:W-:Y:S01]  /*11e20*/  MUFU.EX2 R192, R45 ;  /* 0x0000002d00c07308 */ /* 0x000fe20000000800 */
[C---:B------:R-:W-:Y:S02]  /*11e30*/  FMUL.FTZ R120, R133.reuse, R120 ;  /* 0x0000007885787220 */ /* 0x040fe40000410000 */
[-C--:B----4-:R-:W-:Y:S04]  /*11e40*/  HMMA.16816.F32 R84, R144, R148.reuse, R84 ;  /* 0x000000949054723c */ /* 0x090fe80000001854 */
[C---:B-1----:R-:W-:Y:S02]  /*11e50*/  FMUL.FTZ R21, R133.reuse, R157 ;  /* 0x0000009d85157220 */ /* 0x042fe40000410000 */
[----:B------:R-:W-:Y:S01]  /*11e60*/  FMUL.FTZ R121, R133, R121 ;  /* 0x0000007985797220 */ /* 0x000fe20000410000 */
[----:B------:R1:W-:Y:S01]  /*11e70*/  MUFU.EX2 R228, R22 ;  /* 0x0000001600e47308 */ /* 0x0003e20000000800 */
[C---:B------:R-:W-:Y:S04]  /*11e80*/  HMMA.16816.F32 R88, R140.reuse, R148, R88 ;  /* 0x000000948c58723c */ /* 0x040fe80000001858 */
[----:B------:R-:W-:Y:S02]  /*11e90*/  FFMA.FTZ R34, R34, c[0x0][0x2d0], -R181 ;  /* 0x0000b40022227a23 */ /* 0x000fe400000108b5 */
[C---:B------:R-:W-:Y:S02]  /*11ea0*/  FMUL.FTZ R122, R132.reuse, R122 ;  /* 0x0000007a847a7220 */ /* 0x040fe40000410000 */
[-C--:B------:R-:W-:Y:S01]  /*11eb0*/  HMMA.16816.F32 R92, R140, R150.reuse, R92 ;  /* 0x000000968c5c723c */ /* 0x080fe2000000185c */
[----:B------:R2:W3:Y:S03]  /*11ec0*/  MUFU.EX2 R229, R33 ;  /* 0x0000002100e57308 */ /* 0x0004e60000000800 */
[----:B------:R-:W-:Y:S02]  /*11ed0*/  FMUL.FTZ R123, R132, R123 ;  /* 0x0000007b847b7220 */ /* 0x000fe40000410000 */
[C---:B------:R-:W-:Y:S02]  /*11ee0*/  FMUL.FTZ R124, R3.reuse, R124 ;  /* 0x0000007c037c7220 */ /* 0x040fe40000410000 */
[C---:B------:R-:W-:Y:S01]  /*11ef0*/  HMMA.16816.F32 R96, R144.reuse, R150, R96 ;  /* 0x000000969060723c */ /* 0x040fe20000001860 */
[----:B------:R-:W4:Y:S02]  /*11f00*/  LDSM.16.MT88.4 R148, [R208+0x2100] ;  /* 0x00210000d094783b */ /* 0x000f240000004200 */
[----:B------:R3:W3:Y:S01]  /*11f10*/  MUFU.EX2 R227, R32 ;  /* 0x0000002000e37308 */ /* 0x0006e20000000800 */
[C---:B------:R-:W-:Y:S02]  /*11f20*/  FMUL.FTZ R125, R3.reuse, R125 ;  /* 0x0000007d037d7220 */ /* 0x040fe40000410000 */
[----:B------:R-:W-:Y:S02]  /*11f30*/  FMUL.FTZ R126, R0, R126 ;  /* 0x0000007e007e7220 */ /* 0x000fe40000410000 */
[----:B-1----:R-:W-:Y:S02]  /*11f40*/  FMUL.FTZ R22, R132, R158 ;  /* 0x0000009e84167220 */ /* 0x002fe40000410000 */
[----:B------:R-:W-:Y:S02]  /*11f50*/  LDSM.16.MT88.4 R156, [R209+0x500] ;  /* 0x00050000d19c783b */ /* 0x000fe40000004200 */
[C---:B------:R-:W-:Y:S01]  /*11f60*/  FMUL.FTZ R127, R0.reuse, R127 ;  /* 0x0000007f007f7220 */ /* 0x040fe20000410000 */
[----:B------:R1:W-:Y:S01]  /*11f70*/  MUFU.EX2 R226, R34 ;  /* 0x0000002200e27308 */ /* 0x0003e20000000800 */
[C---:B------:R-:W-:Y:S01]  /*11f80*/  FMUL.FTZ R128, R3.reuse, R128 ;  /* 0x0000008003807220 */ /* 0x040fe20000410000 */
[-C--:B------:R-:W-:Y:S03]  /*11f90*/  HMMA.16816.F32 R20, R144, R152.reuse, R20 ;  /* 0x000000989014723c */ /* 0x080fe60000001814 */
[C---:B--2---:R-:W-:Y:S02]  /*11fa0*/  FMUL.FTZ R33, R3.reuse, R161 ;  /* 0x000000a103217220 */ /* 0x044fe40000410000 */
[C---:B------:R-:W-:Y:S02]  /*11fb0*/  FMUL.FTZ R129, R3.reuse, R129 ;  /* 0x0000008103817220 */ /* 0x040fe40000410000 */
[----:B------:R-:W-:Y:S01]  /*11fc0*/  FMUL.FTZ R130, R0, R130 ;  /* 0x0000008200827220 */ /* 0x000fe20000410000 */
[C---:B------:R-:W-:Y:S01]  /*11fd0*/  HMMA.16816.F32 R100, R140.reuse, R152, R100 ;  /* 0x000000988c64723c */ /* 0x040fe20000001864 */
[----:B------:R-:W-:Y:S03]  /*11fe0*/  MUFU.EX2 R172, R46 ;  /* 0x0000002e00ac7308 */ /* 0x000fe60000000800 */
[----:B---3--:R-:W-:Y:S02]  /*11ff0*/  FMUL.FTZ R32, R3, R160 ;  /* 0x000000a003207220 */ /* 0x008fe40000410000 */
[--C-:B------:R-:W-:Y:S02]  /*12000*/  FFMA.FTZ R28, R28, c[0x0][0x2d0], -R182.reuse ;  /* 0x0000b4001c1c7a23 */ /* 0x100fe400000108b6 */
[--C-:B------:R-:W-:Y:S03]  /*12010*/  FFMA.FTZ R24, R24, c[0x0][0x2d0], -R182.reuse ;  /* 0x0000b40018187a23 */ /* 0x100fe600000108b6 */
[----:B------:R2:W-:Y:S01]  /*12020*/  MUFU.EX2 R204, R28 ;  /* 0x0000001c00cc7308 */ /* 0x0005e20000000800 */
[--C-:B------:R-:W-:Y:S02]  /*12030*/  FFMA.FTZ R25, R25, c[0x0][0x2d0], -R182.reuse ;  /* 0x0000b40019197a23 */ /* 0x100fe400000108b6 */
[C---:B-1----:R-:W-:Y:S02]  /*12040*/  FMUL.FTZ R34, R0.reuse, R162 ;  /* 0x000000a200227220 */ /* 0x042fe40000410000 */
[----:B------:R-:W-:Y:S02]  /*12050*/  FMUL.FTZ R131, R0, R131 ;  /* 0x0000008300837220 */ /* 0x000fe40000410000 */
[--C-:B------:R-:W-:Y:S02]  /*12060*/  FFMA.FTZ R40, R40, c[0x0][0x2d0], -R182.reuse ;  /* 0x0000b40028287a23 */ /* 0x100fe400000108b6 */
[----:B------:R-:W-:Y:S01]  /*12070*/  FFMA.FTZ R41, R41, c[0x0][0x2d0], -R182 ;  /* 0x0000b40029297a23 */ /* 0x000fe200000108b6 */
[-C--:B------:R-:W-:Y:S01]  /*12080*/  HMMA.16816.F32 R32, R140, R154.reuse, R32 ;  /* 0x0000009a8c20723c */ /* 0x080fe20000001820 */
[----:B------:R-:W-:Y:S02]  /*12090*/  MUFU.EX2 R189, R52 ;  /* 0x0000003400bd7308 */ /* 0x000fe40000000800 */
[--C-:B------:R-:W-:Y:S02]  /*120a0*/  FFMA.FTZ R42, R42, c[0x0][0x2d0], -R137.reuse ;  /* 0x0000b4002a2a7a23 */ /* 0x100fe40000010889 */
[--C-:B------:R-:W-:Y:S02]  /*120b0*/  FFMA.FTZ R43, R43, c[0x0][0x2d0], -R137.reuse ;  /* 0x0000b4002b2b7a23 */ /* 0x100fe40000010889 */
[--C-:B------:R-:W-:Y:S01]  /*120c0*/  FFMA.FTZ R64, R64, c[0x0][0x2d0], -R180.reuse ;  /* 0x0000b40040407a23 */ /* 0x100fe200000108b4 */
[C---:B------:R-:W-:Y:S01]  /*120d0*/  HMMA.16816.F32 R104, R144.reuse, R154, R104 ;  /* 0x0000009a9068723c */ /* 0x040fe20000001868 */
[----:B------:R-:W1:Y:S02]  /*120e0*/  LDSM.16.MT88.4 R152, [R209+0x2100] ;  /* 0x00210000d198783b */ /* 0x000e640000004200 */
[----:B------:R3:W-:Y:S01]  /*120f0*/  MUFU.EX2 R206, R24 ;  /* 0x0000001800ce7308 */ /* 0x0007e20000000800 */
[----:B------:R-:W-:Y:S02]  /*12100*/  FFMA.FTZ R26, R26, c[0x0][0x2d0], -R137 ;  /* 0x0000b4001a1a7a23 */ /* 0x000fe40000010889 */
[----:B------:R-:W-:Y:S02]  /*12110*/  FFMA.FTZ R65, R65, c[0x0][0x2d0], -R180 ;  /* 0x0000b40041417a23 */ /* 0x000fe400000108b4 */
[-C--:B----4-:R-:W-:Y:S04]  /*12120*/  HMMA.16816.F32 R108, R144, R148.reuse, R108 ;  /* 0x00000094906c723c */ /* 0x090fe8000000186c */
[--C-:B------:R-:W-:Y:S01]  /*12130*/  FFMA.FTZ R66, R66, c[0x0][0x2d0], -R181.reuse ;  /* 0x0000b40042427a23 */ /* 0x100fe200000108b5 */
[----:B------:R4:W-:Y:S01]  /*12140*/  MUFU.EX2 R205, R25 ;  /* 0x0000001900cd7308 */ /* 0x0009e20000000800 */
[----:B------:R-:W-:Y:S02]  /*12150*/  FFMA.FTZ R67, R67, c[0x0][0x2d0], -R181 ;  /* 0x0000b40043437a23 */ /* 0x000fe400000108b5 */
[C---:B------:R-:W-:Y:S04]  /*12160*/  HMMA.16816.F32 R112, R140.reuse, R148, R112 ;  /* 0x000000948c70723c */ /* 0x040fe80000001870 */
[--C-:B------:R-:W-:Y:S02]  /*12170*/  FFMA.FTZ R60, R60, c[0x0][0x2d0], -R182.reuse ;  /* 0x0000b4003c3c7a23 */ /* 0x100fe400000108b6 */
[--C-:B------:R-:W-:Y:S01]  /*12180*/  FFMA.FTZ R61, R61, c[0x0][0x2d0], -R182.reuse ;  /* 0x0000b4003d3d7a23 */ /* 0x100fe200000108b6 */
[----:B------:R1:W-:Y:S01]  /*12190*/  MUFU.EX2 R176, R26 ;  /* 0x0000001a00b07308 */ /* 0x0003e20000000800 */
[-C--:B------:R-:W-:Y:S04]  /*121a0*/  HMMA.16816.F32 R116, R140, R150.reuse, R116 ;  /* 0x000000968c74723c */ /* 0x080fe80000001874 */
[----:B------:R-:W-:Y:S02]  /*121b0*/  FFMA.FTZ R29, R29, c[0x0][0x2d0], -R182 ;  /* 0x0000b4001d1d7a23 */ /* 0x000fe400000108b6 */
[--C-:B--2---:R-:W-:Y:S02]  /*121c0*/  FFMA.FTZ R28, R27, c[0x0][0x2d0], -R137.reuse ;  /* 0x0000b4001b1c7a23 */ /* 0x104fe40000010889 */
[C---:B------:R-:W-:Y:S01]  /*121d0*/  HMMA.16816.F32 R120, R144.reuse, R150, R120 ;  /* 0x000000969078723c */ /* 0x040fe20000001878 */
[----:B------:R-:W2:Y:S01]  /*121e0*/  LDSM.16.MT88.4 R148, [R208+0x500] ;  /* 0x00050000d094783b */ /* 0x000ea20000004200 */
[----:B------:R5:W-:Y:S02]  /*121f0*/  MUFU.EX2 R203, R29 ;  /* 0x0000001d00cb7308 */ /* 0x000be40000000800 */
[--C-:B------:R-:W-:Y:S02]  /*12200*/  FFMA.FTZ R30, R30, c[0x0][0x2d0], -R137.reuse ;  /* 0x0000b4001e1e7a23 */ /* 0x100fe40000010889 */
[--C-:B------:R-:W-:Y:S02]  /*12210*/  FFMA.FTZ R31, R31, c[0x0][0x2d0], -R137.reuse ;  /* 0x0000b4001f1f7a23 */ /* 0x100fe40000010889 */
[C---:B---3--:R-:W-:Y:S04]  /*12220*/  FMUL.FTZ R24, R133.reuse, R164 ;  /* 0x000000a485187220 */ /* 0x048fe80000410000 */
[----:B----4-:R-:W-:Y:S01]  /*12230*/  FMUL.FTZ R25, R133, R165 ;  /* 0x000000a585197220 */ /* 0x010fe20000410000 */
[----:B------:R3:W-:Y:S01]  /*12240*/  MUFU.EX2 R164, R30 ;  /* 0x0000001e00a47308 */ /* 0x0007e20000000800 */
[C---:B------:R-:W-:Y:S02]  /*12250*/  FMUL.FTZ R27, R132.reuse, R167 ;  /* 0x000000a7841b7220 */ /* 0x040fe40000410000 */
[----:B-1----:R-:W-:Y:S02]  /*12260*/  FMUL.FTZ R26, R132, R166 ;  /* 0x000000a6841a7220 */ /* 0x002fe40000410000 */
[--C-:B------:R-:W-:Y:S02]  /*12270*/  FFMA.FTZ R62, R62, c[0x0][0x2d0], -R137.reuse ;  /* 0x0000b4003e3e7a23 */ /* 0x100fe40000010889 */
[----:B------:R-:W-:Y:S02]  /*12280*/  FFMA.FTZ R137, R63, c[0x0][0x2d0], -R137 ;  /* 0x0000b4003f897a23 */ /* 0x000fe40000010889 */
[----:B------:R-:W-:Y:S01]  /*12290*/  FFMA.FTZ R3, R3, R247, R236 ;  /* 0x000000f703037223 */ /* 0x000fe200000100ec */
[-C--:B------:R-:W-:Y:S01]  /*122a0*/  HMMA.16816.F32 R24, R144, R152.reuse, R24 ;  /* 0x000000989018723c */ /* 0x080fe20000001818 */
[----:B------:R1:W-:Y:S02]  /*122b0*/  MUFU.EX2 R165, R28 ;  /* 0x0000001c00a57308 */ /* 0x0003e40000000800 */
[----:B-----5:R-:W-:Y:S02]  /*122c0*/  FMUL.FTZ R29, R133, R169 ;  /* 0x000000a9851d7220 */ /* 0x020fe40000410000 */
[----:B------:R-:W-:Y:S02]  /*122d0*/  FFMA.FTZ R0, R0, R248, R184 ;  /* 0x000000f800007223 */ /* 0x000fe400000100b8 */
[----:B------:R-:W-:Y:S01]  /*122e0*/  FADD.FTZ R3, R235, R3 ;  /* 0x00000003eb037221 */ /* 0x000fe20000010000 */
[C---:B------:R-:W-:Y:S03]  /*122f0*/  HMMA.16816.F32 R124, R140.reuse, R152, R124 ;  /* 0x000000988c7c723c */ /* 0x040fe6000000187c */
[----:B------:R4:W-:Y:S01]  /*12300*/  MUFU.EX2 R175, R31 ;  /* 0x0000001f00af7308 */ /* 0x0009e20000000800 */
[----:B------:R-:W-:Y:S02]  /*12310*/  FADD.FTZ R0, R183, R0 ;  /* 0x00000000b7007221 */ /* 0x000fe40000010000 */
[C---:B---3--:R-:W-:Y:S02]  /*12320*/  FMUL.FTZ R30, R132.reuse, R170 ;  /* 0x000000aa841e7220 */ /* 0x048fe40000410000 */
[-C--:B------:R-:W-:Y:S05]  /*12330*/  HMMA.16816.F32 R128, R140, R154.reuse, R128 ;  /* 0x0000009a8c80723c */ /* 0x080fea0000001880 */
[----:B------:R-:W3:Y:S02]  /*12340*/  MUFU.EX2 R207, R138 ;  /* 0x0000008a00cf7308 */ /* 0x000ee40000000800 */
[----:B------:R-:W-:Y:S01]  /*12350*/  F2FP.PACK_AB R140, R231, R232 ;  /* 0x000000e8e78c723e */ /* 0x000fe200000000ff */
[----:B-1----:R-:W-:Y:S01]  /*12360*/  FMUL.FTZ R28, R133, R168 ;  /* 0x000000a8851c7220 */ /* 0x002fe20000410000 */
[----:B------:R-:W-:Y:S03]  /*12370*/  F2FP.PACK_AB R142, R229, R230 ;  /* 0x000000e6e58e723e */ /* 0x000fe600000000ff */
[----:B------:R-:W-:Y:S01]  /*12380*/  FFMA.FTZ R133, R133, R245, R241 ;  /* 0x000000f585857223 */ /* 0x000fe200000100f1 */
[----:B------:R-:W-:Y:S02]  /*12390*/  F2FP.PACK_AB R141, R227, R228 ;  /* 0x000000e4e38d723e */ /* 0x000fe400000000ff */
[----:B------:R1:W-:Y:S01]  /*123a0*/  MUFU.EX2 R138, R47 ;  /* 0x0000002f008a7308 */ /* 0x0003e20000000800 */
[C---:B----4-:R-:W-:Y:S02]  /*123b0*/  FMUL.FTZ R31, R132.reuse, R171 ;  /* 0x000000ab841f7220 */ /* 0x050fe40000410000 */
[----:B------:R-:W-:Y:S07]  /*123c0*/  FFMA.FTZ R132, R132, R246, R237 ;  /* 0x000000f684847223 */ /* 0x000fee00000100ed */
[----:B------:R-:W4:Y:S01]  /*123d0*/  MUFU.EX2 R190, R53 ;  /* 0x0000003500be7308 */ /* 0x000f220000000800 */
[----:B------:R-:W-:Y:S01]  /*123e0*/  HMMA.16816.F32 R28, R144, R154, R28 ;  /* 0x0000009a901c723c */ /* 0x000fe2000000181c */
[----:B------:R-:W5:Y:S03]  /*123f0*/  LDSM.16.MT88.4 R152, [R208+0x1500] ;  /* 0x00150000d098783b */ /* 0x000f660000004200 */
[----:B---3--:R-:W-:Y:S03]  /*12400*/  F2FP.PACK_AB R143, R207, R226 ;  /* 0x000000e2cf8f723e */ /* 0x008fe600000000ff */
[----:B------:R-:W-:Y:S02]  /*12410*/  F2FP.PACK_AB R144, R205, R206 ;  /* 0x000000cecd90723e */ /* 0x000fe400000000ff */
[----:B------:R-:W-:Y:S02]  /*12420*/  MUFU.EX2 R180, R54 ;  /* 0x0000003600b47308 */ /* 0x000fe40000000800 */
[-C--:B--2---:R-:W-:Y:S01]  /*12430*/  HMMA.16816.F32 R4, R140, R148.reuse, R4 ;  /* 0x000000948c04723c */ /* 0x084fe20000001804 */
[----:B-1----:R-:W-:Y:S04]  /*12440*/  LDSM.16.MT88.4 R44, [R209+0x900] ;  /* 0x00090000d12c783b */ /* 0x002fe80000004200 */
[----:B------:R-:W-:Y:S02]  /*12450*/  F2FP.PACK_AB R146, R203, R204 ;  /* 0x000000cccb92723e */ /* 0x000fe400000000ff */
[----:B------:R-:W-:Y:S01]  /*12460*/  F2FP.PACK_AB R145, R165, R176 ;  /* 0x000000b0a591723e */ /* 0x000fe200000000ff */
[----:B------:R-:W1:Y:S01]  /*12470*/  MUFU.EX2 R179, R55 ;  /* 0x0000003700b37308 */ /* 0x000e620000000800 */
[----:B------:R-:W-:Y:S03]  /*12480*/  F2FP.PACK_AB R147, R175, R164 ;  /* 0x000000a4af93723e */ /* 0x000fe600000000ff */
[----:B----4-:R-:W-:Y:S04]  /*12490*/  F2FP.PACK_AB R168, R190, R189 ;  /* 0x000000bdbea8723e */ /* 0x010fe800000000ff */
[C---:B------:R-:W-:Y:S02]  /*124a0*/  HMMA.16816.F32 R8, R144.reuse, R148, R8 ;  /* 0x000000949008723c */ /* 0x040fe40000001808 */
[----:B------:R-:W-:Y:S06]  /*124b0*/  MUFU.EX2 R193, R40 ;  /* 0x0000002800c17308 */ /* 0x000fec0000000800 */
[-C--:B------:R-:W-:Y:S04]  /*124c0*/  HMMA.16816.F32 R12, R144, R150.reuse, R12 ;  /* 0x00000096900c723c */ /* 0x080fe8000000180c */
[----:B------:R-:W2:Y:S04]  /*124d0*/  MUFU.EX2 R194, R41 ;  /* 0x0000002900c27308 */ /* 0x000ea80000000800 */
[C---:B------:R-:W-:Y:S01]  /*124e0*/  HMMA.16816.F32 R16, R140.reuse, R150, R16 ;  /* 0x000000968c10723c */ /* 0x040fe20000001810 */
[----:B------:R-:W3:Y:S03]  /*124f0*/  LDSM.16.MT88.4 R148, [R209+0x1500] ;  /* 0x00150000d194783b */ /* 0x000ee60000004200 */
[----:B-1----:R-:W-:Y:S02]  /*12500*/  F2FP.PACK_AB R169, R179, R180 ;  /* 0x000000b4b3a9723e */ /* 0x002fe400000000ff */
[----:B------:R1:W-:Y:S02]  /*12510*/  MUFU.EX2 R173, R42 ;  /* 0x0000002a00ad7308 */ /* 0x0003e40000000800 */
[-C--:B------:R-:W-:Y:S01]  /*12520*/  HMMA.16816.F32 R68, R140, R156.reuse, R68 ;  /* 0x0000009c8c44723c */ /* 0x080fe20000001844 */
[----:B------:R-:W-:Y:S07]  /*12530*/  LDSM.16.MT88.4 R52, [R209+0x2900] ;  /* 0x00290000d134783b */ /* 0x000fee0000004200 */
[C---:B------:R-:W-:Y:S01]  /*12540*/  HMMA.16816.F32 R72, R144.reuse, R156, R72 ;  /* 0x0000009c9048723c */ /* 0x040fe20000001848 */
[----:B------:R-:W4:Y:S03]  /*12550*/  MUFU.EX2 R174, R43 ;  /* 0x0000002b00ae7308 */ /* 0x000f260000000800 */
[----:B--2---:R-:W-:Y:S04]  /*12560*/  F2FP.PACK_AB R40, R194, R193 ;  /* 0x000000c1c228723e */ /* 0x004fe800000000ff */
[-C--:B------:R-:W-:Y:S03]  /*12570*/  HMMA.16816.F32 R76, R144, R158.reuse, R76 ;  /* 0x0000009e904c723c */ /* 0x080fe6000000184c */
[----:B------:R-:W-:Y:S01]  /*12580*/  MUFU.EX2 R178, R66 ;  /* 0x0000004200b27308 */ /* 0x000fe20000000800 */
[----:B-1----:R-:W-:Y:S04]  /*12590*/  F2FP.PACK_AB R42, R192, R191 ;  /* 0x000000bfc02a723e */ /* 0x002fe800000000ff */
[C---:B------:R-:W-:Y:S01]  /*125a0*/  HMMA.16816.F32 R80, R140.reuse, R158, R80 ;  /* 0x0000009e8c50723c */ /* 0x040fe20000001850 */
[----:B------:R-:W1:Y:S04]  /*125b0*/  LDSM.16.MT88.4 R156, [R208+0x2500] ;  /* 0x00250000d09c783b */ /* 0x000e680000004200 */
[----:B------:R-:W-:Y:S03]  /*125c0*/  MUFU.EX2 R66, R57 ;  /* 0x0000003900427308 */ /* 0x000fe60000000800 */
[-C--:B-----5:R-:W-:Y:S04]  /*125d0*/  HMMA.16816.F32 R84, R140, R152.reuse, R84 ;  /* 0x000000988c54723c */ /* 0x0a0fe80000001854 */
[----:B----4-:R-:W-:Y:S02]  /*125e0*/  F2FP.PACK_AB R41, R174, R173 ;  /* 0x000000adae29723e */ /* 0x010fe400000000ff */
[----:B------:R-:W-:Y:S01]  /*125f0*/  F2FP.PACK_AB R43, R138, R172 ;  /* 0x000000ac8a2b723e */ /* 0x000fe200000000ff */
[----:B------:R-:W2:Y:S01]  /*12600*/  MUFU.EX2 R177, R67 ;  /* 0x0000004300b17308 */ /* 0x000ea20000000800 */
[C---:B------:R-:W-:Y:S08]  /*12610*/  HMMA.16816.F32 R88, R144.reuse, R152, R88 ;  /* 0x000000989058723c */ /* 0x040ff00000001858 */
[-C--:B------:R-:W-:Y:S01]  /*12620*/  HMMA.16816.F32 R92, R144, R154.reuse, R92 ;  /* 0x0000009a905c723c */ /* 0x080fe2000000185c */
[----:B------:R-:W-:Y:S07]  /*12630*/  MUFU.EX2 R67, R56 ;  /* 0x0000003800437308 */ /* 0x000fee0000000800 */
[C---:B------:R-:W-:Y:S01]  /*12640*/  HMMA.16816.F32 R96, R140.reuse, R154, R96 ;  /* 0x0000009a8c60723c */ /* 0x040fe20000001860 */
[----:B------:R-:W-:Y:S02]  /*12650*/  LDSM.16.MT88.4 R152, [R208+0xd00] ;  /* 0x000d0000d098783b */ /* 0x000fe40000004200 */
[----:B------:R-:W-:Y:S01]  /*12660*/  MUFU.EX2 R188, R64 ;  /* 0x0000004000bc7308 */ /* 0x000fe20000000800 */
[----:B--2---:R-:W-:Y:S04]  /*12670*/  F2FP.PACK_AB R171, R177, R178 ;  /* 0x000000b2b1ab723e */ /* 0x004fe800000000ff */
[-C--:B---3--:R-:W-:Y:S05]  /*12680*/  HMMA.16816.F32 R20, R140, R148.reuse, R20 ;  /* 0x000000948c14723c */ /* 0x088fea0000001814 */
[----:B------:R-:W-:Y:S03]  /*12690*/  MUFU.EX2 R64, R61 ;  /* 0x0000003d00407308 */ /* 0x000fe60000000800 */
[C---:B------:R-:W-:Y:S07]  /*126a0*/  HMMA.16816.F32 R100, R144.reuse, R148, R100 ;  /* 0x000000949064723c */ /* 0x040fee0000001864 */
[----:B------:R-:W-:Y:S01]  /*126b0*/  MUFU.EX2 R61, R58 ;  /* 0x0000003a003d7308 */ /* 0x000fe20000000800 */
[-C--:B------:R-:W-:Y:S08]  /*126c0*/  HMMA.16816.F32 R32, R144, R150.reuse, R32 ;  /* 0x000000969020723c */ /* 0x080ff00000001820 */
[C---:B------:R-:W-:Y:S01]  /*126d0*/  HMMA.16816.F32 R104, R140.reuse, R150, R104 ;  /* 0x000000968c68723c */ /* 0x040fe20000001868 */
[----:B------:R-:W2:Y:S07]  /*126e0*/  MUFU.EX2 R187, R65 ;  /* 0x0000004100bb7308 */ /* 0x000eae0000000800 */
[-C--:B-1----:R-:W-:Y:S03]  /*126f0*/  HMMA.16816.F32 R108, R140, R156.reuse, R108 ;  /* 0x0000009c8c6c723c */ /* 0x082fe6000000186c */
[----:B------:R-:W1:Y:S05]  /*12700*/  MUFU.EX2 R65, R60 ;  /* 0x0000003c00417308 */ /* 0x000e6a0000000800 */
[C---:B------:R-:W-:Y:S05]  /*12710*/  HMMA.16816.F32 R112, R144.reuse, R156, R112 ;  /* 0x0000009c9070723c */ /* 0x040fea0000001870 */
[----:B------:R3:W4:Y:S03]  /*12720*/  MUFU.EX2 R60, R59 ;  /* 0x0000003b003c7308 */ /* 0x0007260000000800 */
[-C--:B------:R-:W-:Y:S04]  /*12730*/  HMMA.16816.F32 R116, R144, R158.reuse, R116 ;  /* 0x0000009e9074723c */ /* 0x080fe80000001874 */
[----:B--2---:R-:W-:Y:S03]  /*12740*/  F2FP.PACK_AB R170, R187, R188 ;  /* 0x000000bcbbaa723e */ /* 0x004fe600000000ff */
[----:B------:R-:W-:Y:S01]  /*12750*/  MUFU.EX2 R62, R62 ;  /* 0x0000003e003e7308 */ /* 0x000fe20000000800 */
[C---:B------:R-:W-:Y:S08]  /*12760*/  HMMA.16816.F32 R120, R140.reuse, R158, R120 ;  /* 0x0000009e8c78723c */ /* 0x040ff00000001878 */
[-C--:B------:R-:W-:Y:S01]  /*12770*/  HMMA.16816.F32 R24, R140, R36.reuse, R24 ;  /* 0x000000248c18723c */ /* 0x080fe20000001818 */
[----:B------:R-:W2:Y:S01]  /*12780*/  MUFU.EX2 R137, R137 ;  /* 0x0000008900897308 */ /* 0x000ea20000000800 */
[----:B---3--:R-:W-:Y:S06]  /*12790*/  LDSM.16.MT88.4 R56, [R209+0x1d00] ;  /* 0x001d0000d138783b */ /* 0x008fec0000004200 */
[C---:B------:R-:W-:Y:S07]  /*127a0*/  HMMA.16816.F32 R124, R144.reuse, R36, R124 ;  /* 0x00000024907c723c */ /* 0x040fee000000187c */
[----:B------:R-:W-:Y:S01]  /*127b0*/  F2FP.PACK_AB R36, R201, R202 ;  /* 0x000000cac924723e */ /* 0x000fe200000000ff */
[-C--:B------:R-:W-:Y:S04]  /*127c0*/  HMMA.16816.F32 R128, R144, R38.reuse, R128 ;  /* 0x000000269080723c */ /* 0x080fe80000001880 */
[----:B------:R-:W-:Y:S04]  /*127d0*/  F2FP.PACK_AB R37, R196, R198 ;  /* 0x000000c6c425723e */ /* 0x000fe800000000ff */
        /* <DEDUP_REMOVED lines=36> */
[----:B------:R-:W-:Y:S02]  /*12a20*/  F2FP.PACK_AB R38, R64, R65 ;  /* 0x000000414026723e */ /* 0x000fe400000000ff */
[----:B----4-:R-:W-:Y:S02]  /*12a30*/  F2FP.PACK_AB R37, R60, R61 ;  /* 0x0000003d3c25723e */ /* 0x010fe400000000ff */
[----:B--2---:R-:W-:Y:S07]  /*12a40*/  F2FP.PACK_AB R39, R137, R62 ;  /* 0x0000003e8927723e */ /* 0x004fee00000000ff */
        /* <DEDUP_REMOVED lines=86> */
.L_x_132:
        /* <DEDUP_REMOVED lines=149> */
.L_x_85:
[----:B------:R-:W1:Y:S02]  /*13900*/  S2R R69, SR_CTAID.Y ;  /* 0x0000000000457919 */ /* 0x000e640000002600 */
[----:B-1----:R-:W-:Y:S01]  /*13910*/  SHF.R.S32.HI R57, RZ, 0x1f, R69 ;  /* 0x0000001fff397819 */ /* 0x002fe20000011445 */
[----:B------:R-:W-:Y:S05]  /*13920*/  @P4 BRA `(.L_x_134) ;  /* 0x0000173000004947 */ /* 0x000fea0003800000 */
[----:B------:R-:W2:Y:S01]  /*13930*/  LDL R58, [R1+0x34] ;  /* 0x00003400013a7983 */ /* 0x000ea20000100800 */
[----:B------:R-:W-:-:S02]  /*13940*/  F2FP.PACK_AB R45, R45, R144 ;  /* 0x000000902d2d723e */ /* 0x000fc400000000ff */
[----:B------:R-:W-:Y:S01]  /*13950*/  F2FP.PACK_AB R44, R44, R146 ;  /* 0x000000922c2c723e */ /* 0x000fe200000000ff */
[----:B------:R-:W1:Y:S01]  /*13960*/  S2R R55, SR_TID.X ;  /* 0x0000000000377919 */ /* 0x000e620000002100 */
        /* <DEDUP_REMOVED lines=12> */
[----:B-1----:R-:W-:Y:S02]  /*13a30*/  SHF.R.S32.HI R56, RZ, 0x1f, R55 ;  /* 0x0000001fff387819 */ /* 0x002fe40000011437 */
[----:B------:R-:W-:Y:S02]  /*13a40*/  F2FP.PACK_AB R36, R36, R76 ;  /* 0x0000004c2424723e */ /* 0x000fe400000000ff */
[CC--:B------:R-:W-:Y:S02]  /*13a50*/  LEA.HI R3, R56.reuse, R55.reuse, RZ, 0x2 ;  /* 0x0000003738037211 */ /* 0x0c0fe400078f10ff */
[----:B------:R-:W-:Y:S02]  /*13a60*/  LEA.HI R48, R56, R55, RZ, 0x5 ;  /* 0x0000003738307211 */ /* 0x000fe400078f28ff */
[----:B------:R-:W-:-:S02]  /*13a70*/  SHF.R.S32.HI R52, RZ, 0x2, R3 ;  /* 0x00000002ff347819 */ /* 0x000fc40000011403 */
[----:B------:R-:W-:Y:S02]  /*13a80*/  SHF.R.S32.HI R0, RZ, 0x1f, R3 ;  /* 0x0000001fff007819 */ /* 0x000fe40000011403 */
[----:B------:R-:W-:Y:S02]  /*13a90*/  LOP3.LUT R3, R3, 0xfffffffc, RZ, 0xc0, !PT ;  /* 0xfffffffc03037812 */ /* 0x000fe400078ec0ff */
[----:B------:R-:W-:Y:S02]  /*13aa0*/  LEA.HI R0, R0, R52, RZ, 0x3 ;  /* 0x0000003400007211 */ /* 0x000fe400078f18ff */
[----:B------:R-:W-:Y:S01]  /*13ab0*/  SHF.R.S32.HI R49, RZ, 0x5, R48 ;  /* 0x00000005ff317819 */ /* 0x000fe20000011430 */
[----:B------:R-:W-:Y:S01]  /*13ac0*/  IMAD.IADD R29, R55, 0x1, -R3 ;  /* 0x00000001371d7824 */ /* 0x000fe200078e0a03 */
[----:B------:R-:W-:Y:S02]  /*13ad0*/  LOP3.LUT R0, R0, 0xfffffff8, RZ, 0xc0, !PT ;  /* 0xfffffff800007812 */ /* 0x000fe400078ec0ff */
[----:B------:R-:W-:-:S02]  /*13ae0*/  F2FP.PACK_AB R78, R79, R78 ;  /* 0x0000004e4f4e723e */ /* 0x000fc400000000ff */
[----:B------:R-:W-:Y:S01]  /*13af0*/  F2FP.PACK_AB R35, R35, R84 ;  /* 0x000000542323723e */ /* 0x000fe200000000ff */
[----:B------:R-:W-:Y:S01]  /*13b00*/  IMAD.IADD R2, R52, 0x1, -R0 ;  /* 0x0000000134027824 */ /* 0x000fe200078e0a00 */
[----:B------:R-:W-:Y:S02]  /*13b10*/  F2FP.PACK_AB R34, R34, R86 ;  /* 0x000000562222723e */ /* 0x000fe400000000ff */
[----:B------:R-:W-:Y:S02]  /*13b20*/  F2FP.PACK_AB R32, R32, R96 ;  /* 0x000000602020723e */ /* 0x000fe400000000ff */
[----:B------:R-:W-:Y:S02]  /*13b30*/  LEA.HI R0, R2, R2, RZ, 0x1 ;  /* 0x0000000202007211 */ /* 0x000fe400078f08ff */
[----:B------:R-:W-:Y:S02]  /*13b40*/  F2FP.PACK_AB R31, R31, R98 ;  /* 0x000000621f1f723e */ /* 0x000fe400000000ff */
[----:B------:R-:W-:-:S02]  /*13b50*/  SHF.R.S32.HI R13, RZ, 0x1, R0 ;  /* 0x00000001ff0d7819 */ /* 0x000fc40000011400 */
[----:B------:R-:W-:Y:S02]  /*13b60*/  LOP3.LUT R0, R0, 0x3fffffe, RZ, 0xc0, !PT ;  /* 0x03fffffe00007812 */ /* 0x000fe400078ec0ff */
[C---:B------:R-:W-:Y:S01]  /*13b70*/  LOP3.LUT R3, R13.reuse, 0x1, RZ, 0xc0, !PT ;  /* 0x000000010d037812 */ /* 0x040fe200078ec0ff */
[C---:B------:R-:W-:Y:S01]  /*13b80*/  IMAD.SHL.U32 R4, R13.reuse, 0x40, RZ ;  /* 0x000000400d047824 */ /* 0x040fe200078e00ff */
[----:B------:R-:W-:Y:S01]  /*13b90*/  LOP3.LUT P0, RZ, R13, 0x2, RZ, 0xc0, !PT ;  /* 0x000000020dff7812 */ /* 0x000fe2000780c0ff */
[----:B------:R-:W-:Y:S01]  /*13ba0*/  IMAD.IADD R2, R2, 0x1, -R0 ;  /* 0x0000000102027824 */ /* 0x000fe200078e0a00 */
[----:B------:R-:W-:Y:S01]  /*13bb0*/  ISETP.NE.U32.AND P1, PT, R3, 0x1, PT ;  /* 0x000000010300780c */ /* 0x000fe20003f25070 */
[----:B------:R-:W-:Y:S01]  /*13bc0*/  IMAD R0, R49, 0x100, R29 ;  /* 0x0000010031007824 */ /* 0x000fe200078e021d */
[----:B------:R-:W-:Y:S02]  /*13bd0*/  LOP3.LUT R4, R4, 0xc0, RZ, 0xc0, !PT ;  /* 0x000000c004047812 */ /* 0x000fe400078ec0ff */
[----:B------:R-:W-:Y:S01]  /*13be0*/  F2FP.PACK_AB R33, R33, R88 ;  /* 0x000000582121723e */ /* 0x000fe200000000ff */
[----:B------:R-:W-:Y:S01]  /*13bf0*/  IMAD R0, R2, 0x10, R0 ;  /* 0x0000001002007824 */ /* 0x000fe200078e0200 */
[----:B------:R-:W-:Y:S01]  /*13c00*/  LEA.HI R2, R4, R4, RZ, 0x1d ;  /* 0x0000000404027211 */ /* 0x000fe200078fe8ff */
[----:B------:R-:W-:Y:S01]  /*13c10*/  IMAD.MOV.U32 R4, RZ, RZ, 0x20 ;  /* 0x00000020ff047424 */ /* 0x000fe200078e00ff */
[----:B------:R-:W-:-:S02]  /*13c20*/  F2FP.PACK_AB R90, R91, R90 ;  /* 0x0000005a5b5a723e */ /* 0x000fc400000000ff */
[----:B------:R-:W-:Y:S01]  /*13c30*/  F2FP.PACK_AB R30, R30, R92 ;  /* 0x0000005c1e1e723e */ /* 0x000fe200000000ff */
[----:B------:R-:W-:Y:S01]  /*13c40*/  IMAD.U32 R0, R0, 0x2, R2 ;  /* 0x0000000200007824 */ /* 0x000fe200078e0002 */
[----:B------:R-:W-:Y:S02]  /*13c50*/  SEL R4, R4, 0xffffffe0, !P0 ;  /* 0xffffffe004047807 */ /* 0x000fe40004000000 */
[----:B------:R-:W-:Y:S01]  /*13c60*/  F2FP.PACK_AB R94, R95, R94 ;  /* 0x0000005e5f5e723e */ /* 0x000fe200000000ff */
[----:B------:R-:W-:Y:S01]  /*13c70*/  IMAD.SHL.U32 R0, R0, 0x2, RZ ;  /* 0x0000000200007824 */ /* 0x000fe200078e00ff */
[----:B------:R-:W-:Y:S01]  /*13c80*/  BAR.SYNC.DEFER_BLOCKING 0x1, 0x80 ;  /* 0x0042000000007b1d */ /* 0x000fe20000010000 */
[----:B------:R-:W-:Y:S02]  /*13c90*/  F2FP.PACK_AB R28, R28, R156 ;  /* 0x0000009c1c1c723e */ /* 0x000fe400000000ff */
[----:B------:R-:W-:Y:S02]  /*13ca0*/  F2FP.PACK_AB R27, R27, R158 ;  /* 0x0000009e1b1b723e */ /* 0x000fe400000000ff */
[----:B------:R-:W-:-:S02]  /*13cb0*/  IADD3 R3, R0, 0x80, RZ ;  /* 0x0000008000037810 */ /* 0x000fc40007ffe0ff */
[C---:B------:R-:W-:Y:S02]  /*13cc0*/  IADD3 R2, R0.reuse, 0x70, RZ ;  /* 0x0000007000027810 */ /* 0x040fe40007ffe0ff */
[----:B------:R-:W-:Y:S01]  /*13cd0*/  @P1 IADD3 R2, R3, 0x10, RZ ;  /* 0x0000001003021810 */ /* 0x000fe20007ffe0ff */
[----:B------:R-:W-:Y:S01]  /*13ce0*/  IMAD.IADD R3, R0, 0x1, R4 ;  /* 0x0000000100037824 */ /* 0x000fe200078e0204 */
[----:B------:R-:W-:Y:S02]  /*13cf0*/  F2FP.PACK_AB R25, R25, R104 ;  /* 0x000000681919723e */ /* 0x000fe400000000ff */
[----:B------:R-:W-:Y:S01]  /*13d00*/  F2FP.PACK_AB R24, R24, R106 ;  /* 0x0000006a1818723e */ /* 0x000fe200000000ff */
[----:B------:R-:W-:Y:S01]  /*13d10*/  IMAD.IADD R4, R4, 0x1, R2 ;  /* 0x0000000104047824 */ /* 0x000fe200078e0202 */
[----:B------:R-:W-:Y:S02]  /*13d20*/  F2FP.PACK_AB R26, R26, R100 ;  /* 0x000000641a1a723e */ /* 0x000fe400000000ff */
[----:B------:R-:W-:-:S02]  /*13d30*/  F2FP.PACK_AB R102, R103, R102 ;  /* 0x000000666766723e */ /* 0x000fc400000000ff */
        /* <DEDUP_REMOVED lines=27> */
[----:B------:R-:W-:Y:S03]  /*13ef0*/  STS [R3+0x80], R41 ;  /* 0x0000802903007388 */ /* 0x000fe60000000800 */
[----:B------:R-:W-:Y:S01]  /*13f00*/  ISETP.NE.AND.EX P1, PT, RZ, c[0x0][0x504], PT, P0 ;  /* 0x00014100ff007a0c */ /* 0x000fe20003f25300 */
[----:B------:R-:W-:Y:S01]  /*13f10*/  STS [R3+0x280], R40 ;  /* 0x0002802803007388 */ /* 0x000fe20000000800 */
[----:B------:R-:W-:-:S03]  /*13f20*/  ISETP.NE.U32.AND P0, PT, RZ, c[0x0][0x508], PT ;  /* 0x00014200ff007a0c */ /* 0x000fc60003f05070 */
[----:B------:R-:W-:Y:S01]  /*13f30*/  STS [R4], R38 ;  /* 0x0000002604007388 */ /* 0x000fe20000000800 */
[----:B------:R-:W-:-:S03]  /*13f40*/  ISETP.NE.AND.EX P0, PT, RZ, c[0x0][0x50c], PT, P0 ;  /* 0x00014300ff007a0c */ /* 0x000fc60003f05300 */
        /* <DEDUP_REMOVED lines=52> */
.L_x_135:
[----:B-1----:R-:W-:Y:S01]  /*14290*/  LOP3.LUT R4, R48, 0xffffffe0, RZ, 0xc0, !PT ;  /* 0xffffffe030047812 */ /* 0x002fe200078ec0ff */
[----:B------:R-:W1:Y:S01]  /*142a0*/  S2R R21, SR_CTAID.X ;  /* 0x0000000000157919 */ /* 0x000e620000002500 */
[----:B------:R-:W-:Y:S01]  /*142b0*/  SHF.R.S32.HI R5, RZ, 0x1f, R49 ;  /* 0x0000001fff057819 */ /* 0x000fe20000011431 */
[----:B------:R-:W-:Y:S01]  /*142c0*/  IMAD.MOV.U32 R9, RZ, RZ, c[0x0][0x4e8] ;  /* 0x00013a00ff097624 */ /* 0x000fe200078e00ff */
[----:B------:R-:W-:Y:S01]  /*142d0*/  LEA.HI R0, R29, R29, RZ, 0x1 ;  /* 0x0000001d1d007211 */ /* 0x000fe200078f08ff */
[----:B------:R-:W-:Y:S01]  /*142e0*/  IMAD.IADD R7, R55, 0x1, -R4 ;  /* 0x0000000137077824 */ /* 0x000fe200078e0a04 */
[----:B------:R-:W-:Y:S01]  /*142f0*/  LEA.HI R4, R5, R49, RZ, 0x2 ;  /* 0x0000003105047211 */ /* 0x000fe200078f10ff */
[----:B------:R-:W-:Y:S01]  /*14300*/  IMAD R11, R57, c[0x0][0x3e8], RZ ;  /* 0x0000fa00390b7a24 */ /* 0x000fe200078e02ff */
[C---:B------:R-:W-:Y:S01]  /*14310*/  LOP3.LUT R6, R0.reuse, 0x1ffffffe, RZ, 0xc0, !PT ;  /* 0x1ffffffe00067812 */ /* 0x040fe200078ec0ff */
[----:B------:R-:W-:Y:S01]  /*14320*/  IMAD.SHL.U32 R5, R0, 0x20, RZ ;  /* 0x0000002000057824 */ /* 0x000fe200078e00ff */
[----:B------:R-:W-:Y:S01]  /*14330*/  SHF.R.S32.HI R8, RZ, 0x1f, R7 ;  /* 0x0000001fff087819 */ /* 0x000fe20000011407 */
[C---:B------:R-:W-:Y:S01]  /*14340*/  IMAD R12, R29.reuse, 0x20, R52 ;  /* 0x000000201d0c7824 */ /* 0x040fe200078e0234 */
[----:B------:R-:W-:Y:S01]  /*14350*/  LOP3.LUT R4, R4, 0xffffffc, RZ, 0xc0, !PT ;  /* 0x0ffffffc04047812 */ /* 0x000fe200078ec0ff */
[----:B-----5:R-:W-:Y:S01]  /*14360*/  IMAD R24, R24, c[0x0][0x4e8], RZ ;  /* 0x00013a0018187a24 */ /* 0x020fe200078e02ff */
[----:B------:R-:W-:Y:S01]  /*14370*/  LEA.HI R0, R8, R7, RZ, 0x2 ;  /* 0x0000000708007211 */ /* 0x000fe200078f10ff */
[----:B------:R-:W-:Y:S01]  /*14380*/  BSSY B0, `(.L_x_136) ;  /* 0x0000085000007945 */ /* 0x000fe20003800000 */
[----:B------:R-:W-:Y:S01]  /*14390*/  IADD3 R6, R29, -R6, RZ ;  /* 0x800000061d067210 */ /* 0x000fe20007ffe0ff */
[----:B------:R-:W-:Y:S01]  /*143a0*/  IMAD.IADD R4, R49, 0x1, -R4 ;  /* 0x0000000131047824 */ /* 0x000fe200078e0a04 */
[----:B------:R-:W-:-:S02]  /*143b0*/  LOP3.LUT R5, R5, 0xffffffc0, RZ, 0xc0, !PT ;  /* 0xffffffc005057812 */ /* 0x000fc400078ec0ff */
[----:B------:R-:W-:Y:S02]  /*143c0*/  SHF.R.S32.HI R0, RZ, 0x2, R0 ;  /* 0x00000002ff007819 */ /* 0x000fe40000011400 */
[----:B------:R-:W-:Y:S01]  /*143d0*/  ISETP.NE.AND P2, PT, R9, 0x1, PT ;  /* 0x000000010900780c */ /* 0x000fe20003f45270 */
[----:B------:R-:W-:Y:S01]  /*143e0*/  IMAD R6, R6, 0x8, R5 ;  /* 0x0000000806067824 */ /* 0x000fe200078e0205 */
[----:B------:R-:W-:Y:S01]  /*143f0*/  LEA R16, R4, R0, 0x4 ;  /* 0x0000000004107211 */ /* 0x000fe200078e20ff */
[----:B------:R-:W-:Y:S01]  /*14400*/  IMAD R0, R3, c[0x0][0x3a0], RZ ;  /* 0x0000e80003007a24 */ /* 0x000fe200078e02ff */
[----:B------:R-:W-:Y:S01]  /*14410*/  LEA.HI R10, R52, R52, RZ, 0x1 ;  /* 0x00000034340a7211 */ /* 0x000fe200078f08ff */
[----:B------:R-:W-:Y:S01]  /*14420*/  IMAD.WIDE.U32 R4, R69, c[0x0][0x490], R2 ;  /* 0x0001240045047a25 */ /* 0x000fe200078e0002 */
[----:B------:R-:W-:Y:S02]  /*14430*/  LOP3.LUT P0, RZ, R7, 0x3, RZ, 0xc0, !PT ;  /* 0x0000000307ff7812 */ /* 0x000fe4000780c0ff */
[----:B------:R-:W-:Y:S01]  /*14440*/  LOP3.LUT R10, R10, 0x3fffffe, RZ, 0xc0, !PT ;  /* 0x03fffffe0a0a7812 */ /* 0x000fe200078ec0ff */
[----:B------:R-:W-:Y:S01]  /*14450*/  IMAD.IADD R6, R16, 0x1, R6 ;  /* 0x0000000110067824 */ /* 0x000fe200078e0206 */
[----:B------:R-:W-:Y:S01]  /*14460*/  LEA.HI R13, R56, R55, RZ, 0x3 ;  /* 0x00000037380d7211 */ /* 0x000fe200078f18ff */
[----:B------:R-:W-:-:S02]  /*14470*/  IMAD R8, R2, c[0x0][0x3a4], R0 ;  /* 0x0000e90002087a24 */ /* 0x000fc400078e0200 */
[----:B------:R-:W-:-:S04]  /*14480*/  IMAD.WIDE.U32 R2, R2, c[0x0][0x3a0], RZ ;  /* 0x0000e80002027a25 */ /* 0x000fc800078e00ff */
[----:B-1----:R-:W-:Y:S02]  /*14490*/  IMAD R0, R21, 0x80, R6 ;  /* 0x0000008015007824 */ /* 0x002fe400078e0206 */
[----:B------:R-:W-:Y:S02]  /*144a0*/  IMAD.IADD R3, R3, 0x1, R8 ;  /* 0x0000000103037824 */ /* 0x000fe400078e0208 */
[----:B------:R-:W-:Y:S01]  /*144b0*/  IMAD R9, R57, c[0x0][0x490], RZ ;  /* 0x0001240039097a24 */ /* 0x000fe200078e02ff */
[----:B------:R-:W-:Y:S01]  /*144c0*/  MOV R6, R0 ;  /* 0x0000000000067202 */ /* 0x000fe20000000f00 */
[----:B------:R-:W-:-:S04]  /*144d0*/  @P2 IMAD.HI.U32 R8, R0, c[0x0][0x4ec], RZ ;  /* 0x00013b0000082a27 */ /* 0x000fc800078e00ff */
[----:B------:R-:W-:Y:S01]  /*144e0*/  IMAD.IADD R7, R52, 0x1, -R10 ;  /* 0x0000000134077824 */ /* 0x000fe200078e0a0a */
[----:B------:R-:W-:Y:S01]  /*144f0*/  @P2 SHF.R.U32.HI R6, RZ, c[0x0][0x4f0], R8 ;  /* 0x00013c00ff062a19 */ /* 0x000fe20000011608 */
[----:B------:R-:W-:Y:S02]  /*14500*/  IMAD R9, R69, c[0x0][0x494], R9 ;  /* 0x0001250045097a24 */ /* 0x000fe400078e0209 */
[----:B------:R-:W-:Y:S01]  /*14510*/  IMAD R20, R49, 0x8, R7 ;  /* 0x0000000831147824 */ /* 0x000fe200078e0207 */
[----:B------:R-:W-:Y:S01]  /*14520*/  SHF.R.S32.HI R7, RZ, 0x1f, R58 ;  /* 0x0000001fff077819 */ /* 0x000fe2000001143a */
[----:B------:R-:W-:Y:S01]  /*14530*/  IMAD.WIDE.U32 R2, R69, c[0x0][0x3e8], R2 ;  /* 0x0000fa0045027a25 */ /* 0x000fe200078e0002 */
[----:B------:R-:W-:Y:S02]  /*14540*/  IADD3 R5, R5, R9, RZ ;  /* 0x0000000905057210 */ /* 0x000fe40007ffe0ff */
[----:B------:R-:W-:Y:S01]  /*14550*/  IADD3 R8, -R6, RZ, RZ ;  /* 0x000000ff06087210 */ /* 0x000fe20007ffe1ff */
[----:B------:R-:W-:Y:S01]  /*14560*/  IMAD R12, R21, 0x80, R12 ;  /* 0x00000080150c7824 */ /* 0x000fe200078e020c */
[----:B------:R-:W-:-:S02]  /*14570*/  SEL R9, R58, RZ, !P1 ;  /* 0x000000ff3a097207 */ /* 0x000fc40004800000 */
[----:B------:R-:W-:Y:S01]  /*14580*/  SEL R10, R7, RZ, !P1 ;  /* 0x000000ff070a7207 */ /* 0x000fe20004800000 */
[----:B------:R-:W-:Y:S02]  /*14590*/  IMAD R7, R69, c[0x0][0x3ec], R11 ;  /* 0x0000fb0045077a24 */ /* 0x000fe400078e020b */
[----:B------:R-:W-:Y:S02]  /*145a0*/  IMAD R11, R8, c[0x0][0x4e8], R0 ;  /* 0x00013a00080b7a24 */ /* 0x000fe400078e0200 */
[----:B------:R-:W-:Y:S01]  /*145b0*/  IMAD R0, R10, c[0x0][0x498], RZ ;  /* 0x000126000a007a24 */ /* 0x000fe200078e02ff */
[----:B------:R-:W-:Y:S01]  /*145c0*/  IADD3 R3, R3, R7, RZ ;  /* 0x0000000703037210 */ /* 0x000fe20007ffe0ff */
[----:B------:R-:W-:-:S04]  /*145d0*/  IMAD.WIDE.U32 R4, R9, c[0x0][0x498], R4 ;  /* 0x0001260009047a25 */ /* 0x000fc800078e0004 */
[----:B------:R-:W-:Y:S01]  /*145e0*/  IMAD R7, R9, c[0x0][0x49c], R0 ;  /* 0x0001270009077a24 */ /* 0x000fe200078e0200 */
[----:B------:R-:W-:Y:S01]  /*145f0*/  SHF.R.S32.HI R0, RZ, 0x1f, R6 ;  /* 0x0000001fff007819 */ /* 0x000fe20000011406 */
[----:B------:R-:W-:Y:S01]  /*14600*/  @P2 IMAD.HI.U32 R8, R12, c[0x0][0x4ec], RZ ;  /* 0x00013b000c082a27 */ /* 0x000fe200078e00ff */
[----:B------:R-:W-:-:S03]  /*14610*/  IADD3 R4, P1, R6, R4, RZ ;  /* 0x0000000406047210 */ /* 0x000fc60007f3e0ff */
[----:B------:R-:W-:Y:S01]  /*14620*/  IMAD R6, R10, c[0x0][0x3f0], RZ ;  /* 0x0000fc000a067a24 */ /* 0x000fe200078e02ff */
[----:B------:R-:W-:Y:S01]  /*14630*/  IADD3.X R5, R0, R5, R7, P1, !PT ;  /* 0x0000000500057210 */ /* 0x000fe20000ffe407 */
[----:B------:R-:W-:Y:S01]  /*14640*/  IMAD.SHL.U32 R10, R13, 0x8, RZ ;  /* 0x000000080d0a7824 */ /* 0x000fe200078e00ff */
[----:B------:R-:W-:Y:S01]  /*14650*/  SHF.R.S32.HI R0, RZ, 0x1f, R11 ;  /* 0x0000001fff007819 */ /* 0x000fe2000001140b */
[----:B------:R-:W-:Y:S01]  /*14660*/  IMAD.MOV.U32 R18, RZ, RZ, R12 ;  /* 0x000000ffff127224 */ /* 0x000fe200078e000c */
[----:B------:R-:W-:Y:S01]  /*14670*/  @P2 SHF.R.U32.HI R18, RZ, c[0x0][0x4f0], R8 ;  /* 0x00013c00ff122a19 */ /* 0x000fe20000011608 */
[----:B------:R-:W-:Y:S02]  /*14680*/  IMAD R13, R9, c[0x0][0x3f4], R6 ;  /* 0x0000fd00090d7a24 */ /* 0x000fe400078e0206 */
[----:B------:R-:W-:Y:S01]  /*14690*/  IMAD R7, R0, c[0x0][0x488], RZ ;  /* 0x0001220000077a24 */ /* 0x000fe200078e02ff */
[----:B------:R-:W-:Y:S01]  /*146a0*/  LOP3.LUT R0, R10, 0xc0, RZ, 0xc0, !PT ;  /* 0x000000c00a007812 */ /* 0x000fe200078ec0ff */
[----:B------:R-:W-:-:S02]  /*146b0*/  IMAD.SHL.U32 R6, R29, 0x8, RZ ;  /* 0x000000081d067824 */ /* 0x000fc400078e00ff */
[----:B------:R-:W-:-:S03]  /*146c0*/  IMAD.WIDE.U32 R8, R9, c[0x0][0x3f0], R2 ;  /* 0x0000fc0009087a25 */ /* 0x000fc600078e0002 */
[----:B------:R-:W-:Y:S01]  /*146d0*/  LOP3.LUT R10, R0, 0x18, R6, 0xf8, !PT ;  /* 0x00000018000a7812 */ /* 0x000fe200078ef806 */
[----:B------:R-:W-:-:S04]  /*146e0*/  IMAD.WIDE.U32 R2, R11, c[0x0][0x488], R4 ;  /* 0x000122000b027a25 */ /* 0x000fc800078e0004 */
[----:B------:R-:W-:Y:S01]  /*146f0*/  IMAD R4, R11, c[0x0][0x48c], R7 ;  /* 0x000123000b047a24 */ /* 0x000fe200078e0207 */
[----:B------:R-:W-:Y:S01]  /*14700*/  SHF.R.U32.HI R11, RZ, 0x3, R0 ;  /* 0x00000003ff0b7819 */ /* 0x000fe20000011600 */
[----:B------:R-:W-:Y:S01]  /*14710*/  IMAD.IADD R5, R9, 0x1, R13 ;  /* 0x0000000109057824 */ /* 0x000fe200078e020d */
[----:B------:R-:W-:Y:S01]  /*14720*/  IADD3 R0, -R18, RZ, RZ ;  /* 0x000000ff12007210 */ /* 0x000fe20007ffe1ff */
[----:B------:R-:W-:Y:S01]  /*14730*/  IMAD.IADD R3, R3, 0x1, R4 ;  /* 0x0000000103037824 */ /* 0x000fe200078e0204 */
[----:B------:R-:W-:Y:S02]  /*14740*/  LEA R7, P1, R2, c[0x0][0x450], 0x2 ;  /* 0x0001140002077a11 */ /* 0x000fe400078210ff */
[----:B------:R-:W-:Y:S01]  /*14750*/  LOP3.LUT R19, R10, R11, RZ, 0x3c, !PT ;  /* 0x0000000b0a137212 */ /* 0x000fe200078e3cff */
[----:B------:R-:W-:Y:S01]  /*14760*/  IMAD R9, R0, c[0x0][0x4e8], R12 ;  /* 0x00013a0000097a24 */ /* 0x000fe200078e020c */
[----:B------:R-:W-:Y:S01]  /*14770*/  LEA.HI.X R0, R2, c[0x0][0x454], R3, 0x2, P1 ;  /* 0x0001150002007a11 */ /* 0x000fe200008f1403 */
[----:B------:R-:W-:Y:S01]  /*14780*/  SHFL.IDX PT, R14, R7, RZ, 0x1c1f ;  /* 0x001c1fff070e7589 */ /* 0x000fe200000e0000 */
[----:B------:R-:W-:-:S02]  /*14790*/  SHF.R.S32.HI R10, RZ, 0x1f, R18 ;  /* 0x0000001fff0a7819 */ /* 0x000fc40000011412 */
[----:B------:R-:W-:Y:S01]  /*147a0*/  MOV R4, R8 ;  /* 0x0000000800047202 */ /* 0x000fe20000000f00 */
[----:B------:R-:W1:Y:S01]  /*147b0*/  SHFL.IDX PT, R15, R0, RZ, 0x1c1f ;  /* 0x001c1fff000f7589 */ /* 0x000e6200000e0000 */
[----:B------:R-:W-:Y:S02]  /*147c0*/  IMAD R8, R21, 0x80, R16 ;  /* 0x0000008015087824 */ /* 0x000fe400078e0210 */
[----:B------:R-:W-:Y:S01]  /*147d0*/  IMAD R2, R10, c[0x0][0x3e0], RZ ;  /* 0x0000f8000a027a24 */ /* 0x000fe200078e02ff */
[----:B------:R-:W-:Y:S02]  /*147e0*/  SHFL.IDX PT, R12, R7, 0x1, 0x1c1f ;  /* 0x003c1f00070c7f89 */ /* 0x000fe400000e0000 */
[----:B------:R-:W-:Y:S02]  /*147f0*/  ISETP.GE.OR P3, PT, R8, R24, P0 ;  /* 0x000000180800720c */ /* 0x000fe40000766670 */
        /* <DEDUP_REMOVED lines=15> */
[----:B------:R-:W-:-:S02]  /*148f0*/  ISETP.GE.OR P1, PT, R5, R24, P0 ;  /* 0x000000180500720c */ /* 0x000fc40000726670 */
[----:B------:R-:W-:Y:S01]  /*14900*/  ISETP.GE.OR P0, PT, R8, R24, P0 ;  /* 0x000000180800720c */ /* 0x000fe20000706670 */
[----:B------:R-:W-:Y:S01]  /*14910*/  IMAD R0, R4, c[0x0][0x3d8], RZ ;  /* 0x0000f60004007a24 */ /* 0x000fe200078e02ff */
[----:B------:R-:W-:-:S03]  /*14920*/  LEA R5, R20, R19, 0x5 ;  /* 0x0000001314057211 */ /* 0x000fc600078e28ff */
[----:B------:R-:W-:Y:S02]  /*14930*/  IMAD R4, R9, c[0x0][0x3dc], R0 ;  /* 0x0000f70009047a24 */ /* 0x000fe400078e0200 */
[----:B------:R-:W-:Y:S01]  /*14940*/  IMAD.SHL.U32 R0, R5, 0x2, RZ ;  /* 0x0000000205007824 */ /* 0x000fe200078e00ff */
[----:B------:R-:W-:Y:S01]  /*14950*/  @!P2 ST.E [R12.64], R51 ;  /* 0x000000330c00a985 */ /* 0x000fe2000c101906 */
[----:B------:R-:W-:-:S03]  /*14960*/  IMAD.IADD R3, R3, 0x1, R4 ;  /* 0x0000000103037824 */ /* 0x000fc600078e0204 */
        /* <DEDUP_REMOVED lines=38> */
.L_x_137:
[----:B---3--:R-:W-:Y:S05]  /*14bd0*/  BSYNC B0 ;  /* 0x0000000000007941 */ /* 0x008fea0003800000 */
.L_x_136:
        /* <DEDUP_REMOVED lines=23> */
.L_x_139:
[----:B------:R-:W-:Y:S05]  /*14d50*/  BSYNC B0 ;  /* 0x0000000000007941 */ /* 0x000fea0003800000 */
.L_x_138:
        /* <DEDUP_REMOVED lines=23> */
.L_x_141:
[----:B------:R-:W-:Y:S05]  /*14ed0*/  BSYNC B0 ;  /* 0x0000000000007941 */ /* 0x000fea0003800000 */
.L_x_140:
        /* <DEDUP_REMOVED lines=24> */
.L_x_134:
        /* <DEDUP_REMOVED lines=19> */
.L_x_142:
        /* <DEDUP_REMOVED lines=12> */
[----:B------:R-:W-:Y:S01]  /*15250*/  MOV R0, c[0x0][0x4e8] ;  /* 0x00013a0000007a02 */ /* 0x000fe20000000f00 */
[----:B------:R-:W-:Y:S01]  /*15260*/  IMAD R6, R57, c[0x0][0x490], RZ ;  /* 0x0001240039067a24 */ /* 0x000fe200078e02ff */
[----:B------:R-:W-:Y:S01]  /*15270*/  MOV R2, R4 ;  /* 0x0000000400027202 */ /* 0x000fe20000000f00 */
[----:B------:R-:W-:Y:S01]  /*15280*/  IMAD.MOV.U32 R3, RZ, RZ, R5 ;  /* 0x000000ffff037224 */ /* 0x000fe200078e0005 */
[----:B------:R-:W-:Y:S01]  /*15290*/  ISETP.NE.AND P0, PT, R0, 0x1, PT ;  /* 0x000000010000780c */ /* 0x000fe20003f05270 */
[C---:B------:R-:W-:Y:S01]  /*152a0*/  IMAD R6, R69.reuse, c[0x0][0x494], R6 ;  /* 0x0001250045067a24 */ /* 0x040fe200078e0206 */
[----:B------:R-:W-:Y:S01]  /*152b0*/  MOV R0, R8 ;  /* 0x0000000800007202 */ /* 0x000fe20000000f00 */
[----:B------:R-:W-:-:S05]  /*152c0*/  IMAD.WIDE.U32 R2, R69, c[0x0][0x490], R2 ;  /* 0x0001240045027a25 */ /* 0x000fca00078e0002 */
[----:B------:R-:W-:-:S05]  /*152d0*/  IADD3 R3, R6, R3, RZ ;  /* 0x0000000306037210 */ /* 0x000fca0007ffe0ff */
[----:B------:R-:W-:-:S04]  /*152e0*/  @P0 IMAD.HI.U32 R7, R8, c[0x0][0x4ec], RZ ;  /* 0x00013b0008070a27 */ /* 0x000fc800078e00ff */
[----:B------:R-:W-:Y:S01]  /*152f0*/  IMAD.WIDE.U32 R2, R9, c[0x0][0x498], R2 ;  /* 0x0001260009027a25 */ /* 0x000fe200078e0002 */
[----:B------:R-:W-:-:S03]  /*15300*/  @P0 SHF.R.U32.HI R0, RZ, c[0x0][0x4f0], R7 ;  /* 0x00013c00ff000a19 */ /* 0x000fc60000011607 */
[----:B------:R-:W-:Y:S01]  /*15310*/  IMAD R7, R10, c[0x0][0x498], RZ ;  /* 0x000126000a077a24 */ /* 0x000fe200078e02ff */
[----:B------:R-:W-:Y:S01]  /*15320*/  IADD3 R2, P0, R0, R2, RZ ;  /* 0x0000000200027210 */ /* 0x000fe20007f1e0ff */
[----:B------:R-:W-:Y:S02]  /*15330*/  IMAD.MOV R6, RZ, RZ, -R0 ;  /* 0x000000ffff067224 */ /* 0x000fe400078e0a00 */
[----:B------:R-:W-:Y:S02]  /*15340*/  IMAD R7, R9, c[0x0][0x49c], R7 ;  /* 0x0001270009077a24 */ /* 0x000fe400078e0207 */
[----:B------:R-:W-:Y:S01]  /*15350*/  IMAD R6, R6, c[0x0][0x4e8], R8 ;  /* 0x00013a0006067a24 */ /* 0x000fe200078e0208 */
[----:B------:R-:W-:-:S04]  /*15360*/  SHF.R.S32.HI R8, RZ, 0x1f, R0 ;  /* 0x0000001fff087819 */ /* 0x000fc80000011400 */
[----:B------:R-:W-:Y:S02]  /*15370*/  SHF.R.S32.HI R0, RZ, 0x1f, R6 ;  /* 0x0000001fff007819 */ /* 0x000fe40000011406 */
[----:B------:R-:W-:-:S03]  /*15380*/  IADD3.X R3, R8, R3, R7, P0, !PT ;  /* 0x0000000308037210 */ /* 0x000fc600007fe407 */
[----:B------:R-:W-:Y:S02]  /*15390*/  IMAD R0, R0, c[0x0][0x488], RZ ;  /* 0x0001220000007a24 */ /* 0x000fe400078e02ff */
[----:B------:R-:W-:-:S04]  /*153a0*/  IMAD.WIDE.U32 R2, R6, c[0x0][0x488], R2 ;  /* 0x0001220006027a25 */ /* 0x000fc800078e0002 */
[----:B------:R-:W-:Y:S01]  /*153b0*/  IMAD R0, R6, c[0x0][0x48c], R0 ;  /* 0x0001230006007a24 */ /* 0x000fe200078e0200 */
[----:B------:R-:W-:-:S04]  /*153c0*/  LEA R6, P0, R2, c[0x0][0x450], 0x2 ;  /* 0x0001140002067a11 */ /* 0x000fc800078010ff */
[----:B------:R-:W-:-:S04]  /*153d0*/  IADD3 R0, R3, R0, RZ ;  /* 0x0000000003007210 */ /* 0x000fc80007ffe0ff */
[----:B------:R-:W-:Y:S02]  /*153e0*/  LEA.HI.X R7, R2, c[0x0][0x454], R0, 0x2, P0 ;  /* 0x0001150002077a11 */ /* 0x000fe400000f1400 */
[----:B------:R-:W-:-:S05]  /*153f0*/  MOV R0, 0xff800000 ;  /* 0xff80000000007802 */ /* 0x000fca0000000f00 */
[----:B------:R1:W-:Y:S02]  /*15400*/  STG.E [R6.64], R0 ;  /* 0x0000000006007986 */ /* 0x0003e4000c101906 */
.L_x_144:
[----:B------:R-:W-:Y:S05]  /*15410*/  BSYNC B0 ;  /* 0x0000000000007941 */ /* 0x000fea0003800000 */
.L_x_143:
[----:B------:R-:W2:Y:S01]  /*15420*/  S2R R15, SR_CTAID.X ;  /* 0x00000000000f7919 */ /* 0x000ea20000002500 */
[----:B-1----:R-:W-:Y:S01]  /*15430*/  IMAD R0, R5, c[0x0][0x3a0], RZ ;  /* 0x0000e80005007a24 */ /* 0x002fe200078e02ff */
[----:B------:R-:W-:Y:S01]  /*15440*/  SHF.R.S32.HI R5, RZ, 0x1f, R11 ;  /* 0x0000001fff057819 */ /* 0x000fe2000001140b */
[C---:B------:R-:W-:Y:S01]  /*15450*/  IMAD.WIDE.U32 R2, R4.reuse, c[0x0][0x3a0], RZ ;  /* 0x0000e80004027a25 */ /* 0x040fe200078e00ff */
[----:B------:R-:W-:Y:S01]  /*15460*/  MOV R6, c[0x0][0x4e8] ;  /* 0x00013a0000067a02 */ /* 0x000fe20000000f00 */
[----:B------:R-:W-:Y:S01]  /*15470*/  BSSY B0, `(.L_x_145) ;  /* 0x000003b000007945 */ /* 0x000fe20003800000 */
[----:B------:R-:W-:Y:S01]  /*15480*/  LEA.HI R5, R5, R11, RZ, 0x2 ;  /* 0x0000000b05057211 */ /* 0x000fe200078f10ff */
[----:B------:R-:W-:Y:S01]  /*15490*/  IMAD R0, R4, c[0x0][0x3a4], R0 ;  /* 0x0000e90004007a24 */ /* 0x000fe200078e0200 */
[----:B------:R-:W-:Y:S01]  /*154a0*/  ISETP.NE.AND P0, PT, R6, 0x1, PT ;  /* 0x000000010600780c */ /* 0x000fe20003f05270 */
[----:B------:R-:W-:Y:S01]  /*154b0*/  IMAD R6, R10, c[0x0][0x3f0], RZ ;  /* 0x0000fc000a067a24 */ /* 0x000fe200078e02ff */
[----:B------:R-:W-:Y:S01]  /*154c0*/  LOP3.LUT R4, R5, 0xfffffffc, RZ, 0xc0, !PT ;  /* 0xfffffffc05047812 */ /* 0x000fe200078ec0ff */
[----:B-----5:R-:W-:Y:S01]  /*154d0*/  IMAD R13, R13, c[0x0][0x4e8], RZ ;  /* 0x00013a000d0d7a24 */ /* 0x020fe200078e02ff */
[----:B------:R-:W-:Y:S01]  /*154e0*/  IADD3 R3, R3, R0, RZ ;  /* 0x0000000003037210 */ /* 0x000fe20007ffe0ff */
[----:B------:R-:W-:-:S02]  /*154f0*/  IMAD R0, R57, c[0x0][0x3e8], RZ ;  /* 0x0000fa0039007a24 */ /* 0x000fc400078e02ff */
[----:B------:R-:W-:Y:S01]  /*15500*/  IMAD.IADD R8, R11, 0x1, -R4 ;  /* 0x000000010b087824 */ /* 0x000fe200078e0a04 */
[----:B------:R-:W-:Y:S01]  /*15510*/  SHF.R.S32.HI R11, RZ, 0x2, R5 ;  /* 0x00000002ff0b7819 */ /* 0x000fe20000011405 */
[C---:B------:R-:W-:Y:S02]  /*15520*/  IMAD R0, R69.reuse, c[0x0][0x3ec], R0 ;  /* 0x0000fb0045007a24 */ /* 0x040fe400078e0200 */
[----:B------:R-:W-:Y:S01]  /*15530*/  IMAD.WIDE.U32 R2, R69, c[0x0][0x3e8], R2 ;  /* 0x0000fa0045027a25 */ /* 0x000fe200078e0002 */
[----:B------:R-:W-:-:S03]  /*15540*/  LEA R4, R8, R11, 0x5 ;  /* 0x0000000b08047211 */ /* 0x000fc600078e28ff */
[----:B------:R-:W-:Y:S01]  /*15550*/  IMAD R7, R9, c[0x0][0x3f4], R6 ;  /* 0x0000fd0009077a24 */ /* 0x000fe200078e0206 */
[----:B------:R-:W-:Y:S01]  /*15560*/  IADD3 R3, R0, R3, RZ ;  /* 0x0000000300037210 */ /* 0x000fe20007ffe0ff */
[C---:B--2---:R-:W-:Y:S01]  /*15570*/  IMAD R4, R15.reuse, 0x80, R4 ;  /* 0x000000800f047824 */ /* 0x044fe200078e0204 */
[----:B------:R-:W-:-:S03]  /*15580*/  LEA R11, R15, R11, 0x7 ;  /* 0x0000000b0f0b7211 */ /* 0x000fc600078e38ff */
[----:B------:R-:W-:Y:S01]  /*15590*/  @P0 IMAD.HI.U32 R5, R4, c[0x0][0x4ec], RZ ;  /* 0x00013b0004050a27 */ /* 0x000fe200078e00ff */
[----:B------:R-:W-:-:S03]  /*155a0*/  MOV R0, R4 ;  /* 0x0000000400007202 */ /* 0x000fc60000000f00 */
[----:B------:R-:W-:Y:S01]  /*155b0*/  IMAD.WIDE.U32 R2, R9, c[0x0][0x3f0], R2 ;  /* 0x0000fc0009027a25 */ /* 0x000fe200078e0002 */
[----:B------:R-:W-:-:S04]  /*155c0*/  @P0 SHF.R.U32.HI R0, RZ, c[0x0][0x4f0], R5 ;  /* 0x00013c00ff000a19 */ /* 0x000fc80000011605 */
[--C-:B------:R-:W-:Y:S01]  /*155d0*/  SHF.R.S32.HI R6, RZ, 0x1f, R0.reuse ;  /* 0x0000001fff067819 */ /* 0x100fe20000011400 */
[----:B------:R-:W-:Y:S01]  /*155e0*/  IMAD.MOV R5, RZ, RZ, -R0 ;  /* 0x000000ffff057224 */ /* 0x000fe200078e0a00 */
[----:B------:R-:W-:-:S03]  /*155f0*/  IADD3 R3, R3, R7, RZ ;  /* 0x0000000703037210 */ /* 0x000fc60007ffe0ff */
        /* <DEDUP_REMOVED lines=34> */
.L_x_146:
[----:B------:R-:W-:Y:S05]  /*15820*/  BSYNC B0 ;  /* 0x0000000000007941 */ /* 0x000fea0003800000 */
.L_x_145:
        /* <DEDUP_REMOVED lines=21> */
.L_x_148:
[----:B------:R-:W-:Y:S05]  /*15980*/  BSYNC B0 ;  /* 0x0000000000007941 */ /* 0x000fea0003800000 */
.L_x_147:
        /* <DEDUP_REMOVED lines=21> */
.L_x_150:
[----:B------:R-:W-:Y:S05]  /*15ae0*/  BSYNC B0 ;  /* 0x0000000000007941 */ /* 0x000fea0003800000 */
.L_x_149:
        /* <DEDUP_REMOVED lines=22> */
.L_x_151:
        /* <DEDUP_REMOVED lines=11> */
.L_x_756:


//--------------------- .text._ZN7cutlass13device_kernelIN5flash19enable_sm80_to_sm89INS1_16FlashAttnFwdSm80INS1_25CollectiveMainloopFwdSm80ILi4ELi1ELb0EN4cute5tupleIJNS5_1CILi128EEENS7_ILi48EEENS7_ILi96EEEEEELi96ENS_6half_tEfNS_4arch4Sm80ELb0ELb1ELb0ELb0ELb0ELb0ELb1ELb0EEENS1_21CollectiveEpilogueFwdINS6_IJS8_SA_S9_EEENS6_IJNS7_ILi1EEESI_SI_EEESC_SE_Li128ELb0ELb1ELb0ELb0EEENS1_19SingleTileSchedulerILb0ELb0ELb1ELi128EEEEEEEEEvNT_6ParamsE --------------------------
	.section	.text._ZN7cutlass13device_kernelIN5flash19enable_sm80_to_sm89INS1_16FlashAttnFwdSm80INS1_25CollectiveMainloopFwdSm80ILi4ELi1ELb0EN4cute5tupleIJNS5_1CILi128EEENS7_ILi48EEENS7_ILi96EEEEEELi96ENS_6half_tEfNS_4arch4Sm80ELb0ELb1ELb0ELb0ELb0ELb0ELb1ELb0EEENS1_21CollectiveEpilogueFwdINS6_IJS8_SA_S9_EEENS6_IJNS7_ILi1EEESI_SI_EEESC_SE_Li128ELb0ELb1ELb0ELb0EEENS1_19SingleTileSchedulerILb0ELb0ELb1ELi128EEEEEEEEEvNT_6ParamsE,"ax",@progbits
	.sectioninfo	@"SHI_REGISTERS=255"
	.align	128
.text._ZN7cutlass13device_kernelIN5flash19enable_sm80_to_sm89INS1_16FlashAttnFwdSm80INS1_25CollectiveMainloopFwdSm80ILi4ELi1ELb0EN4cute5tupleIJNS5_1CILi128EEENS7_ILi48EEENS7_ILi96EEEEEELi96ENS_6half_tEfNS_4arch4Sm80ELb0ELb1ELb0ELb0ELb0ELb0ELb1ELb0EEENS1_21CollectiveEpilogueFwdINS6_IJS8_SA_S9_EEENS6_IJNS7_ILi1EEESI_SI_EEESC_SE_Li128ELb0ELb1ELb0ELb0EEENS1_19SingleTileSchedulerILb0ELb0ELb1ELi128EEEEEEEEEvNT_6ParamsE:
        .type           _ZN7cutlass13device_kernelIN5flash19enable_sm80_to_sm89INS1_16FlashAttnFwdSm80INS1_25CollectiveMainloopFwdSm80ILi4ELi1ELb0EN4cute5tupleIJNS5_1CILi128EEENS7_ILi48EEENS7_ILi96EEEEEELi96ENS_6half_tEfNS_4arch4Sm80ELb0ELb1ELb0ELb0ELb0ELb0ELb1ELb0EEENS1_21CollectiveEpilogueFwdINS6_IJS8_SA_S9_EEENS6_IJNS7_ILi1EEESI_SI_EEESC_SE_Li128ELb0ELb1ELb0ELb0EEENS1_19SingleTileSchedulerILb0ELb0ELb1ELi128EEEEEEEEEvNT_6ParamsE,@function
        .size           _ZN7cutlass13device_kernelIN5flash19enable_sm80_to_sm89INS1_16FlashAttnFwdSm80INS1_25CollectiveMainloopFwdSm80ILi4ELi1ELb0EN4cute5tupleIJNS5_1CILi128EEENS7_ILi48EEENS7_ILi96EEEEEELi96ENS_6half_tEfNS_4arch4Sm80ELb0ELb1ELb0ELb0ELb0ELb0ELb1ELb0EEENS1_21CollectiveEpilogueFwdINS6_IJS8_SA_S9_EEENS6_IJNS7_ILi1EEESI_SI_EEESC_SE_Li128ELb0ELb1ELb0ELb0EEENS1_19SingleTileSchedulerILb0ELb0ELb1ELi128EEEEEEEEEvNT_6ParamsE,(.L_x_757 - _ZN7cutlass13device_kernelIN5flash19enable_sm80_to_sm89INS1_16FlashAttnFwdSm80INS1_25CollectiveMainloopFwdSm80ILi4ELi1ELb0EN4cute5tupleIJNS5_1CILi128EEENS7_ILi48EEENS7_ILi96EEEEEELi96ENS_6half_tEfNS_4arch4Sm80ELb0ELb1ELb0ELb0ELb0ELb0ELb1ELb0EEENS1_21CollectiveEpilogueFwdINS6_IJS8_SA_S9_EEENS6_IJNS7_ILi1EEESI_SI_EEESC_SE_Li128ELb0ELb1ELb0ELb0EEENS1_19SingleTileSchedulerILb0ELb0ELb1ELi128EEEEEEEEEvNT_6ParamsE)
        .other          _ZN7cutlass13device_kernelIN5flash19enable_sm80_to_sm89INS1_16FlashAttnFwdSm80INS1_25CollectiveMainloopFwdSm80ILi4ELi1ELb0EN4cute5tupleIJNS5_1CILi128EEENS7_ILi48EEENS7_ILi96EEEEEELi96ENS_6half_tEfNS_4arch4Sm80ELb0ELb1ELb0ELb0ELb0ELb0ELb1ELb0EEENS1_21CollectiveEpilogueFwdINS6_IJS8_SA_S9_EEENS6_IJNS7_ILi1EEESI_SI_EEESC_SE_Li128ELb0ELb1ELb0ELb0EEENS1_19SingleTileSchedulerILb0ELb0ELb1ELi128EEEEEEEEEvNT_6ParamsE,@"STO_CUDA_ENTRY STV_DEFAULT"
_ZN7cutlass13device_kernelIN5flash19enable_sm80_to_sm89INS1_16FlashAttnFwdSm80INS1_25CollectiveMainloopFwdSm80ILi4ELi1ELb0EN4cute5tupleIJNS5_1CILi128EEENS7_ILi48EEENS7_ILi96EEEEEELi96ENS_6half_tEfNS_4arch4Sm80ELb0ELb1ELb0ELb0ELb0ELb0ELb1ELb0EEENS1_21CollectiveEpilogueFwdINS6_IJS8_SA_S9_EEENS6_IJNS7_ILi1EEESI_SI_EEESC_SE_Li128ELb0ELb1ELb0ELb0EEENS1_19SingleTileSchedulerILb0ELb0ELb1ELi128EEEEEEEEEvNT_6ParamsE:
[----:B------:R-:W-:Y:S02]  /*0000*/  MOV R1, c[0x0][0x28] ;  /* 0x00000a0000017a02 */ /* 0x000fe40000000f00 */
[----:B------:R-:W1:Y:S02]  /*0010*/  S2R R0, SR_CTAID.Z ;  /* 0x0000000000007919 */ /* 0x000e640000002700 */
[----:B-1----:R-:W-:-:S13]  /*0020*/  ISETP.GE.AND P0, PT, R0, RZ, PT ;  /* 0x000000ff0000720c */ /* 0x002fda0003f06270 */
[----:B------:R-:W-:Y:S05]  /*0030*/  @!P0 EXIT ;  /* 0x000000000000894d */ /* 0x000fea0003800000 */
[----:B------:R-:W1:Y:S01]  /*0040*/  S2UR UR13, SR_CTAID.X ;  /* 0x00000000000d79c3 */ /* 0x000e620000002500 */
[----:B------:R-:W-:Y:S01]  /*0050*/  ULDC UR7, c[0x0][0x2c4] ;  /* 0x0000b10000077ab9 */ /* 0x000fe20000000800 */
[----:B------:R-:W2:Y:S01]  /*0060*/  S2R R94, SR_TID.X ;  /* 0x00000000005e7919 */ /* 0x000ea20000002100 */
[----:B------:R-:W-:Y:S02]  /*0070*/  UISETP.NE.AND UP2, UPT, UR7, 0x1, UPT ;  /* 0x000000010700788c */ /* 0x000fe4000bf45270 */
[----:B------:R-:W-:Y:S02]  /*0080*/  ULDC.64 UR4, c[0x0][0x2c8] ;  /* 0x0000b20000047ab9 */ /* 0x000fe40000000a00 */
[----:B------:R-:W-:Y:S02]  /*0090*/  UMOV UR8, 0x1 ;  /* 0x0000000100087882 */ /* 0x000fe40000000000 */
[----:B------:R-:W-:Y:S02]  /*00a0*/  ULDC UR6, c[0x0][0x168] ;  /* 0x00005a0000067ab9 */ /* 0x000fe40000000800 */
[----:B------:R-:W-:-:S02]  /*00b0*/  UIADD3 UR6, UR8, -UR6, URZ ;  /* 0x8000000608067290 */ /* 0x000fc4000fffe03f */
[----:B-1----:R-:W-:-:S04]  /*00c0*/  USHF.L.U32 UR13, UR13, 0x7, URZ ;  /* 0x000000070d0d7899 */ /* 0x002fc8000800063f */
[----:B------:R-:W-:Y:S02]  /*00d0*/  @UP2 UIADD3 UR10, UR13, 0x7f, URZ ;  /* 0x0000007f0d0a2890 */ /* 0x000fe4000fffe03f */
[----:B------:R-:W-:Y:S02]  /*00e0*/  UIADD3 UR9, UR13, 0x7f, URZ ;  /* 0x0000007f0d097890 */ /* 0x000fe4000fffe03f */
[----:B------:R-:W-:-:S04]  /*00f0*/  UIMAD.WIDE.U32 UR10, UR10, UR4, URZ ;  /* 0x000000040a0a72a5 */ /* 0x000fc8000f8e003f */
[----:B------:R-:W-:-:S03]  /*0100*/  @UP2 USHF.R.U32.HI UR9, URZ, UR5, UR11 ;  /* 0x000000053f092299 */ /* 0x000fc6000801160b */
[----:B------:R-:W-:Y:S02]  /*0110*/  ULDC.64 UR4, c[0x0][0x328] ;  /* 0x0000ca0000047ab9 */ /* 0x000fe40000000a00 */
[----:B------:R-:W-:-:S03]  /*0120*/  UISETP.LE.AND UP1, UPT, UR8, UR5, UPT ;  /* 0x000000050800728c */ /* 0x000fc6000bf23270 */
[----:B------:R-:W-:Y:S02]  /*0130*/  ULDC UR5, c[0x0][0x1d0] ;  /* 0x0000740000057ab9 */ /* 0x000fe40000000800 */
[----:B------:R-:W-:Y:S01]  /*0140*/  UIADD3 UR5, UR9, UR5, UR6 ;  /* 0x0000000509057290 */ /* 0x000fe2000fffe006 */
[----:B------:R-:W-:-:S03]  /*0150*/  PLOP3.LUT P0, PT, PT, PT, UP1, 0x40, 0x0 ;  /* 0x000000000000781c */ /* 0x000fc60003f0e818 */
[----:B------:R-:W-:-:S06]  /*0160*/  UIADD3 UR4, UR5, UR4, URZ ;  /* 0x0000000405047290 */ /* 0x000fcc000fffe03f */
[----:B------:R-:W-:-:S04]  /*0170*/  MOV R3, UR4 ;  /* 0x0000000400037c02 */ /* 0x000fc80008000f00 */
[----:B------:R-:W-:Y:S05]  /*0180*/  @P0 BRA `(.L_x_152) ;  /* 0x0000013000000947 */ /* 0x000fea0003800000 */
[----:B--2---:R-:W-:Y:S01]  /*0190*/  ISETP.LT.AND P0, PT, RZ, UR5, PT ;  /* 0x00000005ff007c0c */ /* 0x004fe2000bf01270 */
[----:B------:R-:W-:-:S12]  /*01a0*/  UIADD3 UR6, UR5, -0x1, URZ ;  /* 0xffffffff05067890 */ /* 0x000fd8000fffe03f */
[----:B------:R-:W-:Y:S05]  /*01b0*/  @P0 BRA `(.L_x_153) ;  /* 0x0000008000000947 */ /* 0x000fea0003800000 */
[----:B------:R-:W-:Y:S02]  /*01c0*/  ULDC UR4, c[0x0][0x32c] ;  /* 0x0000cb0000047ab9 */ /* 0x000fe40000000800 */
[----:B------:R-:W-:Y:S02]  /*01d0*/  UISETP.NE.AND UP0, UPT, UR8, UR4, UPT ;  /* 0x000000040800728c */ /* 0x000fe4000bf05270 */
[----:B------:R-:W-:-:S03]  /*01e0*/  UIADD3 UR6, -UR5, URZ, URZ ;  /* 0x0000003f05067290 */ /* 0x000fc6000fffe13f */
[----:B------:R-:W-:Y:S02]  /*01f0*/  ULDC.64 UR4, c[0x0][0x330] ;  /* 0x0000cc0000047ab9 */ /* 0x000fe40000000a00 */
[----:B------:R-:W-:-:S04]  /*0200*/  UIMAD.WIDE.U32 UR8, UR6, UR4, URZ ;  /* 0x00000004060872a5 */ /* 0x000fc8000f8e003f */
[----:B------:R-:W-:-:S04]  /*0210*/  @UP0 USHF.R.U32.HI UR6, URZ, UR5, UR9 ;  /* 0x000000053f060299 */ /* 0x000fc80008011609 */
[----:B------:R-:W-:Y:S01]  /*0220*/  ULOP3.LUT UR6, URZ, UR6, URZ, 0x33, !UPT ;  /* 0x000000063f067292 */ /* 0x000fe2000f8e333f */
[----:B------:R-:W-:Y:S05]  /*0230*/  BRA `(.L_x_154) ;  /* 0x0000005000007947 */ /* 0x000fea0003800000 */
.L_x_153:
[----:B------:R-:W-:Y:S02]  /*0240*/  ULDC UR4, c[0x0][0x32c] ;  /* 0x0000cb0000047ab9 */ /* 0x000fe40000000800 */
[----:B------:R-:W-:-:S03]  /*0250*/  UISETP.NE.AND UP0, UPT, UR8, UR4, UPT ;  /* 0x000000040800728c */ /* 0x000fc6000bf05270 */
[----:B------:R-:W-:Y:S02]  /*0260*/  ULDC.64 UR4, c[0x0][0x330] ;  /* 0x0000cc0000047ab9 */ /* 0x000fe40000000a00 */
[----:B------:R-:W-:-:S06]  /*0270*/  UIMAD.WIDE.U32 UR8, UR6, UR4, URZ ;  /* 0x00000004060872a5 */ /* 0x000fcc000f8e003f */
[----:B------:R-:W-:Y:S02]  /*0280*/  @UP0 USHF.R.U32.HI UR6, URZ, UR5, UR9 ;  /* 0x000000053f060299 */ /* 0x000fe40008011609 */
.L_x_154:
[----:B------:R-:W-:Y:S02]  /*0290*/  ULDC UR4, c[0x0][0x32c] ;  /* 0x0000cb0000047ab9 */ /* 0x000fe40000000800 */
[----:B------:R-:W-:-:S06]  /*02a0*/  UIMAD UR4, UR6, UR4, UR4 ;  /* 0x00000004060472a4 */ /* 0x000fcc000f8e0204 */
[----:B------:R-:W-:-:S03]  /*02b0*/  IMNMX R3, R3, UR4, PT ;  /* 0x0000000403037c17 */ /* 0x000fc6000b800200 */
.L_x_152:
[----:B--2---:R-:W-:Y:S01]  /*02c0*/  UMOV UR6, 0x2f ;  /* 0x0000002f00067882 */ /* 0x004fe20000000000 */
[----:B------:R-:W-:Y:S01]  /*02d0*/  IADD3 R3, R3, 0x2f, RZ ;  /* 0x0000002f03037810 */ /* 0x000fe20007ffe0ff */
[----:B------:R-:W-:Y:S01]  /*02e0*/  ULDC UR12, c[0x0][0x1d0] ;  /* 0x00007400000c7ab9 */ /* 0x000fe20000000800 */
[----:B------:R-:W-:Y:S01]  /*02f0*/  PLOP3.LUT P0, PT, PT, PT, UP1, 0x40, 0x0 ;  /* 0x000000000000781c */ /* 0x000fe20003f0e818 */
[----:B------:R-:W-:Y:S02]  /*0300*/  UIADD3 UR6, UR6, UR12, URZ ;  /* 0x0000000c06067290 */ /* 0x000fe4000fffe03f */
[----:B------:R-:W-:Y:S01]  /*0310*/  ULDC.64 UR4, c[0x0][0x2c8] ;  /* 0x0000b20000047ab9 */ /* 0x000fe20000000a00 */
[----:B------:R-:W-:Y:S01]  /*0320*/  IMAD.HI R3, R3, 0x2aaaaaab, RZ ;  /* 0x2aaaaaab03037827 */ /* 0x000fe200078e02ff */
[----:B------:R-:W-:Y:S02]  /*0330*/  UIMAD.WIDE UR8, UR6, 0x2aaaaaab, URZ ;  /* 0x2aaaaaab060878a5 */ /* 0x000fe4000f8e023f */
[----:B------:R-:W-:-:S02]  /*0340*/  UIMAD.WIDE.U32 UR10, UR13, UR4, URZ ;  /* 0x000000040d0a72a5 */ /* 0x000fc4000f8e003f */
[----:B------:R-:W-:Y:S01]  /*0350*/  ULDC UR6, c[0x0][0x168] ;  /* 0x00005a0000067ab9 */ /* 0x000fe20000000800 */
[----:B------:R-:W-:Y:S01]  /*0360*/  SHF.R.U32.HI R2, RZ, 0x1f, R3 ;  /* 0x0000001fff027819 */ /* 0x000fe20000011603 */
[----:B------:R-:W-:Y:S02]  /*0370*/  UIADD3 UR12, UR12, -UR6, URZ ;  /* 0x800000060c0c7290 */ /* 0x000fe4000fffe03f */
[----:B------:R-:W-:Y:S01]  /*0380*/  USHF.R.U32.HI UR6, URZ, 0x1f, UR9 ;  /* 0x0000001f3f067899 */ /* 0x000fe20008011609 */
[----:B------:R-:W-:Y:S01]  /*0390*/  LEA.HI.SX32 R2, R3, R2, 0x1d ;  /* 0x0000000203027211 */ /* 0x000fe200078feaff */
[----:B------:R-:W-:Y:S02]  /*03a0*/  UMOV UR4, UR13 ;  /* 0x0000000d00047c82 */ /* 0x000fe40008000000 */
[----:B------:R-:W-:Y:S02]  /*03b0*/  @UP2 USHF.R.U32.HI UR4, URZ, UR5, UR11 ;  /* 0x000000053f042299 */ /* 0x000fe4000801160b */
[----:B------:R-:W-:-:S02]  /*03c0*/  ULEA.HI.SX32 UR9, UR9, UR6, 0x1d ;  /* 0x0000000609097291 */ /* 0x000fc4000f8fea3f */
[----:B------:R-:W-:Y:S02]  /*03d0*/  UIADD3 UR4, UR12, UR4, URZ ;  /* 0x000000040c047290 */ /* 0x000fe4000fffe03f */
[----:B------:R-:W-:Y:S02]  /*03e0*/  ULDC UR5, c[0x0][0x324] ;  /* 0x0000c90000057ab9 */ /* 0x000fe40000000800 */
[----:B------:R-:W-:Y:S01]  /*03f0*/  UIADD3 UR6, UR4, -UR5, URZ ;  /* 0x8000000504067290 */ /* 0x000fe2000fffe03f */
[----:B------:R-:W-:Y:S01]  /*0400*/  IMNMX R148, R2, UR9, PT ;  /* 0x0000000902947c17 */ /* 0x000fe2000b800200 */
[----:B------:R-:W-:Y:S05]  /*0410*/  @P0 BRA `(.L_x_155) ;  /* 0x0000015000000947 */ /* 0x000fea0003800000 */
[----:B------:R-:W-:Y:S02]  /*0420*/  UMOV UR8, UR4 ;  /* 0x0000000400087c82 */ /* 0x000fe40008000000 */
[----:B------:R-:W-:-:S06]  /*0430*/  UISETP.GT.AND UP0, UPT, UR8, -0x1, UPT ;  /* 0xffffffff0800788c */ /* 0x000fcc000bf04270 */
[----:B------:R-:W-:-:S13]  /*0440*/  PLOP3.LUT P0, PT, PT, PT, UP0, 0x80, 0x0 ;  /* 0x000000000000781c */ /* 0x000fda0003f0f008 */
[----:B------:R-:W-:Y:S05]  /*0450*/  @P0 BRA `(.L_x_156) ;  /* 0x0000008000000947 */ /* 0x000fea0003800000 */
[----:B------:R-:W-:Y:S02]  /*0460*/  ULDC UR4, c[0x0][0x32c] ;  /* 0x0000cb0000047ab9 */ /* 0x000fe40000000800 */
[----:B------:R-:W-:Y:S02]  /*0470*/  UISETP.NE.AND UP0, UPT, UR4, 0x1, UPT ;  /* 0x000000010400788c */ /* 0x000fe4000bf05270 */
[----:B------:R-:W-:Y:S02]  /*0480*/  ULOP3.LUT UR8, URZ, UR8, URZ, 0x33, !UPT ;  /* 0x000000083f087292 */ /* 0x000fe4000f8e333f */
[----:B------:R-:W-:Y:S02]  /*0490*/  ULDC.64 UR4, c[0x0][0x330] ;  /* 0x0000cc0000047ab9 */ /* 0x000fe40000000a00 */
[----:B------:R-:W-:-:S05]  /*04a0*/  UIMAD.WIDE.U32 UR10, UR8, UR4, URZ ;  /* 0x00000004080a72a5 */ /* 0x000fca000f8e003f */
[----:B------:R-:W-:-:S04]  /*04b0*/  @UP0 USHF.R.U32.HI UR8, URZ, UR5, UR11 ;  /* 0x000000053f080299 */ /* 0x000fc8000801160b */
[----:B------:R-:W-:Y:S01]  /*04c0*/  ULOP3.LUT UR8, URZ, UR8, URZ, 0x33, !UPT ;  /* 0x000000083f087292 */ /* 0x000fe2000f8e333f */
[----:B------:R-:W-:Y:S05]  /*04d0*/  BRA `(.L_x_157) ;  /* 0x0000005000007947 */ /* 0x000fea0003800000 */
.L_x_156:
[----:B------:R-:W-:Y:S02]  /*04e0*/  ULDC UR4, c[0x0][0x32c] ;  /* 0x0000cb0000047ab9 */ /* 0x000fe40000000800 */
[----:B------:R-:W-:-:S03]  /*04f0*/  UISETP.NE.AND UP0, UPT, UR4, 0x1, UPT ;  /* 0x000000010400788c */ /* 0x000fc6000bf05270 */
[----:B------:R-:W-:Y:S02]  /*0500*/  ULDC.64 UR4, c[0x0][0x330] ;  /* 0x0000cc0000047ab9 */ /* 0x000fe40000000a00 */
[----:B------:R-:W-:-:S06]  /*0510*/  UIMAD.WIDE.U32 UR10, UR8, UR4, URZ ;  /* 0x00000004080a72a5 */ /* 0x000fcc000f8e003f */
[----:B------:R-:W-:Y:S02]  /*0520*/  @UP0 USHF.R.U32.HI UR8, URZ, UR5, UR11 ;  /* 0x000000053f080299 */ /* 0x000fe4000801160b */
.L_x_157:
[----:B------:R-:W-:Y:S02]  /*0530*/  ULDC UR4, c[0x0][0x32c] ;  /* 0x0000cb0000047ab9 */ /* 0x000fe40000000800 */
[----:B------:R-:W-:-:S04]  /*0540*/  UIMAD UR4, UR8, UR4, URZ ;  /* 0x00000004080472a4 */ /* 0x000fc8000f8e023f */
[----:B------:R-:W-:-:S04]  /*0550*/  UISETP.LT.AND UP0, UPT, UR6, UR4, UPT ;  /* 0x000000040600728c */ /* 0x000fc8000bf01270 */
[----:B------:R-:W-:-:S04]  /*0560*/  USEL UR6, UR6, UR4, !UP0 ;  /* 0x0000000406067287 */ /* 0x000fc8000c000000 */
.L_x_155:
[----:B------:R-:W-:Y:S01]  /*0570*/  UIMAD.WIDE UR4, UR6, 0x2aaaaaab, URZ ;  /* 0x2aaaaaab060478a5 */ /* 0x000fe2000f8e023f */
[----:B------:R-:W-:Y:S01]  /*0580*/  PLOP3.LUT P4, PT, PT, PT, PT, 0x80, 0x0 ;  /* 0x000000000000781c */ /* 0x000fe20003f8f070 */
[----:B------:R-:W-:Y:S01]  /*0590*/  ULDC.64 UR10, c[0x0][0x118] ;  /* 0x00004600000a7ab9 */ /* 0x000fe20000000a00 */
[----:B------:R-:W-:Y:S01]  /*05a0*/  CS2R R8, SRZ ;  /* 0x0000000000087805 */ /* 0x000fe2000001ff00 */
[----:B------:R-:W-:Y:S01]  /*05b0*/  USHF.R.U32.HI UR4, URZ, 0x1f, UR5 ;  /* 0x0000001f3f047899 */ /* 0x000fe20008011605 */
[----:B------:R-:W-:Y:S01]  /*05c0*/  CS2R R6, SRZ ;  /* 0x0000000000067805 */ /* 0x000fe2000001ff00 */
[----:B------:R-:W-:Y:S01]  /*05d0*/  CS2R R92, SRZ ;  /* 0x00000000005c7805 */ /* 0x000fe2000001ff00 */
[----:B------:R-:W-:Y:S01]  /*05e0*/  CS2R R98, SRZ ;  /* 0x0000000000627805 */ /* 0x000fe2000001ff00 */
[----:B------:R-:W-:Y:S01]  /*05f0*/  ULEA.HI.SX32 UR4, UR5, UR4, 0x1d ;  /* 0x0000000405047291 */ /* 0x000fe2000f8fea3f */
[----:B------:R-:W-:Y:S01]  /*0600*/  IMAD.MOV.U32 R96, RZ, RZ, RZ ;  /* 0x000000ffff607224 */ /* 0x000fe200078e00ff */
[----:B------:R-:W-:Y:S01]  /*0610*/  CS2R R90, SRZ ;  /* 0x00000000005a7805 */ /* 0x000fe2000001ff00 */
[----:B------:R-:W-:Y:S01]  /*0620*/  CS2R R88, SRZ ;  /* 0x0000000000587805 */ /* 0x000fe2000001ff00 */
[----:B------:R-:W-:Y:S01]  /*0630*/  UISETP.LT.AND UP0, UPT, URZ, UR4, UPT ;  /* 0x000000043f00728c */ /* 0x000fe2000bf01270 */
[----:B------:R-:W-:Y:S01]  /*0640*/  CS2R R86, SRZ ;  /* 0x0000000000567805 */ /* 0x000fe2000001ff00 */
[----:B------:R-:W-:Y:S01]  /*0650*/  CS2R R84, SRZ ;  /* 0x0000000000547805 */ /* 0x000fe2000001ff00 */
[----:B------:R-:W-:Y:S01]  /*0660*/  CS2R R78, SRZ ;  /* 0x00000000004e7805 */ /* 0x000fe2000001ff00 */
[----:B------:R-:W-:Y:S01]  /*0670*/  USEL UR6, URZ, UR4, !UP0 ;  /* 0x000000043f067287 */ /* 0x000fe2000c000000 */
[----:B------:R-:W-:Y:S01]  /*0680*/  CS2R R76, SRZ ;  /* 0x00000000004c7805 */ /* 0x000fe2000001ff00 */
[----:B------:R-:W-:Y:S01]  /*0690*/  CS2R R82, SRZ ;  /* 0x0000000000527805 */ /* 0x000fe2000001ff00 */
[----:B------:R-:W-:Y:S01]  /*06a0*/  CS2R R80, SRZ ;  /* 0x0000000000507805 */ /* 0x000fe2000001ff00 */
[----:B------:R-:W-:Y:S01]  /*06b0*/  CS2R R74, SRZ ;  /* 0x00000000004a7805 */ /* 0x000fe2000001ff00 */
[----:B------:R-:W-:Y:S01]  /*06c0*/  CS2R R72, SRZ ;  /* 0x0000000000487805 */ /* 0x000fe2000001ff00 */
[----:B------:R-:W-:Y:S01]  /*06d0*/  ISETP.GT.AND P0, PT, R148, UR6, PT ;  /* 0x0000000694007c0c */ /* 0x000fe2000bf04270 */
        /* <DEDUP_REMOVED lines=34> */
[----:B------:R-:W-:Y:S01]  /*0900*/  IMAD.MOV.U32 R12, RZ, RZ, RZ ;  /* 0x000000ffff0c7224 */ /* 0x000fe200078e00ff */
[----:B------:R-:W-:Y:S01]  /*0910*/  CS2R R10, SRZ ;  /* 0x00000000000a7805 */ /* 0x000fe2000001ff00 */
[----:B------:R-:W-:Y:S05]  /*0920*/  @!P0 BRA `(.L_x_158) ;  /* 0x0000fa3000008947 */ /* 0x000fea0003800000 */
[----:B------:R-:W-:-:S04]  /*0930*/  ISETP.NE.U32.AND P3, PT, RZ, c[0x0][0x340], PT ;  /* 0x0000d000ff007a0c */ /* 0x000fc80003f65070 */
[----:B------:R-:W-:-:S13]  /*0940*/  ISETP.NE.AND.EX P3, PT, RZ, c[0x0][0x344], PT, P3 ;  /* 0x0000d100ff007a0c */ /* 0x000fda0003f65330 */
[----:B------:R-:W-:-:S04]  /*0950*/  @P3 IMAD.MOV.U32 R3, RZ, RZ, 0x4 ;  /* 0x00000004ff033424 */ /* 0x000fc800078e00ff */
[----:B------:R-:W-:-:S06]  /*0960*/  @P3 IMAD.WIDE R232, R0, R3, c[0x0][0x340] ;  /* 0x0000d00000e83625 */ /* 0x000fcc00078e0203 */
[----:B------:R-:W2:Y:S01]  /*0970*/  @P3 LDG.E R232, [R232.64] ;  /* 0x0000000ae8e83981 */ /* 0x000ea2000c1e1900 */
[----:B------:R-:W-:Y:S01]  /*0980*/  SHF.R.S32.HI R7, RZ, 0x1f, R94 ;  /* 0x0000001fff077819 */ /* 0x000fe2000001145e */
[----:B------:R-:W-:Y:S01]  /*0990*/  ULDC UR4, c[0x0][0x168] ;  /* 0x00005a0000047ab9 */ /* 0x000fe20000000800 */
[----:B------:R-:W-:Y:S01]  /*09a0*/  PLOP3.LUT P1, PT, PT, PT, UP2, 0x80, 0x0 ;  /* 0x000000000000781c */ /* 0x000fe20003f2f028 */
[----:B------:R-:W1:Y:S01]  /*09b0*/  S2R R16, SR_CTAID.Y ;  /* 0x0000000000107919 */ /* 0x000e620000002600 */
[-C--:B------:R-:W-:Y:S01]  /*09c0*/  LEA.HI R5, R7, R94.reuse, RZ, 0x2 ;  /* 0x0000005e07057211 */ /* 0x080fe200078f10ff */
[----:B------:R-:W-:Y:S01]  /*09d0*/  UIMAD UR4, UR7, UR4, URZ ;  /* 0x00000004070472a4 */ /* 0x000fe2000f8e023f */
[----:B------:R-:W-:Y:S01]  /*09e0*/  PLOP3.LUT P0, PT, PT, PT, UP2, 0x80, 0x0 ;  /* 0x000000000000781c */ /* 0x000fe20003f0f028 */
[----:B------:R-:W-:Y:S01]  /*09f0*/  IMAD.MOV.U32 R99, RZ, RZ, 0x30 ;  /* 0x00000030ff637424 */ /* 0x000fe200078e00ff */
[----:B------:R-:W-:Y:S01]  /*0a00*/  LOP3.LUT R97, R5, 0xfffffffc, RZ, 0xc0, !PT ;  /* 0xfffffffc05617812 */ /* 0x000fe200078ec0ff */
[----:B------:R-:W-:Y:S01]  /*0a10*/  UMOV UR7, 0x5 ;  /* 0x0000000500077882 */ /* 0x000fe20000000000 */
[----:B------:R-:W-:Y:S01]  /*0a20*/  SHF.R.S32.HI R228, RZ, 0x2, R5 ;  /* 0x00000002ffe47819 */ /* 0x000fe20000011405 */
[----:B------:R-:W-:Y:S01]  /*0a30*/  IMAD R93, R148, -0x30, R99 ;  /* 0xffffffd0945d7824 */ /* 0x000fe200078e0263 */
[----:B------:R-:W-:Y:S01]  /*0a40*/  SHF.R.S32.HI R17, RZ, 0x1f, R0 ;  /* 0x0000001fff117819 */ /* 0x000fe20000011400 */
[----:B------:R-:W-:Y:S01]  /*0a50*/  IMAD.IADD R97, R94, 0x1, -R97 ;  /* 0x000000015e617824 */ /* 0x000fe200078e0a61 */
[----:B------:R-:W-:-:S02]  /*0a60*/  LEA.HI R10, R7, R94, RZ, 0x3 ;  /* 0x0000005e070a7211 */ /* 0x000fc400078f18ff */
[----:B------:R-:W-:Y:S01]  /*0a70*/  LEA.HI R5, R5, R228, RZ, 0x1 ;  /* 0x000000e405057211 */ /* 0x000fe200078f08ff */
[C---:B------:R-:W-:Y:S01]  /*0a80*/  IMAD R2, R97.reuse, 0x20, R228 ;  /* 0x0000002061027824 */ /* 0x040fe200078e02e4 */
[----:B------:R-:W-:Y:S01]  /*0a90*/  IADD3 R18, R228, UR13, RZ ;  /* 0x0000000de4127c10 */ /* 0x000fe2000fffe0ff */
[----:B------:R-:W-:Y:S01]  /*0aa0*/  IMAD.SHL.U32 R20, R97, 0x8, RZ ;  /* 0x0000000861147824 */ /* 0x000fe200078e00ff */
[----:B------:R-:W-:Y:S02]  /*0ab0*/  LEA.HI R96, R7, R94, RZ, 0x5 ;  /* 0x0000005e07607211 */ /* 0x000fe400078f28ff */
[----:B------:R-:W-:Y:S02]  /*0ac0*/  IADD3 R2, R2, UR13, RZ ;  /* 0x0000000d02027c10 */ /* 0x000fe4000fffe0ff */
[----:B------:R-:W-:Y:S02]  /*0ad0*/  LOP3.LUT R5, R5, 0x7fffffe, RZ, 0xc0, !PT ;  /* 0x07fffffe05057812 */ /* 0x000fe400078ec0ff */
[----:B------:R-:W-:Y:S01]  /*0ae0*/  SHF.R.S32.HI R95, RZ, 0x5, R96 ;  /* 0x00000005ff5f7819 */ /* 0x000fe20000011460 */
[----:B-1----:R-:W-:Y:S01]  /*0af0*/  IMAD.WIDE.U32 R12, R16, c[0x0][0x1b8], RZ ;  /* 0x00006e00100c7a25 */ /* 0x002fe200078e00ff */
[----:B------:R-:W-:-:S02]  /*0b00*/  SHF.R.S32.HI R11, RZ, 0x1f, R16 ;  /* 0x0000001fff0b7819 */ /* 0x000fc40000011410 */
[----:B------:R-:W-:Y:S01]  /*0b10*/  SHF.R.S32.HI R21, RZ, 0x1f, R20 ;  /* 0x0000001fff157819 */ /* 0x000fe20000011414 */
[----:B------:R-:W-:Y:S01]  /*0b20*/  @P1 IMAD.HI.U32 R4, R2, c[0x0][0x2c8], RZ ;  /* 0x0000b20002041a27 */ /* 0x000fe200078e00ff */
[----:B------:R-:W-:Y:S02]  /*0b30*/  ISETP.GE.AND P5, PT, R20, c[0x0][0x198], PT ;  /* 0x0000660014007a0c */ /* 0x000fe40003fa6270 */
[----:B------:R-:W-:Y:S01]  /*0b40*/  LEA.HI R7, R7, R94, RZ, 0x4 ;  /* 0x0000005e07077211 */ /* 0x000fe200078f20ff */
[----:B------:R-:W-:Y:S01]  /*0b50*/  IMAD R3, R11, c[0x0][0x1b8], RZ ;  /* 0x00006e000b037a24 */ /* 0x000fe200078e02ff */
[----:B------:R-:W-:Y:S01]  /*0b60*/  IADD3 R101, R148, -0x1, RZ ;  /* 0xffffffff94657810 */ /* 0x000fe20007ffe0ff */
[----:B------:R-:W-:Y:S01]  /*0b70*/  IMAD.MOV.U32 R8, RZ, RZ, R2 ;  /* 0x000000ffff087224 */ /* 0x000fe200078e0002 */
[----:B------:R-:W-:Y:S01]  /*0b80*/  @P0 SHF.R.U32.HI R8, RZ, c[0x0][0x2cc], R4 ;  /* 0x0000b300ff080a19 */ /* 0x000fe20000011604 */
[----:B------:R-:W-:Y:S01]  /*0b90*/  IMAD R3, R16, c[0x0][0x1bc], R3 ;  /* 0x00006f0010037a24 */ /* 0x000fe200078e0203 */
[----:B------:R-:W-:Y:S01]  /*0ba0*/  IADD3 R72, R93, c[0x0][0x1d0], -R228 ;  /* 0x000074005d487a10 */ /* 0x000fe20007ffe8e4 */
[----:B------:R-:W-:Y:S01]  /*0bb0*/  IMAD.IADD R218, R228, 0x1, -R5 ;  /* 0x00000001e4da7824 */ /* 0x000fe200078e0a05 */
[----:B------:R-:W-:Y:S01]  /*0bc0*/  SHF.R.S32.HI R6, RZ, 0x1f, R8 ;  /* 0x0000001fff067819 */ /* 0x000fe20000011408 */
[----:B------:R-:W-:Y:S01]  /*0bd0*/  IMAD.IADD R13, R13, 0x1, R3 ;  /* 0x000000010d0d7824 */ /* 0x000fe200078e0203 */
[----:B------:R-:W-:Y:S01]  /*0be0*/  IADD3 R5, R18, 0x20, RZ ;  /* 0x0000002012057810 */ /* 0x000fe20007ffe0ff */
[----:B------:R-:W-:-:S02]  /*0bf0*/  IMAD R3, R17, c[0x0][0x1c0], RZ ;  /* 0x0000700011037a24 */ /* 0x000fc400078e02ff */
[----:B------:R-:W-:Y:S01]  /*0c00*/  IMAD.WIDE.U32 R12, R0, c[0x0][0x1c0], R12 ;  /* 0x00007000000c7a25 */ /* 0x000fe200078e000c */
[----:B------:R-:W-:Y:S02]  /*0c10*/  ISETP.GE.AND P2, PT, R5, UR4, PT ;  /* 0x0000000405007c0c */ /* 0x000fe4000bf46270 */
[----:B------:R-:W-:Y:S01]  /*0c20*/  IADD3 R5, R20, 0x20, RZ ;  /* 0x0000002014057810 */ /* 0x000fe20007ffe0ff */
[----:B------:R-:W-:Y:S02]  /*0c30*/  IMAD R4, R0, c[0x0][0x1c4], R3 ;  /* 0x0000710000047a24 */ /* 0x000fe400078e0203 */
[----:B------:R-:W-:Y:S01]  /*0c40*/  IMAD.MOV R3, RZ, RZ, -R8 ;  /* 0x000000ffff037224 */ /* 0x000fe200078e0a08 */
[----:B------:R-:W-:Y:S01]  /*0c50*/  ISETP.GE.AND P4, PT, R5, c[0x0][0x198], PT ;  /* 0x0000660005007a0c */ /* 0x000fe20003f86270 */
[----:B------:R-:W-:Y:S01]  /*0c60*/  IMAD.IADD R13, R13, 0x1, R4 ;  /* 0x000000010d0d7824 */ /* 0x000fe200078e0204 */
[----:B------:R-:W-:Y:S01]  /*0c70*/  SHF.R.S32.HI R4, RZ, 0x3, R10 ;  /* 0x00000003ff047819 */ /* 0x000fe2000001140a */
[----:B------:R-:W-:-:S02]  /*0c80*/  IMAD R3, R3, c[0x0][0x2c4], R2 ;  /* 0x0000b10003037a24 */ /* 0x000fc400078e0202 */
[----:B------:R-:W-:Y:S01]  /*0c90*/  IMAD R9, R6, c[0x0][0x1b0], RZ ;  /* 0x00006c0006097a24 */ /* 0x000fe200078e02ff */
[----:B------:R-:W-:Y:S01]  /*0ca0*/  IADD3 R6, R20, 0x40, RZ ;  /* 0x0000004014067810 */ /* 0x000fe20007ffe0ff */
[----:B------:R-:W-:Y:S01]  /*0cb0*/  IMAD.WIDE.U32 R12, R8, c[0x0][0x1b0], R12 ;  /* 0x00006c00080c7a25 */ /* 0x000fe200078e000c */
[----:B------:R-:W-:-:S03]  /*0cc0*/  SHF.R.S32.HI R2, RZ, 0x1f, R3 ;  /* 0x0000001fff027819 */ /* 0x000fc60000011403 */
[----:B------:R-:W-:Y:S02]  /*0cd0*/  IMAD R9, R8, c[0x0][0x1b4], R9 ;  /* 0x00006d0008097a24 */ /* 0x000fe400078e0209 */
[----:B------:R-:W-:Y:S02]  /*0ce0*/  IMAD R2, R2, c[0x0][0x1a8], RZ ;  /* 0x00006a0002027a24 */ /* 0x000fe400078e02ff */
[----:B------:R-:W-:Y:S02]  /*0cf0*/  IMAD.IADD R13, R13, 0x1, R9 ;  /* 0x000000010d0d7824 */ /* 0x000fe400078e0209 */
[C---:B------:R-:W-:Y:S02]  /*0d00*/  IMAD R9, R3.reuse, c[0x0][0x1ac], R2 ;  /* 0x00006b0003097a24 */ /* 0x040fe400078e0202 */
[----:B------:R-:W-:-:S04]  /*0d10*/  IMAD.WIDE.U32 R2, R3, c[0x0][0x1a8], R12 ;  /* 0x00006a0003027a25 */ /* 0x000fc800078e000c */
[----:B------:R-:W-:Y:S01]  /*0d20*/  IMAD.IADD R3, R3, 0x1, R9 ;  /* 0x0000000103037824 */ /* 0x000fe200078e0209 */
[----:B------:R-:W-:Y:S01]  /*0d30*/  LEA R13, P0, R2, c[0x0][0x160], 0x1 ;  /* 0x00005800020d7a11 */ /* 0x000fe200078008ff */
[----:B------:R-:W-:Y:S02]  /*0d40*/  IMAD.SHL.U32 R9, R4, 0x40, RZ ;  /* 0x0000004004097824 */ /* 0x000fe400078e00ff */
[----:B------:R-:W-:Y:S01]  /*0d50*/  IMAD R218, R95, 0x8, R218 ;  /* 0x000000085fda7824 */ /* 0x000fe200078e02da */
[----:B------:R-:W-:Y:S01]  /*0d60*/  LEA.HI.X R3, R2, c[0x0][0x164], R3, 0x1, P0 ;  /* 0x0000590002037a11 */ /* 0x000fe200000f0c03 */
[----:B------:R-:W1:Y:S01]  /*0d70*/  SHFL.IDX PT, R14, R13, RZ, 0x1c1f ;  /* 0x001c1fff0d0e7589 */ /* 0x000e6200000e0000 */
[----:B------:R-:W-:Y:S01]  /*0d80*/  LOP3.LUT R9, R9, 0xc0, RZ, 0xc0, !PT ;  /* 0x000000c009097812 */ /* 0x000fe200078ec0ff */
[----:B------:R-:W-:Y:S01]  /*0d90*/  IMAD.WIDE.U32 R78, R101, c[0x0][0x208], RZ ;  /* 0x00008200654e7a25 */ /* 0x000fe200078e00ff */
[----:B------:R-:W-:Y:S01]  /*0da0*/  ISETP.GE.AND P0, PT, R18, UR4, PT ;  /* 0x0000000412007c0c */ /* 0x000fe2000bf06270 */
[----:B------:R-:W3:Y:S01]  /*0db0*/  SHFL.IDX PT, R15, R3, RZ, 0x1c1f ;  /* 0x001c1fff030f7589 */ /* 0x000ee200000e0000 */
[----:B------:R-:W-:-:S02]  /*0dc0*/  LOP3.LUT R2, R9, 0x18, R20, 0xf8, !PT ;  /* 0x0000001809027812 */ /* 0x000fc400078ef814 */
[----:B------:R-:W-:Y:S01]  /*0dd0*/  SHF.R.U32.HI R9, RZ, 0x3, R9 ;  /* 0x00000003ff097819 */ /* 0x000fe20000011609 */
[----:B------:R-:W4:Y:S03]  /*0de0*/  SHFL.IDX PT, R22, R13, 0x1, 0x1c1f ;  /* 0x003c1f000d167f89 */ /* 0x000f2600000e0000 */
[----:B------:R-:W-:Y:S01]  /*0df0*/  LOP3.LUT R9, R2, R9, RZ, 0x3c, !PT ;  /* 0x0000000902097212 */ /* 0x000fe200078e3cff */
[----:B------:R-:W5:Y:S01]  /*0e00*/  SHFL.IDX PT, R23, R3, 0x1, 0x1c1f ;  /* 0x003c1f0003177f89 */ /* 0x000f6200000e0000 */
[C---:B------:R-:W-:Y:S02]  /*0e10*/  IADD3 R2, R18.reuse, 0x40, RZ ;  /* 0x0000004012027810 */ /* 0x040fe40007ffe0ff */
[----:B------:R-:W-:Y:S01]  /*0e20*/  IADD3 R18, R18, 0x60, RZ ;  /* 0x0000006012127810 */ /* 0x000fe20007ffe0ff */
[----:B------:R-:W-:Y:S01]  /*0e30*/  IMAD.U32 R218, R218, 0x20, R9 ;  /* 0x00000020dada7824 */ /* 0x000fe200078e0009 */
[----:B------:R-:W-:-:S02]  /*0e40*/  @!P0 SHF.R.S32.HI R9, RZ, 0x1f, R6 ;  /* 0x0000001fff098819 */ /* 0x000fc40000011406 */
[----:B------:R-:W-:Y:S01]  /*0e50*/  @!P0 SHF.R.S32.HI R8, RZ, 0x1f, R5 ;  /* 0x0000001fff088819 */ /* 0x000fe20000011405 */
[----:B------:R-:W-:Y:S01]  /*0e60*/  IMAD.SHL.U32 R218, R218, 0x2, RZ ;  /* 0x00000002dada7824 */ /* 0x000fe200078e00ff */
[----:B------:R-:W-:Y:S02]  /*0e70*/  ISETP.GE.AND P6, PT, R2, UR4, PT ;  /* 0x0000000402007c0c */ /* 0x000fe4000bfc6270 */
[----:B------:R-:W-:Y:S02]  /*0e80*/  @!P0 LEA.HI R2, R9, R6, RZ, 0x3 ;  /* 0x0000000609028211 */ /* 0x000fe400078f18ff */
[----:B------:R-:W-:Y:S02]  /*0e90*/  @!P0 LEA.HI R8, R8, R5, RZ, 0x3 ;  /* 0x0000000508088211 */ /* 0x000fe400078f18ff */
[----:B-1----:R-:W-:Y:S02]  /*0ea0*/  @!P0 LEA R24, P1, R20, R14, 0x1 ;  /* 0x0000000e14188211 */ /* 0x002fe400078208ff */
[----:B------:R-:W-:-:S02]  /*0eb0*/  @!P0 LOP3.LUT R2, R2, 0xfffffff8, RZ, 0xc0, !PT ;  /* 0xfffffff802028812 */ /* 0x000fc400078ec0ff */
[----:B------:R-:W-:Y:S02]  /*0ec0*/  @!P0 LOP3.LUT R8, R8, 0xfffffff8, RZ, 0xc0, !PT ;  /* 0xfffffff808088812 */ /* 0x000fe400078ec0ff */
[----:B---3--:R-:W-:Y:S01]  /*0ed0*/  @!P0 LEA.HI.X R25, R20, R15, R21, 0x1, P1 ;  /* 0x0000000f14198211 */ /* 0x008fe200008f0c15 */
[----:B------:R-:W-:Y:S01]  /*0ee0*/  @!P0 IMAD.WIDE R28, R2, 0x2, R14 ;  /* 0x00000002021c8825 */ /* 0x000fe200078e020e */
[----:B------:R-:W-:Y:S02]  /*0ef0*/  ISETP.GE.AND P1, PT, R6, c[0x0][0x198], PT ;  /* 0x0000660006007a0c */ /* 0x000fe40003f26270 */
[----:B------:R-:W-:Y:S01]  /*0f00*/  @!P2 SHF.R.S32.HI R2, RZ, 0x1f, R5 ;  /* 0x0000001fff02a819 */ /* 0x000fe20000011405 */
[----:B------:R-:W-:Y:S01]  /*0f10*/  @!P0 IMAD.WIDE R26, R8, 0x2, R14 ;  /* 0x00000002081a8825 */ /* 0x000fe200078e020e */
[----:B------:R-:W-:Y:S01]  /*0f20*/  SHF.R.S32.HI R15, RZ, 0x4, R7 ;  /* 0x00000004ff0f7819 */ /* 0x000fe20000011407 */
[----:B------:R-:W-:Y:S01]  /*0f30*/  SHFL.IDX PT, R8, R13, 0x2, 0x1c1f ;  /* 0x005c1f000d087f89 */ /* 0x000fe200000e0000 */
[----:B------:R-:W-:-:S02]  /*0f40*/  @!P2 SHF.R.S32.HI R9, RZ, 0x1f, R6 ;  /* 0x0000001fff09a819 */ /* 0x000fc40000011406 */
[----:B------:R-:W-:Y:S01]  /*0f50*/  @!P2 LEA.HI R2, R2, R5, RZ, 0x3 ;  /* 0x000000050202a211 */ /* 0x000fe200078f18ff */
[----:B------:R4:W-:Y:S01]  /*0f60*/  @!P0 LDGSTS.E.BYPASS.LTC128B.128 [R218+0x6080], [R24.64], !P5 ;  /* 0x0608000018da8fae */ /* 0x0009e2000e901d4a */
[----:B------:R-:W-:Y:S02]  /*0f70*/  LEA.HI R14, R7, R15, RZ, 0x1 ;  /* 0x0000000f070e7211 */ /* 0x000fe400078f08ff */
[----:B------:R-:W-:Y:S01]  /*0f80*/  @!P2 LEA.HI R12, R9, R6, RZ, 0x3 ;  /* 0x00000006090ca211 */ /* 0x000fe200078f18ff */
[----:B------:R1:W-:Y:S01]  /*0f90*/  @!P0 LDGSTS.E.BYPASS.LTC128B.128 [R218+0x8080], [R26.64], !P4 ;  /* 0x080800001ada8fae */ /* 0x0003e2000e101d4a */
[----:B------:R-:W-:Y:S02]  /*0fa0*/  @!P2 LOP3.LUT R2, R2, 0xfffffff8, RZ, 0xc0, !PT ;  /* 0xfffffff80202a812 */ /* 0x000fe400078ec0ff */
[----:B------:R-:W-:Y:S01]  /*0fb0*/  LOP3.LUT R14, R14, 0xfffffffe, RZ, 0xc0, !PT ;  /* 0xfffffffe0e0e7812 */ /* 0x000fe200078ec0ff */
[----:B------:R-:W3:Y:S01]  /*0fc0*/  SHFL.IDX PT, R9, R3, 0x2, 0x1c1f ;  /* 0x005c1f0003097f89 */ /* 0x000ee200000e0000 */
[----:B------:R-:W-:-:S02]  /*0fd0*/  @!P2 LOP3.LUT R12, R12, 0xfffffff8, RZ, 0xc0, !PT ;  /* 0xfffffff80c0ca812 */ /* 0x000fc400078ec0ff */
[----:B------:R-:W-:Y:S01]  /*0fe0*/  @!P6 SHF.R.S32.HI R19, RZ, 0x1f, R6 ;  /* 0x0000001fff13e819 */ /* 0x000fe20000011406 */
[----:B------:R1:W-:Y:S01]  /*0ff0*/  @!P0 LDGSTS.E.BYPASS.LTC128B.128 [R218+0xa080], [R28.64], !P1 ;  /* 0x0a0800001cda8fae */ /* 0x0003e2000c901d4a */
[----:B------:R-:W-:Y:S02]  /*1000*/  LOP3.LUT R7, R7, 0xfffffff0, RZ, 0xc0, !PT ;  /* 0xfffffff007077812 */ /* 0x000fe400078ec0ff */
[----:B------:R-:W-:-:S04]  /*1010*/  @!P6 LEA.HI R19, R19, R6, RZ, 0x3 ;  /* 0x000000061313e211 */ /* 0x000fc800078f18ff */
[----:B------:R-:W-:Y:S02]  /*1020*/  @!P6 LOP3.LUT R19, R19, 0xfffffff8, RZ, 0xc0, !PT ;  /* 0xfffffff81313e812 */ /* 0x000fe400078ec0ff */
[----:B----4-:R-:W-:-:S04]  /*1030*/  @!P2 LEA R24, P0, R20, R22, 0x1 ;  /* 0x000000161418a211 */ /* 0x010fc800078008ff */
[----:B-----5:R-:W-:Y:S01]  /*1040*/  @!P2 LEA.HI.X R25, R20, R23, R21, 0x1, P0 ;  /* 0x000000171419a211 */ /* 0x020fe200000f0c15 */
[----:B---3--:R-:W-:Y:S01]  /*1050*/  @!P6 IMAD.WIDE R30, R19, 0x2, R8 ;  /* 0x00000002131ee825 */ /* 0x008fe200078e0208 */
[----:B------:R-:W-:Y:S01]  /*1060*/  ISETP.GE.AND P0, PT, R18, UR4, PT ;  /* 0x0000000412007c0c */ /* 0x000fe2000bf06270 */
[----:B------:R-:W-:Y:S02]  /*1070*/  ULDC.64 UR4, c[0x0][0x1e0] ;  /* 0x0000780000047ab9 */ /* 0x000fe40000000a00 */
[----:B------:R3:W-:Y:S01]  /*1080*/  @!P2 LDGSTS.E.BYPASS.LTC128B.128 [R218+0x6880], [R24.64], !P5 ;  /* 0x0688000018daafae */ /* 0x0007e2000e901d4a */
[----:B------:R-:W-:Y:S01]  /*1090*/  USHF.L.U32 UR8, UR4, 0x5, URZ ;  /* 0x0000000504087899 */ /* 0x000fe2000800063f */
[----:B-1----:R-:W-:Y:S01]  /*10a0*/  @!P2 IMAD.WIDE R28, R2, 0x2, R22 ;  /* 0x00000002021ca825 */ /* 0x002fe200078e0216 */
[----:B------:R-:W-:-:S03]  /*10b0*/  USHF.L.U64.HI UR7, UR4, UR7, UR5 ;  /* 0x0000000704077299 */ /* 0x000fc60008010205 */
[----:B------:R-:W-:Y:S01]  /*10c0*/  IMAD.IADD R2, R15, 0x1, -R14 ;  /* 0x000000010f027824 */ /* 0x000fe200078e0a0e */
[----:B------:R1:W-:Y:S01]  /*10d0*/  @!P2 LDGSTS.E.BYPASS.LTC128B.128 [R218+0x8880], [R28.64], !P4 ;  /* 0x088800001cdaafae */ /* 0x0003e2000e101d4a */
[----:B------:R-:W-:Y:S01]  /*10e0*/  @!P2 IMAD.WIDE R22, R12, 0x2, R22 ;  /* 0x000000020c16a825 */ /* 0x000fe200078e0216 */
[----:B------:R-:W-:Y:S02]  /*10f0*/  @!P6 SHF.R.S32.HI R12, RZ, 0x1f, R5 ;  /* 0x0000001fff0ce819 */ /* 0x000fe40000011405 */
[----:B------:R4:W5:Y:S02]  /*1100*/  SHFL.IDX PT, R14, R13, 0x3, 0x1c1f ;  /* 0x007c1f000d0e7f89 */ /* 0x00096400000e0000 */
[----:B------:R-:W-:Y:S02]  /*1110*/  @!P6 LEA.HI R12, R12, R5, RZ, 0x3 ;  /* 0x000000050c0ce211 */ /* 0x000fe400078f18ff */
[----:B------:R5:W5:Y:S04]  /*1120*/  SHFL.IDX PT, R15, R3, 0x3, 0x1c1f ;  /* 0x007c1f00030f7f89 */ /* 0x000b6800000e0000 */
[----:B------:R5:W-:Y:S01]  /*1130*/  @!P2 LDGSTS.E.BYPASS.LTC128B.128 [R218+0xa880], [R22.64], !P1 ;  /* 0x0a88000016daafae */ /* 0x000be2000c901d4a */
[----:B------:R-:W-:-:S04]  /*1140*/  @!P6 LEA R26, P2, R20, R8, 0x1 ;  /* 0x00000008141ae211 */ /* 0x000fc800078408ff */
[----:B------:R-:W-:Y:S02]  /*1150*/  @!P6 LEA.HI.X R27, R20, R9, R21, 0x1, P2 ;  /* 0x00000009141be211 */ /* 0x000fe400010f0c15 */
[----:B---3--:R-:W-:Y:S01]  /*1160*/  @!P6 LOP3.LUT R25, R12, 0xfffffff8, RZ, 0xc0, !PT ;  /* 0xfffffff80c19e812 */ /* 0x008fe200078ec0ff */
[----:B------:R-:W-:Y:S02]  /*1170*/  IMAD.IADD R12, R94, 0x1, -R7 ;  /* 0x000000015e0c7824 */ /* 0x000fe400078e0a07 */
[----:B------:R3:W-:Y:S03]  /*1180*/  @!P6 LDGSTS.E.BYPASS.LTC128B.128 [R218+0x7080], [R26.64], !P5 ;  /* 0x070800001adaefae */ /* 0x0007e6000e901d4a */
[----:B------:R-:W-:Y:S01]  /*1190*/  LEA.HI R103, R12, R12, RZ, 0x1 ;  /* 0x0000000c0c677211 */ /* 0x000fe200078f08ff */
[----:B-1----:R-:W-:Y:S01]  /*11a0*/  @!P6 IMAD.WIDE R28, R25, 0x2, R8 ;  /* 0x00000002191ce825 */ /* 0x002fe200078e0208 */
[----:B----4-:R-:W-:-:S02]  /*11b0*/  SHF.R.S32.HI R13, RZ, 0x1f, R228 ;  /* 0x0000001fff0d7819 */ /* 0x010fc400000114e4 */
[----:B-----5:R-:W-:Y:S01]  /*11c0*/  IADD3 R3, R93, c[0x0][0x1d0], RZ ;  /* 0x000074005d037a10 */ /* 0x020fe20007ffe0ff */
[----:B------:R-:W-:Y:S01]  /*11d0*/  IMAD.WIDE.U32 R24, R228, c[0x0][0x1e0], R20 ;  /* 0x00007800e4187a25 */ /* 0x000fe200078e0014 */
[----:B------:R1:W-:Y:S02]  /*11e0*/  @!P6 LDGSTS.E.BYPASS.LTC128B.128 [R218+0x9080], [R28.64], !P4 ;  /* 0x090800001cdaefae */ /* 0x0003e4000e101d4a */
[----:B------:R-:W-:Y:S01]  /*11f0*/  IMNMX R19, R3, 0x30, PT ;  /* 0x0000003003137817 */ /* 0x000fe20003800200 */
[C---:B------:R-:W-:Y:S01]  /*1200*/  IMAD R9, R13.reuse, c[0x0][0x1e0], RZ ;  /* 0x000078000d097a24 */ /* 0x040fe200078e02ff */
[----:B------:R1:W-:Y:S01]  /*1210*/  @!P6 LDGSTS.E.BYPASS.LTC128B.128 [R218+0xb080], [R30.64], !P1 ;  /* 0x0b0800001edaefae */ /* 0x0003e2000c901d4a */
[C---:B------:R-:W-:Y:S01]  /*1220*/  ISETP.GE.AND P6, PT, R20.reuse, c[0x0][0x1d4], PT ;  /* 0x0000750014007a0c */ /* 0x040fe20003fc6270 */
[----:B------:R-:W-:Y:S01]  /*1230*/  IMAD R13, R13, c[0x0][0x208], RZ ;  /* 0x000082000d0d7a24 */ /* 0x000fe200078e02ff */
[----:B------:R-:W-:Y:S01]  /*1240*/  @!P0 LEA R22, P2, R20, R14, 0x1 ;  /* 0x0000000e14168211 */ /* 0x000fe200078408ff */
[----:B------:R-:W-:Y:S01]  /*1250*/  IMAD.IADD R8, R19, 0x1, -R228 ;  /* 0x0000000113087824 */ /* 0x000fe200078e0ae4 */
[----:B------:R-:W-:Y:S01]  /*1260*/  SEL R73, RZ, 0x1, P6 ;  /* 0x00000001ff497807 */ /* 0x000fe20003000000 */
[----:B------:R-:W-:Y:S01]  /*1270*/  IMAD R9, R228, c[0x0][0x1e4], R9 ;  /* 0x00007900e4097a24 */ /* 0x000fe200078e0209 */
[--C-:B------:R-:W-:Y:S01]  /*1280*/  @!P0 LEA.HI.X R23, R20, R15, R21.reuse, 0x1, P2 ;  /* 0x0000000f14178211 */ /* 0x100fe200010f0c15 */
[----:B------:R-:W-:Y:S01]  /*1290*/  IMAD.WIDE.U32 R20, R228, c[0x0][0x208], R20 ;  /* 0x00008200e4147a25 */ /* 0x000fe200078e0014 */
[----:B------:R-:W-:-:S03]  /*12a0*/  ISETP.GE.AND P2, PT, R8, 0x21, PT ;  /* 0x000000210800780c */ /* 0x000fc60003f46270 */
[----:B------:R-:W-:Y:S01]  /*12b0*/  IMAD.IADD R25, R25, 0x1, R9 ;  /* 0x0000000119197824 */ /* 0x000fe200078e0209 */
[----:B------:R4:W-:Y:S01]  /*12c0*/  @!P0 LDGSTS.E.BYPASS.LTC128B.128 [R218+0x7880], [R22.64], !P5 ;  /* 0x0788000016da8fae */ /* 0x0009e2000e901d4a */
[----:B------:R-:W-:Y:S01]  /*12d0*/  IMAD R9, R11, c[0x0][0x1e8], RZ ;  /* 0x00007a000b097a24 */ /* 0x000fe200078e02ff */
[----:B------:R-:W-:Y:S01]  /*12e0*/  ISETP.GE.AND P5, PT, R5, c[0x0][0x1d4], PT ;  /* 0x0000750005007a0c */ /* 0x000fe20003fa6270 */
[----:B------:R-:W-:-:S03]  /*12f0*/  IMAD.WIDE.U32 R24, R16, c[0x0][0x1e8], R24 ;  /* 0x00007a0010187a25 */ /* 0x000fc600078e0018 */
[----:B------:R-:W-:Y:S01]  /*1300*/  SEL R54, RZ, 0x2, P5 ;  /* 0x00000002ff367807 */ /* 0x000fe20002800000 */
[----:B------:R-:W-:Y:S02]  /*1310*/  IMAD R220, R16, c[0x0][0x1ec], R9 ;  /* 0x00007b0010dc7a24 */ /* 0x000fe400078e0209 */
[----:B------:R-:W-:Y:S02]  /*1320*/  IMAD R11, R11, c[0x0][0x210], RZ ;  /* 0x000084000b0b7a24 */ /* 0x000fe400078e02ff */
[----:B------:R-:W-:Y:S02]  /*1330*/  IMAD.IADD R221, R25, 0x1, R220 ;  /* 0x0000000119dd7824 */ /* 0x000fe400078e02dc */
[----:B------:R-:W-:Y:S02]  /*1340*/  IMAD.MOV.U32 R220, RZ, RZ, R24 ;  /* 0x000000ffffdc7224 */ /* 0x000fe400078e0018 */
[----:B------:R-:W-:Y:S01]  /*1350*/  IMAD.IADD R73, R54, 0x1, R73 ;  /* 0x0000000136497824 */ /* 0x000fe200078e0249 */
[----:B--2---:R-:W-:Y:S01]  /*1360*/  @P3 SHF.R.S32.HI R233, RZ, 0x1f, R232 ;  /* 0x0000001fffe93819 */ /* 0x004fe200000114e8 */
[----:B------:R-:W-:Y:S01]  /*1370*/  @!P3 IMAD.MOV.U32 R233, RZ, RZ, R17 ;  /* 0x000000ffffe9b224 */ /* 0x000fe200078e0011 */
[----:B------:R-:W-:Y:S01]  /*1380*/  LOP3.LUT R17, R10, 0xfffffff8, RZ, 0xc0, !PT ;  /* 0xfffffff80a117812 */ /* 0x000fe200078ec0ff */
[----:B------:R-:W-:Y:S01]  /*1390*/  @!P3 IMAD.MOV.U32 R232, RZ, RZ, R0 ;  /* 0x000000ffffe8b224 */ /* 0x000fe200078e0000 */
[----:B------:R-:W-:Y:S01]  /*13a0*/  ISETP.GE.AND P3, PT, R8, 0x1, PT ;  /* 0x000000010800780c */ /* 0x000fe20003f66270 */
[----:B------:R-:W-:Y:S01]  /*13b0*/  IMAD R223, R233, c[0x0][0x1f0], RZ ;  /* 0x00007c00e9df7a24 */ /* 0x000fe200078e02ff */
[----:B------:R-:W-:Y:S01]  /*13c0*/  @!P0 SHF.R.S32.HI R8, RZ, 0x1f, R5 ;  /* 0x0000001fff088819 */ /* 0x000fe20000011405 */
[----:B------:R-:W-:-:S02]  /*13d0*/  IMAD.IADD R0, R94, 0x1, -R17 ;  /* 0x000000015e007824 */ /* 0x000fc400078e0a11 */
[----:B------:R-:W-:Y:S01]  /*13e0*/  IMAD R223, R232, c[0x0][0x1f4], R223 ;  /* 0x00007d00e8df7a24 */ /* 0x000fe200078e02df */
[----:B------:R-:W-:Y:S01]  /*13f0*/  @!P0 LEA.HI R8, R8, R5, RZ, 0x3 ;  /* 0x0000000508088211 */ /* 0x000fe200078f18ff */
[----:B------:R-:W-:Y:S01]  /*1400*/  IMAD.WIDE.U32 R220, R232, c[0x0][0x1f0], R220 ;  /* 0x00007c00e8dc7a25 */ /* 0x000fe200078e00dc */
[----:B------:R-:W-:Y:S02]  /*1410*/  LEA.HI R10, R0, R0, RZ, 0x1 ;  /* 0x00000000000a7211 */ /* 0x000fe400078f08ff */
[----:B------:R-:W-:Y:S01]  /*1420*/  @!P0 LOP3.LUT R17, R8, 0xfffffff8, RZ, 0xc0, !PT ;  /* 0xfffffff808118812 */ /* 0x000fe200078ec0ff */
[----:B------:R-:W-:Y:S01]  /*1430*/  IMAD.IADD R223, R221, 0x1, R223 ;  /* 0x00000001dddf7824 */ /* 0x000fe200078e02df */
[----:B------:R-:W-:Y:S01]  /*1440*/  LOP3.LUT R9, R10, 0x3fffffe, RZ, 0xc0, !PT ;  /* 0x03fffffe0a097812 */ /* 0x000fe200078ec0ff */
[----:B------:R-:W-:Y:S01]  /*1450*/  IMAD.MOV.U32 R222, RZ, RZ, R220 ;  /* 0x000000ffffde7224 */ /* 0x000fe200078e00dc */
[----:B------:R-:W-:Y:S01]  /*1460*/  SHF.R.S32.HI R8, RZ, 0x1f, R103 ;  /* 0x0000001fff087819 */ /* 0x000fe20000011467 */
[----:B------:R-:W-:Y:S01]  /*1470*/  @!P0 IMAD.WIDE R18, R17, 0x2, R14 ;  /* 0x0000000211128825 */ /* 0x000fe200078e020e */
[----:B------:R-:W-:-:S03]  /*1480*/  @!P0 SHF.R.S32.HI R17, RZ, 0x1f, R6 ;  /* 0x0000001fff118819 */ /* 0x000fc60000011406 */
[----:B------:R-:W-:Y:S01]  /*1490*/  IMAD.IADD R5, R0, 0x1, -R9 ;  /* 0x0000000100057824 */ /* 0x000fe200078e0a09 */
[----:B------:R-:W-:Y:S01]  /*14a0*/  @!P0 LEA.HI R0, R17, R6, RZ, 0x3 ;  /* 0x0000000611008211 */ /* 0x000fe200078f18ff */
[C---:B------:R-:W-:Y:S01]  /*14b0*/  IMAD R9, R99.reuse, c[0x0][0x1e4], RZ ;  /* 0x0000790063097a24 */ /* 0x040fe200078e02ff */
[----:B------:R2:W-:Y:S01]  /*14c0*/  @!P0 LDGSTS.E.BYPASS.LTC128B.128 [R218+0x9880], [R18.64], !P4 ;  /* 0x0988000012da8fae */ /* 0x0005e2000e101d4a */
[----:B------:R-:W-:Y:S01]  /*14d0*/  IMAD.WIDE.U32 R98, R99, c[0x0][0x1e0], RZ ;  /* 0x0000780063627a25 */ /* 0x000fe200078e00ff */
[----:B------:R-:W-:Y:S02]  /*14e0*/  @!P0 LOP3.LUT R0, R0, 0xfffffff8, RZ, 0xc0, !PT ;  /* 0xfffffff800008812 */ /* 0x000fe400078ec0ff */
[----:B------:R-:W-:Y:S01]  /*14f0*/  ISETP.GE.AND P4, PT, R6, c[0x0][0x1d4], PT ;  /* 0x0000750006007a0c */ /* 0x000fe20003f86270 */
[----:B------:R-:W-:Y:S01]  /*1500*/  IMAD.IADD R92, R99, 0x1, R9 ;  /* 0x00000001635c7824 */ /* 0x000fe200078e0209 */
[----:B------:R-:W-:Y:S01]  /*1510*/  SHF.R.S32.HI R9, RZ, 0x1f, R101 ;  /* 0x0000001fff097819 */ /* 0x000fe20000011465 */
[----:B----4-:R-:W-:Y:S01]  /*1520*/  @!P0 IMAD.WIDE R22, R0, 0x2, R14 ;  /* 0x0000000200168825 */ /* 0x010fe200078e020e */
[----:B------:R-:W-:-:S02]  /*1530*/  SHF.R.S32.HI R15, RZ, 0x1, R103 ;  /* 0x00000001ff0f7819 */ /* 0x000fc40000011467 */
[----:B------:R-:W-:Y:S01]  /*1540*/  SHF.R.S32.HI R17, RZ, 0x1f, R12 ;  /* 0x0000001fff117819 */ /* 0x000fe2000001140c */
[----:B------:R-:W-:Y:S01]  /*1550*/  IMAD R6, R92, R101, RZ ;  /* 0x000000655c067224 */ /* 0x000fe200078e02ff */
[----:B------:R4:W-:Y:S01]  /*1560*/  @!P0 LDGSTS.E.BYPASS.LTC128B.128 [R218+0xb880], [R22.64], !P1 ;  /* 0x0b88000016da8fae */ /* 0x0009e2000c901d4a */
[----:B------:R-:W-:Y:S01]  /*1570*/  LEA.HI R8, R8, R15, RZ, 0x2 ;  /* 0x0000000f08087211 */ /* 0x000fe200078f10ff */
[----:B------:R-:W-:Y:S01]  /*1580*/  IMAD R5, R2, 0x8, R5 ;  /* 0x0000000802057824 */ /* 0x000fe200078e0205 */
[----:B------:R-:W-:Y:S01]  /*1590*/  LOP3.LUT R103, R103, 0x7fffffe, RZ, 0xc0, !PT ;  /* 0x07fffffe67677812 */ /* 0x000fe200078ec0ff */
[----:B------:R-:W0:Y:S01]  /*15a0*/  LDGDEPBAR ;  /* 0x00000000000079af */ /* 0x000e220000000000 */
[-C--:B------:R-:W-:Y:S01]  /*15b0*/  IMAD R0, R9, R98.reuse, R6 ;  /* 0x0000006209007224 */ /* 0x080fe200078e0206 */
[----:B------:R-:W-:Y:S01]  /*15c0*/  LOP3.LUT R8, R8, 0xfffffffc, RZ, 0xc0, !PT ;  /* 0xfffffffc08087812 */ /* 0x000fe200078ec0ff */
[----:B------:R-:W-:Y:S01]  /*15d0*/  IMAD.WIDE.U32 R6, R101, R98, R222 ;  /* 0x0000006265067225 */ /* 0x000fe200078e00de */
[----:B------:R-:W-:-:S03]  /*15e0*/  SEL R76, RZ, 0x4, P4 ;  /* 0x00000004ff4c7807 */ /* 0x000fc60002000000 */
[----:B------:R-:W-:Y:S01]  /*15f0*/  IMAD.IADD R0, R7, 0x1, R0 ;  /* 0x0000000107007824 */ /* 0x000fe200078e0200 */
[----:B------:R-:W-:Y:S01]  /*1600*/  BAR.SYNC.DEFER_BLOCKING 0x0 ;  /* 0x0000000000007b1d */ /* 0x000fe20000010000 */
[C---:B------:R-:W-:Y:S01]  /*1610*/  @P2 IADD3 R7, P0, R6.reuse, UR8, RZ ;  /* 0x0000000806072c10 */ /* 0x040fe2000ff1e0ff */
[----:B------:R-:W-:Y:S01]  /*1620*/  IMAD.IADD R8, R15, 0x1, -R8 ;  /* 0x000000010f087824 */ /* 0x000fe200078e0a08 */
[----:B--2---:R-:W-:Y:S01]  /*1630*/  @P3 LEA R18, P1, R6, c[0x0][0x1c8], 0x1 ;  /* 0x0000720006123a11 */ /* 0x004fe200078208ff */
[----:B------:R-:W-:Y:S02]  /*1640*/  IMAD.IADD R103, R12, 0x1, -R103 ;  /* 0x000000010c677824 */ /* 0x000fe400078e0a67 */
[----:B------:R-:W-:Y:S01]  /*1650*/  IMAD R235, R233, c[0x0][0x218], RZ ;  /* 0x00008600e9eb7a24 */ /* 0x000fe200078e02ff */
[----:B------:R-:W-:Y:S01]  /*1660*/  @P3 LEA.HI.X R19, R6, c[0x0][0x1cc], R0, 0x1, P1 ;  /* 0x0000730006133a11 */ /* 0x000fe200008f0c00 */
[----:B------:R-:W-:Y:S01]  /*1670*/  IMAD.IADD R76, R76, 0x1, R73 ;  /* 0x000000014c4c7824 */ /* 0x000fe200078e0249 */
[----:B------:R-:W-:Y:S01]  /*1680*/  @P2 IADD3.X R0, R0, UR7, RZ, P0, !PT ;  /* 0x0000000700002c10 */ /* 0x000fe200087fe4ff */
[----:B------:R-:W-:Y:S01]  /*1690*/  IMAD R235, R232, c[0x0][0x21c], R235 ;  /* 0x00008700e8eb7a24 */ /* 0x000fe200078e02eb */
[----:B------:R-:W-:-:S02]  /*16a0*/  @P2 LEA R14, P0, R7, c[0x0][0x1c8], 0x1 ;  /* 0x00007200070e2a11 */ /* 0x000fc400078008ff */
[----:B------:R-:W-:Y:S01]  /*16b0*/  LEA.HI R6, R17, R12, RZ, 0x3 ;  /* 0x0000000c11067211 */ /* 0x000fe200078f18ff */
[----:B------:R-:W-:Y:S01]  /*16c0*/  IMAD.SHL.U32 R17, R2, 0x8, RZ ;  /* 0x0000000802117824 */ /* 0x000fe200078e00ff */
[----:B------:R-:W-:Y:S01]  /*16d0*/  @P2 LEA.HI.X R15, R7, c[0x0][0x1cc], R0, 0x1, P0 ;  /* 0x00007300070f2a11 */ /* 0x000fe200000f0c00 */
[----:B------:R-:W-:Y:S01]  /*16e0*/  IMAD.SHL.U32 R7, R4, 0x8, RZ ;  /* 0x0000000804077824 */ /* 0x000fe200078e00ff */
[----:B------:R-:W-:Y:S01]  /*16f0*/  SHF.R.S32.HI R0, RZ, 0x1, R10 ;  /* 0x00000001ff007819 */ /* 0x000fe2000001140a */
[----:B------:R-:W-:Y:S01]  /*1700*/  IMAD.SHL.U32 R6, R6, 0x20, RZ ;  /* 0x0000002006067824 */ /* 0x000fe200078e00ff */
[C---:B------:R-:W-:Y:S01]  /*1710*/  LOP3.LUT P1, RZ, R8.reuse, 0x2, RZ, 0xc0, !PT ;  /* 0x0000000208ff7812 */ /* 0x040fe2000782c0ff */
[----:B------:R-:W-:Y:S01]  /*1720*/  IMAD.SHL.U32 R4, R8, 0x40, RZ ;  /* 0x0000004008047824 */ /* 0x000fe200078e00ff */
[C---:B------:R-:W-:Y:S01]  /*1730*/  LOP3.LUT P0, RZ, R0.reuse, 0x2, RZ, 0xc0, !PT ;  /* 0x0000000200ff7812 */ /* 0x040fe2000780c0ff */
[----:B------:R-:W-:Y:S01]  /*1740*/  IMAD.SHL.U32 R10, R0, 0x40, RZ ;  /* 0x00000040000a7824 */ /* 0x000fe200078e00ff */
[----:B------:R-:W-:Y:S01]  /*1750*/  LOP3.LUT R100, R6, 0xffffff00, RZ, 0xc0, !PT ;  /* 0xffffff0006647812 */ /* 0x000fe200078ec0ff */
[----:B------:R-:W-:Y:S01]  /*1760*/  @!PT LDS RZ, [RZ] ;  /* 0x00000000fffff984 */ /* 0x000fe20000000800 */
[----:B------:R-:W-:Y:S01]  /*1770*/  @!PT LDS RZ, [RZ] ;  /* 0x00000000fffff984 */ /* 0x000fe20000000800 */
[----:B------:R-:W-:Y:S01]  /*1780*/  @!PT LDS RZ, [RZ] ;  /* 0x00000000fffff984 */ /* 0x000fe20000000800 */
[----:B------:R2:W-:Y:S01]  /*1790*/  @P3 LDGSTS.E.BYPASS.LTC128B.128 [R218+0x3c80], [R18.64], !P6 ;  /* 0x03c8000012da3fae */ /* 0x0005e2000f101d4a */
[----:B------:R-:W-:Y:S01]  /*17a0*/  LOP3.LUT R4, R4, 0xc0, RZ, 0xc0, !PT ;  /* 0x000000c004047812 */ /* 0x000fe200078ec0ff */
[----:B------:R-:W-:Y:S01]  /*17b0*/  IMAD R8, R9, c[0x0][0x208], RZ ;  /* 0x0000820009087a24 */ /* 0x000fe200078e02ff */
[----:B------:R-:W-:Y:S01]  /*17c0*/  LOP3.LUT R10, R10, 0xc0, RZ, 0xc0, !PT ;  /* 0x000000c00a0a7812 */ /* 0x000fe200078ec0ff */
[----:B------:R2:W-:Y:S01]  /*17d0*/  @P3 LDGSTS.E.BYPASS.LTC128B.128 [R218+0x4880], [R18.64+0x40], !P5 ;  /* 0x0488004012da3fae */ /* 0x0005e2000e901d4a */
[----:B------:R-:W-:-:S02]  /*17e0*/  IMAD.MOV.U32 R0, RZ, RZ, 0x10 ;  /* 0x00000010ff007424 */ /* 0x000fc400078e00ff */
[----:B------:R-:W-:Y:S01]  /*17f0*/  LOP3.LUT R6, R10, 0x8, R7, 0xf8, !PT ;  /* 0x000000080a067812 */ /* 0x000fe200078ef807 */
[----:B------:R2:W-:Y:S01]  /*1800*/  @P3 LDGSTS.E.BYPASS.LTC128B.128 [R218+0x5480], [R18.64+0x80], !P4 ;  /* 0x0548008012da3fae */ /* 0x0005e2000e101d4a */
[----:B------:R-:W-:Y:S01]  /*1810*/  SHF.R.U32.HI R7, RZ, 0x3, R10 ;  /* 0x00000003ff077819 */ /* 0x000fe2000001160a */
[----:B------:R-:W-:Y:S01]  /*1820*/  IMAD R53, R101, c[0x0][0x20c], R8 ;  /* 0x0000830065357a24 */ /* 0x000fe200078e0208 */
[----:B------:R-:W-:Y:S01]  /*1830*/  LOP3.LUT R10, R4, 0x8, R17, 0xf8, !PT ;  /* 0x00000008040a7812 */ /* 0x000fe200078ef811 */
[----:B------:R5:W-:Y:S01]  /*1840*/  @P2 LDGSTS.E.BYPASS.LTC128B.128 [R218+0x4480], [R14.64], !P6 ;  /* 0x044800000eda2fae */ /* 0x000be2000f101d4a */
[----:B------:R-:W-:Y:S01]  /*1850*/  LOP3.LUT R6, R6, R7, RZ, 0x3c, !PT ;  /* 0x0000000706067212 */ /* 0x000fe200078e3cff */
[----:B------:R-:W-:Y:S01]  /*1860*/  IMAD.IADD R53, R79, 0x1, R53 ;  /* 0x000000014f357824 */ /* 0x000fe200078e0235 */
[----:B------:R-:W-:Y:S01]  /*1870*/  ISETP.GT.AND P3, PT, R94, 0x3f, PT ;  /* 0x0000003f5e00780c */ /* 0x000fe20003f64270 */
[----:B------:R5:W-:Y:S01]  /*1880*/  @P2 LDGSTS.E.BYPASS.LTC128B.128 [R218+0x5080], [R14.64+0x40], !P5 ;  /* 0x050800400eda2fae */ /* 0x000be2000e901d4a */
[----:B------:R-:W-:Y:S01]  /*1890*/  SEL R0, R0, 0xfffffff0, !P1 ;  /* 0xfffffff000007807 */ /* 0x000fe20004800000 */
[----:B------:R-:W-:Y:S01]  /*18a0*/  IMAD.U32 R216, R5, 0x20, R6 ;  /* 0x0000002005d87824 */ /* 0x000fe200078e0006 */
[C---:B------:R-:W-:Y:S01]  /*18b0*/  LOP3.LUT P1, RZ, R76.reuse, 0x1, RZ, 0xc0, !PT ;  /* 0x000000014cff7812 */ /* 0x040fe2000782c0ff */
[----:B------:R5:W-:Y:S01]  /*18c0*/  @P2 LDGSTS.E.BYPASS.LTC128B.128 [R218+0x5c80], [R14.64+0x80], !P4 ;  /* 0x05c800800eda2fae */ /* 0x000be2000e101d4a */
[----:B------:R-:W-:Y:S01]  /*18d0*/  IMAD R53, R53, 0x30, RZ ;  /* 0x0000003035357824 */ /* 0x000fe200078e02ff */
[----:B------:R-:W-:Y:S01]  /*18e0*/  LOP3.LUT P2, RZ, R76, 0x4, RZ, 0xc0, !PT ;  /* 0x000000044cff7812 */ /* 0x000fe2000784c0ff */
[----:B------:R-:W-:Y:S01]  /*18f0*/  IMAD.SHL.U32 R216, R216, 0x2, RZ ;  /* 0x00000002d8d87824 */ /* 0x000fe200078e00ff */
[----:B------:R-:W0:Y:S01]  /*1900*/  LDGDEPBAR ;  /* 0x00000000000079af */ /* 0x000e220000000000 */
[----:B------:R-:W-:-:S02]  /*1910*/  ISETP.LT.OR P1, PT, R72, 0x1, !P1 ;  /* 0x000000014800780c */ /* 0x000fc40004f21670 */
[----:B------:R-:W-:Y:S01]  /*1920*/  ISETP.LT.OR P2, PT, R72, 0x1, !P2 ;  /* 0x000000014800780c */ /* 0x000fe20005741670 */
[----:B------:R-:W-:Y:S01]  /*1930*/  @!P3 IMAD.MOV.U32 R77, RZ, RZ, c[0x0][0x20c] ;  /* 0x00008300ff4db624 */ /* 0x000fe200078e00ff */
[----:B------:R-:W-:Y:S01]  /*1940*/  IADD3 R215, R216, 0x3ca0, RZ ;  /* 0x00003ca0d8d77810 */ /* 0x000fe20007ffe0ff */
[----:B--2---:R-:W-:-:S04]  /*1950*/  IMAD R18, R228, c[0x0][0x20c], R13 ;  /* 0x00008300e4127a24 */ /* 0x004fc800078e020d */
[----:B------:R-:W-:Y:S02]  /*1960*/  IMAD.IADD R19, R21, 0x1, R18 ;  /* 0x0000000115137824 */ /* 0x000fe400078e0212 */
[----:B------:R-:W-:Y:S01]  /*1970*/  IMAD.MOV.U32 R18, RZ, RZ, R20 ;  /* 0x000000ffff127224 */ /* 0x000fe200078e0014 */
[----:B-----5:R-:W-:Y:S01]  /*1980*/  SHF.R.U32.HI R15, RZ, 0x3, R4 ;  /* 0x00000003ff0f7819 */ /* 0x020fe20000011604 */
[----:B------:R-:W-:-:S04]  /*1990*/  DEPBAR.LE SB0, 0x1 ;  /* 0x000080400000791a */ /* 0x000fc80000000000 */
[----:B------:R-:W-:-:S04]  /*19a0*/  DEPBAR.LE SB0, 0x0 ;  /* 0x000080000000791a */ /* 0x000fc80000000000 */
[----:B------:R-:W-:Y:S01]  /*19b0*/  BAR.SYNC.DEFER_BLOCKING 0x0 ;  /* 0x0000000000007b1d */ /* 0x000fe20000010000 */
[----:B------:R-:W-:Y:S01]  /*19c0*/  IMAD R4, R95, 0x200, R100 ;  /* 0x000002005f047824 */ /* 0x000fe200078e0264 */
[----:B------:R-:W-:Y:S01]  /*19d0*/  LOP3.LUT R2, R10, R15, RZ, 0x3c, !PT ;  /* 0x0000000f0a027212 */ /* 0x000fe200078e3cff */
[C---:B------:R-:W-:Y:S02]  /*19e0*/  IMAD R10, R16.reuse, c[0x0][0x214], R11 ;  /* 0x00008500100a7a24 */ /* 0x040fe400078e020b */
[----:B------:R-:W-:Y:S02]  /*19f0*/  IMAD R217, R103, 0x20, R4 ;  /* 0x0000002067d97824 */ /* 0x000fe400078e0204 */
[----:B------:R-:W-:-:S04]  /*1a00*/  IMAD.WIDE.U32 R16, R16, c[0x0][0x210], R18 ;  /* 0x0000840010107a25 */ /* 0x000fc800078e0012 */
[----:B------:R-:W-:Y:S02]  /*1a10*/  IMAD.IADD R217, R2, 0x1, R217 ;  /* 0x0000000102d97824 */ /* 0x000fe400078e02d9 */
[----:B------:R-:W-:Y:S02]  /*1a20*/  IMAD.IADD R11, R17, 0x1, R10 ;  /* 0x00000001110b7824 */ /* 0x000fe400078e020a */
[----:B------:R-:W-:Y:S02]  /*1a30*/  IMAD.SHL.U32 R217, R217, 0x2, RZ ;  /* 0x00000002d9d97824 */ /* 0x000fe400078e00ff */
[----:B------:R-:W-:Y:S02]  /*1a40*/  IMAD.MOV.U32 R10, RZ, RZ, R16 ;  /* 0x000000ffff0a7224 */ /* 0x000fe400078e0010 */
[----:B------:R-:W-:Y:S02]  /*1a50*/  IMAD R213, R0, 0x2, R217 ;  /* 0x0000000200d57824 */ /* 0x000fe400078e02d9 */
[----:B------:R-:W-:Y:S01]  /*1a60*/  IMAD.WIDE.U32 R232, R232, c[0x0][0x218], R10 ;  /* 0x00008600e8e87a25 */ /* 0x000fe200078e000a */
[----:B------:R-:W-:Y:S01]  /*1a70*/  IADD3 R10, R216, 0x3c80, RZ ;  /* 0x00003c80d80a7810 */ /* 0x000fe20007ffe0ff */
[----:B------:R-:W-:Y:S02]  /*1a80*/  LDSM.16.M88.4 R48, [R217+0x7080] ;  /* 0x00708000d930783b */ /* 0x000fe40000000200 */
[----:B------:R-:W-:Y:S01]  /*1a90*/  IMAD.IADD R235, R233, 0x1, R235 ;  /* 0x00000001e9eb7824 */ /* 0x000fe200078e02eb */
[----:B------:R-:W-:Y:S01]  /*1aa0*/  @P0 IADD3 R215, R10, -0x20, RZ ;  /* 0xffffffe00ad70810 */ /* 0x000fe20007ffe0ff */
[----:B------:R-:W-:Y:S01]  /*1ab0*/  IMAD.MOV.U32 R234, RZ, RZ, R232 ;  /* 0x000000ffffea7224 */ /* 0x000fe200078e00e8 */
[----:B------:R-:W2:Y:S01]  /*1ac0*/  LDSM.16.M88.4 R64, [R216+0x3c80] ;  /* 0x003c8000d840783b */ /* 0x000ea20000000200 */
[----:B------:R-:W-:Y:S01]  /*1ad0*/  IMAD R103, R103, 0x20, R100 ;  /* 0x0000002067677824 */ /* 0x000fe200078e0264 */
[C---:B------:R-:W-:Y:S01]  /*1ae0*/  IADD3 R211, R215.reuse, 0x400, RZ ;  /* 0x00000400d7d37810 */ /* 0x040fe20007ffe0ff */
[----:B------:R-:W-:Y:S01]  /*1af0*/  IMAD.WIDE.U32 R78, R78, 0x30, R234 ;  /* 0x000000304e4e7825 */ /* 0x000fe200078e00ea */
[----:B------:R-:W1:Y:S01]  /*1b00*/  LDSM.16.M88.4 R56, [R216+0x4080] ;  /* 0x00408000d838783b */ /* 0x000e620000000200 */
[----:B------:R-:W-:-:S02]  /*1b10*/  IADD3 R210, R215, 0x800, RZ ;  /* 0x00000800d7d27810 */ /* 0x000fc40007ffe0ff */
[----:B------:R-:W-:Y:S01]  /*1b20*/  IMAD.IADD R52, R79, 0x1, R53 ;  /* 0x000000014f347824 */ /* 0x000fe200078e0235 */
[----:B------:R-:W5:Y:S01]  /*1b30*/  LDSM.16.M88.4 R44, [R217+0x6080] ;  /* 0x00608000d92c783b */ /* 0x000f620000000200 */
[C---:B------:R-:W-:Y:S01]  /*1b40*/  LEA R74, P0, R78.reuse, c[0x0][0x1f8], 0x1 ;  /* 0x00007e004e4a7a11 */ /* 0x040fe200078008ff */
[----:B------:R-:W-:Y:S01]  /*1b50*/  @!P3 IMAD.MOV.U32 R79, RZ, RZ, c[0x0][0x208] ;  /* 0x00008200ff4fb624 */ /* 0x000fe200078e00ff */
[----:B------:R-:W-:Y:S01]  /*1b60*/  IADD3 R209, R215, 0xc00, RZ ;  /* 0x00000c00d7d17810 */ /* 0x000fe20007ffe0ff */
[----:B------:R-:W3:Y:S01]  /*1b70*/  LDSM.16.M88.4 R4, [R216+0x4480] ;  /* 0x00448000d804783b */ /* 0x000ee20000000200 */
[----:B------:R-:W-:Y:S01]  /*1b80*/  LEA.HI.X R75, R78, c[0x0][0x1fc], R52, 0x1, P0 ;  /* 0x00007f004e4b7a11 */ /* 0x000fe200000f0c34 */
[----:B------:R-:W-:Y:S01]  /*1b90*/  IMAD.IADD R2, R2, 0x1, R103 ;  /* 0x0000000102027824 */ /* 0x000fe200078e0267 */
[----:B------:R-:W-:Y:S01]  /*1ba0*/  @!P3 LEA R104, P0, R79, R74, 0x6 ;  /* 0x0000004a4f68b211 */ /* 0x000fe200078030ff */
[----:B------:R-:W-:Y:S01]  /*1bb0*/  LDSM.16.M88.4 R40, [R213+0x7080] ;  /* 0x00708000d528783b */ /* 0x000fe20000000200 */
[----:B------:R-:W-:-:S02]  /*1bc0*/  IADD3 R208, R215, 0x1000, RZ ;  /* 0x00001000d7d07810 */ /* 0x000fc40007ffe0ff */
[----:B------:R-:W-:Y:S01]  /*1bd0*/  @!P3 LEA.HI.X R105, R79, R75, R77, 0x6, P0 ;  /* 0x0000004b4f69b211 */ /* 0x000fe200000f344d */
[----:B------:R-:W3:Y:S01]  /*1be0*/  LDSM.16.M88.4 R16, [R215+0x400] ;  /* 0x00040000d710783b */ /* 0x000ee20000000200 */
[----:B------:R-:W-:Y:S02]  /*1bf0*/  LOP3.LUT P0, RZ, R76, 0x2, RZ, 0xc0, !PT ;  /* 0x000000024cff7812 */ /* 0x000fe4000780c0ff */
[C---:B------:R-:W-:Y:S01]  /*1c00*/  IADD3 R207, R215.reuse, 0x1400, RZ ;  /* 0x00001400d7cf7810 */ /* 0x040fe20007ffe0ff */
[----:B------:R-:W3:Y:S01]  /*1c10*/  LDSM.16.M88.4 R8, [R215+0x800] ;  /* 0x00080000d708783b */ /* 0x000ee20000000200 */
[----:B------:R-:W-:Y:S02]  /*1c20*/  ISETP.LT.OR P0, PT, R72, 0x1, !P0 ;  /* 0x000000014800780c */ /* 0x000fe40004701670 */
[C---:B------:R-:W-:Y:S01]  /*1c30*/  IADD3 R206, R215.reuse, 0x1800, RZ ;  /* 0x00001800d7ce7810 */ /* 0x040fe20007ffe0ff */
[----:B----4-:R-:W4:Y:S01]  /*1c40*/  LDSM.16.M88.4 R20, [R215] ;  /* 0x00000000d714783b */ /* 0x010f220000000200 */
[----:B------:R-:W-:-:S02]  /*1c50*/  IADD3 R205, R215, 0x1c00, RZ ;  /* 0x00001c00d7cd7810 */ /* 0x000fc40007ffe0ff */
[----:B------:R-:W-:Y:S01]  /*1c60*/  IADD3 R204, R215, 0x2000, RZ ;  /* 0x00002000d7cc7810 */ /* 0x000fe20007ffe0ff */
[C---:B--2---:R-:W-:Y:S08]  /*1c70*/  HMMA.16816.F32 R36, R48.reuse, R64, RZ ;  /* 0x000000403024723c */ /* 0x044ff000000018ff */
[C---:B-1----:R-:W-:Y:S08]  /*1c80*/  HMMA.16816.F32 R28, R48.reuse, R56, RZ ;  /* 0x00000038301c723c */ /* 0x042ff000000018ff */
[C---:B------:R-:W-:Y:S08]  /*1c90*/  HMMA.16816.F32 R32, R48.reuse, R66, RZ ;  /* 0x000000423020723c */ /* 0x040ff000000018ff */
[----:B---3--:R-:W-:Y:S08]  /*1ca0*/  HMMA.16816.F32 R24, R48, R58, RZ ;  /* 0x0000003a3018723c */ /* 0x008ff000000018ff */
[C---:B-----5:R-:W-:Y:S08]  /*1cb0*/  HMMA.16816.F32 R68, R44.reuse, R64, RZ ;  /* 0x000000402c44723c */ /* 0x060ff000000018ff */
[----:B------:R-:W-:Y:S08]  /*1cc0*/  HMMA.16816.F32 R60, R44, R56, RZ ;  /* 0x000000382c3c723c */ /* 0x000ff000000018ff */
[----:B------:R-:W-:Y:S08]  /*1cd0*/  HMMA.16816.F32 R12, R48, R4, RZ ;  /* 0x00000004300c723c */ /* 0x000ff000000018ff */
[C---:B------:R-:W-:Y:S08]  /*1ce0*/  HMMA.16816.F32 R64, R44.reuse, R66, RZ ;  /* 0x000000422c40723c */ /* 0x040ff000000018ff */
[C---:B------:R-:W-:Y:S08]  /*1cf0*/  HMMA.16816.F32 R56, R44.reuse, R58, RZ ;  /* 0x0000003a2c38723c */ /* 0x040ff000000018ff */
[----:B------:R-:W-:Y:S08]  /*1d00*/  HMMA.16816.F32 R52, R44, R4, RZ ;  /* 0x000000042c34723c */ /* 0x000ff000000018ff */
[-C--:B------:R-:W-:Y:S08]  /*1d10*/  HMMA.16816.F32 R48, R48, R6.reuse, RZ ;  /* 0x000000063030723c */ /* 0x080ff000000018ff */
[----:B------:R-:W-:Y:S01]  /*1d20*/  HMMA.16816.F32 R44, R44, R6, RZ ;  /* 0x000000062c2c723c */ /* 0x000fe200000018ff */
[----:B------:R-:W1:Y:S04]  /*1d30*/  LDSM.16.M88.4 R4, [R213+0x6080] ;  /* 0x00608000d504783b */ /* 0x000e680000000200 */
[----:B------:R-:W-:Y:S01]  /*1d40*/  @!PT LDS RZ, [RZ] ;  /* 0x00000000fffff984 */ /* 0x000fe20000000800 */
[----:B------:R-:W-:Y:S01]  /*1d50*/  @!PT LDS RZ, [RZ] ;  /* 0x00000000fffff984 */ /* 0x000fe20000000800 */
[----:B------:R-:W-:Y:S01]  /*1d60*/  @!PT LDS RZ, [RZ] ;  /* 0x00000000fffff984 */ /* 0x000fe20000000800 */
[----:B------:R2:W-:Y:S01]  /*1d70*/  LDGSTS.E.BYPASS.LTC128B.128 [R218+0x1880], [R74.64], !P1 ;  /* 0x018800004ada7fae */ /* 0x0005e2000c901d4a */
[----:B------:R-:W-:-:S02]  /*1d80*/  @!P3 LOP3.LUT P1, RZ, R73, 0x1, RZ, 0xc0, !PT ;  /* 0x0000000149ffb812 */ /* 0x000fc4000782c0ff */
[C---:B------:R-:W-:Y:S01]  /*1d90*/  HMMA.16816.F32 R24, R40.reuse, R18, R24 ;  /* 0x000000122818723c */ /* 0x040fe20000001818 */
[----:B------:R2:W-:Y:S01]  /*1da0*/  LDGSTS.E.BYPASS.LTC128B.128 [R218+0x2480], [R74.64+0x40], !P0 ;  /* 0x024800404ada7fae */ /* 0x0005e2000c101d4a */
[----:B------:R-:W-:Y:S02]  /*1db0*/  @!P3 LOP3.LUT P0, RZ, R73, 0x2, RZ, 0xc0, !PT ;  /* 0x0000000249ffb812 */ /* 0x000fe4000780c0ff */
[C---:B------:R-:W-:Y:S01]  /*1dc0*/  @!P3 ISETP.LT.OR P1, PT, R72.reuse, 0x21, !P1 ;  /* 0x000000214800b80c */ /* 0x040fe20004f21670 */
[----:B------:R2:W-:Y:S01]  /*1dd0*/  LDGSTS.E.BYPASS.LTC128B.128 [R218+0x3080], [R74.64+0x80], !P2 ;  /* 0x030800804ada7fae */ /* 0x0005e2000d101d4a */
[C---:B------:R-:W-:Y:S02]  /*1de0*/  @!P3 ISETP.LT.OR P2, PT, R72.reuse, 0x21, !P0 ;  /* 0x000000214800b80c */ /* 0x040fe40004741670 */
[----:B------:R-:W-:Y:S01]  /*1df0*/  @!P3 ISETP.LT.OR P0, PT, R72, 0x21, P4 ;  /* 0x000000214800b80c */ /* 0x000fe20002701670 */
[C---:B------:R-:W-:Y:S08]  /*1e00*/  HMMA.16816.F32 R12, R40.reuse, R8, R12 ;  /* 0x00000008280c723c */ /* 0x040ff0000000180c */
[----:B------:R3:W-:Y:S01]  /*1e10*/  @!P3 LDGSTS.E.BYPASS.LTC128B.128 [R218+0x2080], [R104.64], !P1 ;  /* 0x0208000068dabfae */ /* 0x0007e2000c901d4a */
[C---:B----4-:R-:W-:Y:S03]  /*1e20*/  HMMA.16816.F32 R36, R40.reuse, R20, R36 ;  /* 0x000000142824723c */ /* 0x050fe60000001824 */
[----:B------:R3:W-:Y:S04]  /*1e30*/  @!P3 LDGSTS.E.BYPASS.LTC128B.128 [R218+0x2c80], [R104.64+0x40], !P2 ;  /* 0x02c8004068dabfae */ /* 0x0007e8000d101d4a */
[----:B------:R3:W-:Y:S01]  /*1e40*/  @!P3 LDGSTS.E.BYPASS.LTC128B.128 [R218+0x3880], [R104.64+0x80], !P0 ;  /* 0x0388008068dabfae */ /* 0x0007e2000c101d4a */
[----:B------:R-:W-:Y:S01]  /*1e50*/  HMMA.16816.F32 R28, R40, R16, R28 ;  /* 0x00000010281c723c */ /* 0x000fe2000000181c */
[----:B------:R-:W-:-:S02]  /*1e60*/  ISETP.GT.AND P0, PT, R101, UR6, PT ;  /* 0x0000000665007c0c */ /* 0x000fc4000bf04270 */
[----:B------:R-:W-:Y:S04]  /*1e70*/  LDSM.16.M88.4 R88, [R217+0x9080] ;  /* 0x00908000d958783b */ /* 0x000fe80000000200 */
[----:B------:R-:W4:Y:S01]  /*1e80*/  LDSM.16.M88.4 R80, [R216+0x4c80] ;  /* 0x004c8000d850783b */ /* 0x000f220000000200 */
[C---:B------:R-:W-:Y:S03]  /*1e90*/  HMMA.16816.F32 R32, R40.reuse, R22, R32 ;  /* 0x000000162820723c */ /* 0x040fe60000001820 */
[----:B------:R-:W5:Y:S04]  /*1ea0*/  LDSM.16.M88.4 R76, [R216+0x5080] ;  /* 0x00508000d84c783b */ /* 0x000f680000000200 */
[----:B------:R-:W3:Y:S01]  /*1eb0*/  LDSM.16.M88.4 R84, [R216+0x4880] ;  /* 0x00488000d854783b */ /* 0x000ee20000000200 */
[----:B------:R-:W-:Y:S03]  /*1ec0*/  HMMA.16816.F32 R48, R40, R10, R48 ;  /* 0x0000000a2830723c */ /* 0x000fe60000001830 */
[----:B--2---:R-:W2:Y:S04]  /*1ed0*/  LDSM.16.M88.4 R72, [R217+0x8080] ;  /* 0x00808000d948783b */ /* 0x004ea80000000200 */
[----:B------:R-:W-:Y:S01]  /*1ee0*/  LDSM.16.M88.4 R40, [R213+0x9080] ;  /* 0x00908000d528783b */ /* 0x000fe20000000200 */
[C---:B-1----:R-:W-:Y:S03]  /*1ef0*/  HMMA.16816.F32 R68, R4.reuse, R20, R68 ;  /* 0x000000140444723c */ /* 0x042fe60000001844 */
[----:B------:R-:W0:Y:S05]  /*1f00*/  LDGDEPBAR ;  /* 0x00000000000079af */ /* 0x000e2a0000000000 */
[C---:B------:R-:W-:Y:S08]  /*1f10*/  HMMA.16816.F32 R60, R4.reuse, R16, R60 ;  /* 0x00000010043c723c */ /* 0x040ff0000000183c */
[C---:B------:R-:W-:Y:S08]  /*1f20*/  HMMA.16816.F32 R52, R4.reuse, R8, R52 ;  /* 0x000000080434723c */ /* 0x040ff00000001834 */
[C---:B------:R-:W-:Y:S01]  /*1f30*/  HMMA.16816.F32 R64, R4.reuse, R22, R64 ;  /* 0x000000160440723c */ /* 0x040fe20000001840 */
[----:B------:R-:W-:Y:S07]  /*1f40*/  LDSM.16.M88.4 R20, [R215+0x1400] ;  /* 0x00140000d714783b */ /* 0x000fee0000000200 */
[C---:B------:R-:W-:Y:S01]  /*1f50*/  HMMA.16816.F32 R56, R4.reuse, R18, R56 ;  /* 0x000000120438723c */ /* 0x040fe20000001838 */
[----:B------:R-:W-:Y:S07]  /*1f60*/  LDSM.16.M88.4 R16, [R215+0xc00] ;  /* 0x000c0000d710783b */ /* 0x000fee0000000200 */
[----:B------:R-:W-:Y:S01]  /*1f70*/  HMMA.16816.F32 R44, R4, R10, R44 ;  /* 0x0000000a042c723c */ /* 0x000fe2000000182c */
[----:B------:R-:W1:Y:S04]  /*1f80*/  LDSM.16.M88.4 R8, [R215+0x1000] ;  /* 0x00100000d708783b */ /* 0x000e680000000200 */
[----:B------:R-:W1:Y:S03]  /*1f90*/  LDSM.16.M88.4 R4, [R213+0x8080] ;  /* 0x00808000d504783b */ /* 0x000e660000000200 */
[C---:B----4-:R-:W-:Y:S08]  /*1fa0*/  HMMA.16816.F32 R24, R88.reuse, R82, R24 ;  /* 0x000000525818723c */ /* 0x050ff00000001818 */
[C---:B-----5:R-:W-:Y:S08]  /*1fb0*/  HMMA.16816.F32 R12, R88.reuse, R76, R12 ;  /* 0x0000004c580c723c */ /* 0x060ff0000000180c */
[C---:B---3--:R-:W-:Y:S08]  /*1fc0*/  HMMA.16816.F32 R36, R88.reuse, R84, R36 ;  /* 0x000000545824723c */ /* 0x048ff00000001824 */
[C---:B------:R-:W-:Y:S08]  /*1fd0*/  HMMA.16816.F32 R28, R88.reuse, R80, R28 ;  /* 0x00000050581c723c */ /* 0x040ff0000000181c */
[C---:B------:R-:W-:Y:S08]  /*1fe0*/  HMMA.16816.F32 R32, R88.reuse, R86, R32 ;  /* 0x000000565820723c */ /* 0x040ff00000001820 */
[----:B------:R-:W-:Y:S01]  /*1ff0*/  HMMA.16816.F32 R48, R88, R78, R48 ;  /* 0x0000004e5830723c */ /* 0x000fe20000001830 */
[----:B------:R-:W-:Y:S07]  /*2000*/  LDSM.16.M88.4 R88, [R217+0xa080] ;  /* 0x00a08000d958783b */ /* 0x000fee0000000200 */
[C---:B--2---:R-:W-:Y:S08]  /*2010*/  HMMA.16816.F32 R68, R72.reuse, R84, R68 ;  /* 0x000000544844723c */ /* 0x044ff00000001844 */
[C---:B------:R-:W-:Y:S01]  /*2020*/  HMMA.16816.F32 R64, R72.reuse, R86, R64 ;  /* 0x000000564840723c */ /* 0x040fe20000001840 */
[----:B------:R-:W-:Y:S07]  /*2030*/  LDSM.16.M88.4 R84, [R217+0xb080] ;  /* 0x00b08000d954783b */ /* 0x000fee0000000200 */
[C---:B------:R-:W-:Y:S08]  /*2040*/  HMMA.16816.F32 R60, R72.reuse, R80, R60 ;  /* 0x00000050483c723c */ /* 0x040ff0000000183c */
[C---:B------:R-:W-:Y:S01]  /*2050*/  HMMA.16816.F32 R56, R72.reuse, R82, R56 ;  /* 0x000000524838723c */ /* 0x040fe20000001838 */
[----:B------:R-:W-:Y:S07]  /*2060*/  LDSM.16.M88.4 R80, [R216+0x5480] ;  /* 0x00548000d850783b */ /* 0x000fee0000000200 */
[C---:B------:R-:W-:Y:S08]  /*2070*/  HMMA.16816.F32 R52, R72.reuse, R76, R52 ;  /* 0x0000004c4834723c */ /* 0x040ff00000001834 */
[----:B------:R-:W-:Y:S01]  /*2080*/  HMMA.16816.F32 R44, R72, R78, R44 ;  /* 0x0000004e482c723c */ /* 0x000fe2000000182c */
[----:B------:R-:W2:Y:S04]  /*2090*/  LDSM.16.M88.4 R76, [R216+0x5880] ;  /* 0x00588000d84c783b */ /* 0x000ea80000000200 */
[----:B------:R-:W3:Y:S03]  /*20a0*/  LDSM.16.M88.4 R72, [R216+0x5c80] ;  /* 0x005c8000d848783b */ /* 0x000ee60000000200 */
[C---:B-1----:R-:W-:Y:S08]  /*20b0*/  HMMA.16816.F32 R24, R40.reuse, R10, R24 ;  /* 0x0000000a2818723c */ /* 0x042ff00000001818 */
[C---:B------:R-:W-:Y:S08]  /*20c0*/  HMMA.16816.F32 R12, R40.reuse, R20, R12 ;  /* 0x00000014280c723c */ /* 0x040ff0000000180c */
[C---:B------:R-:W-:Y:S08]  /*20d0*/  HMMA.16816.F32 R36, R40.reuse, R16, R36 ;  /* 0x000000102824723c */ /* 0x040ff00000001824 */
[C---:B------:R-:W-:Y:S08]  /*20e0*/  HMMA.16816.F32 R32, R40.reuse, R18, R32 ;  /* 0x000000122820723c */ /* 0x040ff00000001820 */
[C---:B------:R-:W-:Y:S08]  /*20f0*/  HMMA.16816.F32 R28, R40.reuse, R8, R28 ;  /* 0x00000008281c723c */ /* 0x040ff0000000181c */
[----:B------:R-:W-:Y:S01]  /*2100*/  HMMA.16816.F32 R48, R40, R22, R48 ;  /* 0x000000162830723c */ /* 0x000fe20000001830 */
[----:B------:R-:W-:Y:S07]  /*2110*/  LDSM.16.M88.4 R40, [R213+0xb080] ;  /* 0x00b08000d528783b */ /* 0x000fee0000000200 */
[C---:B------:R-:W-:Y:S08]  /*2120*/  HMMA.16816.F32 R68, R4.reuse, R16, R68 ;  /* 0x000000100444723c */ /* 0x040ff00000001844 */
[C---:B------:R-:W-:Y:S01]  /*2130*/  HMMA.16816.F32 R64, R4.reuse, R18, R64 ;  /* 0x000000120440723c */ /* 0x040fe20000001840 */
[----:B------:R-:W-:Y:S07]  /*2140*/  LDSM.16.M88.4 R16, [R215+0x1800] ;  /* 0x00180000d710783b */ /* 0x000fee0000000200 */
[C---:B------:R-:W-:Y:S08]  /*2150*/  HMMA.16816.F32 R60, R4.reuse, R8, R60 ;  /* 0x00000008043c723c */ /* 0x040ff0000000183c */
[C---:B------:R-:W-:Y:S01]  /*2160*/  HMMA.16816.F32 R56, R4.reuse, R10, R56 ;  /* 0x0000000a0438723c */ /* 0x040fe20000001838 */
[----:B------:R-:W1:Y:S07]  /*2170*/  LDSM.16.M88.4 R8, [R215+0x1c00] ;  /* 0x001c0000d708783b */ /* 0x000e6e0000000200 */
[C---:B------:R-:W-:Y:S08]  /*2180*/  HMMA.16816.F32 R52, R4.reuse, R20, R52 ;  /* 0x000000140434723c */ /* 0x040ff00000001834 */
[----:B------:R-:W-:Y:S01]  /*2190*/  HMMA.16816.F32 R44, R4, R22, R44 ;  /* 0x00000016042c723c */ /* 0x000fe2000000182c */
[----:B------:R-:W4:Y:S04]  /*21a0*/  LDSM.16.M88.4 R4, [R215+0x2000] ;  /* 0x00200000d704783b */ /* 0x000f280000000200 */
[----:B------:R-:W5:Y:S01]  /*21b0*/  LDSM.16.M88.4 R20, [R213+0xa080] ;  /* 0x00a08000d514783b */ /* 0x000f620000000200 */
[----:B------:R-:W-:-:S04]  /*21c0*/  DEPBAR.LE SB0, 0x0 ;  /* 0x000080000000791a */ /* 0x000fc80000000000 */
[C---:B--2---:R-:W-:Y:S08]  /*21d0*/  HMMA.16816.F32 R24, R84.reuse, R78, R24 ;  /* 0x0000004e5418723c */ /* 0x044ff00000001818 */
[C---:B---3--:R-:W-:Y:S08]  /*21e0*/  HMMA.16816.F32 R12, R84.reuse, R72, R12 ;  /* 0x00000048540c723c */ /* 0x048ff0000000180c */
[C---:B------:R-:W-:Y:S08]  /*21f0*/  HMMA.16816.F32 R36, R84.reuse, R80, R36 ;  /* 0x000000505424723c */ /* 0x040ff00000001824 */
[C---:B------:R-:W-:Y:S08]  /*2200*/  HMMA.16816.F32 R32, R84.reuse, R82, R32 ;  /* 0x000000525420723c */ /* 0x040ff00000001820 */
[C---:B------:R-:W-:Y:S08]  /*2210*/  HMMA.16816.F32 R28, R84.reuse, R76, R28 ;  /* 0x0000004c541c723c */ /* 0x040ff0000000181c */
[----:B------:R-:W-:Y:S08]  /*2220*/  HMMA.16816.F32 R48, R84, R74, R48 ;  /* 0x0000004a5430723c */ /* 0x000ff00000001830 */
[C---:B------:R-:W-:Y:S08]  /*2230*/  HMMA.16816.F32 R68, R88.reuse, R80, R68 ;  /* 0x000000505844723c */ /* 0x040ff00000001844 */
[C---:B------:R-:W-:Y:S08]  /*2240*/  HMMA.16816.F32 R64, R88.reuse, R82, R64 ;  /* 0x000000525840723c */ /* 0x040ff00000001840 */
[C---:B------:R-:W-:Y:S08]  /*2250*/  HMMA.16816.F32 R60, R88.reuse, R76, R60 ;  /* 0x0000004c583c723c */ /* 0x040ff0000000183c */
[C---:B------:R-:W-:Y:S08]  /*2260*/  HMMA.16816.F32 R56, R88.reuse, R78, R56 ;  /* 0x0000004e5838723c */ /* 0x040ff00000001838 */
[C---:B------:R-:W-:Y:S08]  /*2270*/  HMMA.16816.F32 R52, R88.reuse, R72, R52 ;  /* 0x000000485834723c */ /* 0x040ff00000001834 */
[----:B------:R-:W-:Y:S08]  /*2280*/  HMMA.16816.F32 R44, R88, R74, R44 ;  /* 0x0000004a582c723c */ /* 0x000ff0000000182c */
[C---:B-1----:R-:W-:Y:S08]  /*2290*/  HMMA.16816.F32 R72, R40.reuse, R10, R24 ;  /* 0x0000000a2848723c */ /* 0x042ff00000001818 */
[C---:B----4-:R-:W-:Y:S08]  /*22a0*/  HMMA.16816.F32 R24, R40.reuse, R4, R12 ;  /* 0x000000042818723c */ /* 0x050ff0000000180c */
[C---:B------:R-:W-:Y:S08]  /*22b0*/  HMMA.16816.F32 R36, R40.reuse, R16, R36 ;  /* 0x000000102824723c */ /* 0x040ff00000001824 */
[C---:B------:R-:W-:Y:S08]  /*22c0*/  HMMA.16816.F32 R32, R40.reuse, R18, R32 ;  /* 0x000000122820723c */ /* 0x040ff00000001820 */
[C---:B------:R-:W-:Y:S08]  /*22d0*/  HMMA.16816.F32 R28, R40.reuse, R8, R28 ;  /* 0x00000008281c723c */ /* 0x040ff0000000181c */
[----:B------:R-:W-:Y:S08]  /*22e0*/  HMMA.16816.F32 R12, R40, R6, R48 ;  /* 0x00000006280c723c */ /* 0x000ff00000001830 */
[C---:B-----5:R-:W-:Y:S08]  /*22f0*/  HMMA.16816.F32 R68, R20.reuse, R16, R68 ;  /* 0x000000101444723c */ /* 0x060ff00000001844 */
[C---:B------:R-:W-:Y:S08]  /*2300*/  HMMA.16816.F32 R64, R20.reuse, R18, R64 ;  /* 0x000000121440723c */ /* 0x040ff00000001840 */
[C---:B------:R-:W-:Y:S08]  /*2310*/  HMMA.16816.F32 R60, R20.reuse, R8, R60 ;  /* 0x00000008143c723c */ /* 0x040ff0000000183c */
[C---:B------:R-:W-:Y:S08]  /*2320*/  HMMA.16816.F32 R56, R20.reuse, R10, R56 ;  /* 0x0000000a1438723c */ /* 0x040ff00000001838 */
[C---:B------:R-:W-:Y:S08]  /*2330*/  HMMA.16816.F32 R52, R20.reuse, R4, R52 ;  /* 0x000000041434723c */ /* 0x040ff00000001834 */
[----:B------:R-:W-:Y:S01]  /*2340*/  HMMA.16816.F32 R44, R20, R6, R44 ;  /* 0x00000006142c723c */ /* 0x000fe2000000182c */
[----:B------:R-:W-:Y:S06]  /*2350*/  BAR.SYNC.DEFER_BLOCKING 0x0 ;  /* 0x0000000000007b1d */ /* 0x000fec0000010000 */
[----:B------:R-:W-:Y:S05]  /*2360*/  @!P0 BRA `(.L_x_159) ;  /* 0x000001a000008947 */ /* 0x000fea0003800000 */
[----:B------:R-:W-:Y:S02]  /*2370*/  IADD3 R4, -R228, 0x30, RZ ;  /* 0x00000030e4047810 */ /* 0x000fe40007ffe1ff */
[----:B------:R-:W-:-:S02]  /*2380*/  IADD3 R7, R148, -0x2, RZ ;  /* 0xfffffffe94077810 */ /* 0x000fc40007ffe0ff */
[----:B------:R-:W-:Y:S02]  /*2390*/  ISETP.GE.AND P2, PT, R4, 0x21, PT ;  /* 0x000000210400780c */ /* 0x000fe40003f46270 */
[----:B------:R-:W-:Y:S01]  /*23a0*/  SHF.R.S32.HI R5, RZ, 0x1f, R7 ;  /* 0x0000001fff057819 */ /* 0x000fe20000011407 */
[-C--:B------:R-:W-:Y:S02]  /*23b0*/  IMAD R92, R92, R7.reuse, RZ ;  /* 0x000000075c5c7224 */ /* 0x080fe400078e02ff */
[----:B------:R-:W-:-:S04]  /*23c0*/  IMAD.WIDE.U32 R8, R98, R7, RZ ;  /* 0x0000000762087225 */ /* 0x000fc800078e00ff */
[----:B------:R-:W-:-:S04]  /*23d0*/  IMAD R5, R5, R98, R92 ;  /* 0x0000006205057224 */ /* 0x000fc800078e025c */
[----:B------:R-:W-:Y:S01]  /*23e0*/  IMAD.IADD R5, R9, 0x1, R5 ;  /* 0x0000000109057824 */ /* 0x000fe200078e0205 */
[----:B------:R-:W-:-:S04]  /*23f0*/  @P2 IADD3 R7, P1, P0, R220, UR8, R8 ;  /* 0x00000008dc072c10 */ /* 0x000fc8000f83e008 */
[----:B------:R-:W-:Y:S02]  /*2400*/  @P2 IADD3.X R6, R223, UR7, R5, P1, P0 ;  /* 0x00000007df062c10 */ /* 0x000fe40008fe0405 */
[----:B------:R-:W-:-:S13]  /*2410*/  ISETP.GE.AND P1, PT, R4, 0x1, PT ;  /* 0x000000010400780c */ /* 0x000fda0003f26270 */
[----:B------:R-:W-:-:S05]  /*2420*/  @P1 IADD3 R8, P0, R220, R8, RZ ;  /* 0x00000008dc081210 */ /* 0x000fca0007f1e0ff */
[----:B------:R-:W-:Y:S01]  /*2430*/  @P1 IMAD.X R5, R5, 0x1, R223, P0 ;  /* 0x0000000105051824 */ /* 0x000fe200000e06df */
[----:B------:R-:W-:-:S04]  /*2440*/  @P2 LEA R10, P0, R7, c[0x0][0x1c8], 0x1 ;  /* 0x00007200070a2a11 */ /* 0x000fc800078008ff */
[----:B------:R-:W-:Y:S02]  /*2450*/  @P2 LEA.HI.X R11, R7, c[0x0][0x1cc], R6, 0x1, P0 ;  /* 0x00007300070b2a11 */ /* 0x000fe400000f0c06 */
[----:B------:R-:W-:-:S04]  /*2460*/  @P1 LEA R4, P0, R8, c[0x0][0x1c8], 0x1 ;  /* 0x0000720008041a11 */ /* 0x000fc800078008ff */
[----:B------:R-:W-:-:S05]  /*2470*/  @P1 LEA.HI.X R5, R8, c[0x0][0x1cc], R5, 0x1, P0 ;  /* 0x0000730008051a11 */ /* 0x000fca00000f0c05 */
[----:B------:R-:W-:Y:S01]  /*2480*/  @!PT LDS RZ, [RZ] ;  /* 0x00000000fffff984 */ /* 0x000fe20000000800 */
[----:B------:R-:W-:Y:S01]  /*2490*/  @!PT LDS RZ, [RZ] ;  /* 0x00000000fffff984 */ /* 0x000fe20000000800 */
[----:B------:R-:W-:Y:S01]  /*24a0*/  @!PT LDS RZ, [RZ] ;  /* 0x00000000fffff984 */ /* 0x000fe20000000800 */
[----:B------:R1:W-:Y:S04]  /*24b0*/  @P1 LDGSTS.E.BYPASS.LTC128B.128 [R218+0x3c80], [R4.64], !P6 ;  /* 0x03c8000004da1fae */ /* 0x0003e8000f101d4a */
[----:B------:R1:W-:Y:S04]  /*24c0*/  @P1 LDGSTS.E.BYPASS.LTC128B.128 [R218+0x4880], [R4.64+0x40], !P5 ;  /* 0x0488004004da1fae */ /* 0x0003e8000e901d4a */
[----:B------:R1:W-:Y:S04]  /*24d0*/  @P1 LDGSTS.E.BYPASS.LTC128B.128 [R218+0x5480], [R4.64+0x80], !P4 ;  /* 0x0548008004da1fae */ /* 0x0003e8000e101d4a */
[----:B------:R1:W-:Y:S04]  /*24e0*/  @P2 LDGSTS.E.BYPASS.LTC128B.128 [R218+0x4480], [R10.64], !P6 ;  /* 0x044800000ada2fae */ /* 0x0003e8000f101d4a */
[----:B------:R1:W-:Y:S04]  /*24f0*/  @P2 LDGSTS.E.BYPASS.LTC128B.128 [R218+0x5080], [R10.64+0x40], !P5 ;  /* 0x050800400ada2fae */ /* 0x0003e8000e901d4a */
[----:B------:R1:W-:Y:S02]  /*2500*/  @P2 LDGSTS.E.BYPASS.LTC128B.128 [R218+0x5c80], [R10.64+0x80], !P4 ;  /* 0x05c800800ada2fae */ /* 0x0003e4000e101d4a */
.L_x_159:
[----:B-1----:R-:W-:Y:S01]  /*2510*/  LOP3.LUT R5, R96, 0xffffffe0, RZ, 0xc0, !PT ;  /* 0xffffffe060057812 */ /* 0x002fe200078ec0ff */
[----:B------:R-:W-:Y:S01]  /*2520*/  ULDC UR9, c[0x0][0x324] ;  /* 0x0000c90000097ab9 */ /* 0x000fe20000000800 */
[----:B------:R-:W-:Y:S01]  /*2530*/  SHF.R.S32.HI R6, RZ, 0x1f, R95 ;  /* 0x0000001fff067819 */ /* 0x000fe2000001145f */
[----:B------:R-:W-:Y:S01]  /*2540*/  ULOP3.LUT UR9, URZ, UR9, URZ, 0x33, !UPT ;  /* 0x000000093f097292 */ /* 0x000fe2000f8e333f */
[----:B------:R-:W-:Y:S01]  /*2550*/  PLOP3.LUT P1, PT, PT, PT, UP2, 0x80, 0x0 ;  /* 0x000000000000781c */ /* 0x000fe20003f2f028 */
[----:B------:R-:W-:Y:S01]  /*2560*/  IMAD.IADD R94, R94, 0x1, -R5 ;  /* 0x000000015e5e7824 */ /* 0x000fe200078e0a05 */
[----:B------:R-:W-:Y:S01]  /*2570*/  LEA.HI R6, R6, R95, RZ, 0x2 ;  /* 0x0000005f06067211 */ /* 0x000fe200078f10ff */
[----:B------:R-:W0:Y:S01]  /*2580*/  LDGDEPBAR ;  /* 0x00000000000079af */ /* 0x000e220000000000 */
[----:B------:R-:W-:-:S02]  /*2590*/  PLOP3.LUT P0, PT, PT, PT, UP2, 0x80, 0x0 ;  /* 0x000000000000781c */ /* 0x000fc40003f0f028 */
[----:B------:R-:W-:Y:S02]  /*25a0*/  SHF.R.S32.HI R5, RZ, 0x1f, R94 ;  /* 0x0000001fff057819 */ /* 0x000fe4000001145e */
[----:B------:R-:W-:Y:S02]  /*25b0*/  LOP3.LUT R6, R6, 0xffffffc, RZ, 0xc0, !PT ;  /* 0x0ffffffc06067812 */ /* 0x000fe400078ec0ff */
[----:B------:R-:W-:Y:S02]  /*25c0*/  LEA.HI R4, R5, R94, RZ, 0x2 ;  /* 0x0000005e05047211 */ /* 0x000fe400078f10ff */
[----:B------:R-:W-:Y:S01]  /*25d0*/  LEA.HI R5, R97, R97, RZ, 0x1 ;  /* 0x0000006161057211 */ /* 0x000fe200078f08ff */
[----:B------:R-:W-:Y:S01]  /*25e0*/  IMAD.IADD R95, R95, 0x1, -R6 ;  /* 0x000000015f5f7824 */ /* 0x000fe200078e0a06 */
[----:B------:R-:W-:Y:S02]  /*25f0*/  LEA.HI.SX32 R6, R4, UR13, 0x1e ;  /* 0x0000000d04067c11 */ /* 0x000fe4000f8ff2ff */
[C---:B------:R-:W-:Y:S01]  /*2600*/  LOP3.LUT R8, R5.reuse, 0x1ffffffe, RZ, 0xc0, !PT ;  /* 0x1ffffffe05087812 */ /* 0x040fe200078ec0ff */
[----:B------:R-:W-:-:S02]  /*2610*/  IMAD.SHL.U32 R7, R5, 0x20, RZ ;  /* 0x0000002005077824 */ /* 0x000fc400078e00ff */
[----:B------:R-:W-:Y:S02]  /*2620*/  IMAD R6, R95, 0x10, R6 ;  /* 0x000000105f067824 */ /* 0x000fe400078e0206 */
[----:B------:R-:W-:Y:S01]  /*2630*/  IMAD.IADD R8, R97, 0x1, -R8 ;  /* 0x0000000161087824 */ /* 0x000fe200078e0a08 */
[----:B------:R-:W-:-:S05]  /*2640*/  LOP3.LUT R7, R7, 0xffffffc0, RZ, 0xc0, !PT ;  /* 0xffffffc007077812 */ /* 0x000fca00078ec0ff */
[----:B------:R-:W-:-:S04]  /*2650*/  IMAD.IADD R7, R7, 0x1, R6 ;  /* 0x0000000107077824 */ /* 0x000fc800078e0206 */
[----:B------:R-:W-:-:S04]  /*2660*/  IMAD R219, R8, 0x8, R7 ;  /* 0x0000000808db7824 */ /* 0x000fc800078e0207 */
[----:B------:R-:W-:-:S04]  /*2670*/  @P1 IMAD.HI.U32 R5, R219, c[0x0][0x2c8], RZ ;  /* 0x0000b200db051a27 */ /* 0x000fc800078e00ff */
[----:B------:R-:W-:Y:S01]  /*2680*/  IMAD.MOV.U32 R49, RZ, RZ, R219 ;  /* 0x000000ffff317224 */ /* 0x000fe200078e00db */
[----:B------:R-:W-:Y:S02]  /*2690*/  @P0 SHF.R.U32.HI R49, RZ, c[0x0][0x2cc], R5 ;  /* 0x0000b300ff310a19 */ /* 0x000fe40000011605 */
[----:B------:R-:W-:Y:S02]  /*26a0*/  LOP3.LUT R5, R4, 0x7ffffffc, RZ, 0xc0, !PT ;  /* 0x7ffffffc04057812 */ /* 0x000fe400078ec0ff */
[----:B------:R-:W-:Y:S01]  /*26b0*/  PLOP3.LUT P0, PT, PT, PT, UP1, 0x40, 0x0 ;  /* 0x000000000000781c */ /* 0x000fe20003f0e818 */
[----:B------:R-:W1:Y:S02]  /*26c0*/  SHFL.IDX PT, R4, R49, RZ, 0x1c1f ;  /* 0x001c1fff31047589 */ /* 0x000e6400000e0000 */
[----:B------:R-:W-:-:S04]  /*26d0*/  IMAD.IADD R5, R94, 0x1, -R5 ;  /* 0x000000015e057824 */ /* 0x000fc800078e0a05 */
[----:B------:R-:W-:-:S04]  /*26e0*/  IMAD.SHL.U32 R224, R5, 0x2, RZ ;  /* 0x0000000205e07824 */ /* 0x000fc800078e00ff */
[----:B------:R-:W-:Y:S01]  /*26f0*/  IMAD.IADD R48, R93, 0x1, -R224 ;  /* 0x000000015d307824 */ /* 0x000fe200078e0ae0 */
[C---:B------:R-:W-:Y:S02]  /*2700*/  IADD3 R23, -R224.reuse, 0x1, R3 ;  /* 0x00000001e0177810 */ /* 0x040fe40007ffe103 */
[----:B------:R-:W-:Y:S02]  /*2710*/  IADD3 R77, -R224, c[0x0][0x1d0], R93 ;  /* 0x00007400e04d7a10 */ /* 0x000fe40007ffe15d */
[----:B------:R-:W-:-:S04]  /*2720*/  IADD3 R23, R23, -c[0x0][0x168], RZ ;  /* 0x80005a0017177a10 */ /* 0x000fc80007ffe0ff */
[C---:B------:R-:W-:Y:S02]  /*2730*/  IADD3 R78, R23.reuse, c[0x0][0x328], RZ ;  /* 0x0000ca00174e7a10 */ /* 0x040fe40007ffe0ff */
[----:B------:R-:W-:-:S03]  /*2740*/  IADD3 R23, R23, UR9, RZ ;  /* 0x0000000917177c10 */ /* 0x000fc6000fffe0ff */
[--C-:B-1----:R-:W-:Y:S02]  /*2750*/  IMAD.IADD R6, R78, 0x1, R4.reuse ;  /* 0x000000014e067824 */ /* 0x102fe400078e0204 */
[----:B------:R-:W-:-:S03]  /*2760*/  IMAD.IADD R5, R23, 0x1, R4 ;  /* 0x0000000117057824 */ /* 0x000fc600078e0204 */
[----:B------:R-:W-:Y:S01]  /*2770*/  IMNMX R9, R6, R77, PT ;  /* 0x0000004d06097217 */ /* 0x000fe20003800200 */
[----:B------:R-:W-:Y:S05]  /*2780*/  @P0 BRA `(.L_x_160) ;  /* 0x0000015000000947 */ /* 0x000fea0003800000 */
[----:B------:R-:W-:Y:S01]  /*2790*/  IADD3 R4, R4, c[0x0][0x1d0], RZ ;  /* 0x0000740004047a10 */ /* 0x000fe20007ffe0ff */
[----:B------:R-:W-:Y:S03]  /*27a0*/  BSSY B0, `(.L_x_161) ;  /* 0x000000f000007945 */ /* 0x000fe60003800000 */
[----:B------:R-:W-:-:S04]  /*27b0*/  IADD3 R7, R4, -c[0x0][0x168], RZ ;  /* 0x80005a0004077a10 */ /* 0x000fc80007ffe0ff */
[----:B------:R-:W-:-:S13]  /*27c0*/  ISETP.GT.AND P0, PT, R7, -0x1, PT ;  /* 0xffffffff0700780c */ /* 0x000fda0003f04270 */
[----:B------:R-:W-:Y:S05]  /*27d0*/  @P0 BRA `(.L_x_162) ;  /* 0x0000007000000947 */ /* 0x000fea0003800000 */
[----:B------:R-:W-:Y:S01]  /*27e0*/  IMAD.MOV.U32 R3, RZ, RZ, c[0x0][0x32c] ;  /* 0x0000cb00ff037624 */ /* 0x000fe200078e00ff */
[----:B------:R-:W-:-:S04]  /*27f0*/  LOP3.LUT R7, RZ, R7, RZ, 0x33, !PT ;  /* 0x00000007ff077212 */ /* 0x000fc800078e33ff */
[----:B------:R-:W-:-:S13]  /*2800*/  ISETP.NE.AND P0, PT, R3, 0x1, PT ;  /* 0x000000010300780c */ /* 0x000fda0003f05270 */
[----:B------:R-:W-:-:S05]  /*2810*/  @P0 IMAD.HI.U32 R3, R7, c[0x0][0x330], RZ ;  /* 0x0000cc0007030a27 */ /* 0x000fca00078e00ff */
[----:B------:R-:W-:-:S04]  /*2820*/  @P0 SHF.R.U32.HI R7, RZ, c[0x0][0x334], R3 ;  /* 0x0000cd00ff070a19 */ /* 0x000fc80000011603 */
[----:B------:R-:W-:Y:S01]  /*2830*/  LOP3.LUT R7, RZ, R7, RZ, 0x33, !PT ;  /* 0x00000007ff077212 */ /* 0x000fe200078e33ff */
[----:B------:R-:W-:Y:S05]  /*2840*/  BRA `(.L_x_163) ;  /* 0x0000004000007947 */ /* 0x000fea0003800000 */
.L_x_162:
[----:B------:R-:W-:-:S04]  /*2850*/  MOV R3, c[0x0][0x32c] ;  /* 0x0000cb0000037a02 */ /* 0x000fc80000000f00 */
[----:B------:R-:W-:-:S13]  /*2860*/  ISETP.NE.AND P0, PT, R3, 0x1, PT ;  /* 0x000000010300780c */ /* 0x000fda0003f05270 */
[----:B------:R-:W-:-:S05]  /*2870*/  @P0 IMAD.HI.U32 R3, R7, c[0x0][0x330], RZ ;  /* 0x0000cc0007030a27 */ /* 0x000fca00078e00ff */
[----:B------:R-:W-:Y:S02]  /*2880*/  @P0 SHF.R.U32.HI R7, RZ, c[0x0][0x334], R3 ;  /* 0x0000cd00ff070a19 */ /* 0x000fe40000011603 */
.L_x_163:
[----:B------:R-:W-:Y:S05]  /*2890*/  BSYNC B0 ;  /* 0x0000000000007941 */ /* 0x000fea0003800000 */
.L_x_161:
[----:B------:R-:W-:-:S05]  /*28a0*/  IMAD R6, R7, c[0x0][0x32c], R48 ;  /* 0x0000cb0007067a24 */ /* 0x000fca00078e0230 */
[----:B------:R-:W-:Y:S02]  /*28b0*/  IADD3 R4, R6, c[0x0][0x32c], RZ ;  /* 0x0000cb0006047a10 */ /* 0x000fe40007ffe0ff */
[----:B------:R-:W-:Y:S02]  /*28c0*/  IMNMX R5, R5, R6, !PT ;  /* 0x0000000605057217 */ /* 0x000fe40007800200 */
[----:B------:R-:W-:Y:S02]  /*28d0*/  IMNMX R9, R9, R4, PT ;  /* 0x0000000409097217 */ /* 0x000fe40003800200 */
.L_x_160:
[----:B------:R-:W1:Y:S01]  /*28e0*/  SHFL.IDX PT, R4, R49, 0x1, 0x1c1f ;  /* 0x003c1f0031047f89 */ /* 0x000e6200000e0000 */
[----:B------:R-:W-:Y:S01]  /*28f0*/  PLOP3.LUT P0, PT, PT, PT, UP1, 0x40, 0x0 ;  /* 0x000000000000781c */ /* 0x000fe20003f0e818 */
[--C-:B-1----:R-:W-:Y:S02]  /*2900*/  IMAD.IADD R6, R78, 0x1, R4.reuse ;  /* 0x000000014e067824 */ /* 0x102fe400078e0204 */
[----:B------:R-:W-:-:S03]  /*2910*/  IMAD.IADD R3, R23, 0x1, R4 ;  /* 0x0000000117037824 */ /* 0x000fc600078e0204 */
[----:B------:R-:W-:-:S07]  /*2920*/  IMNMX R79, R6, R77, PT ;  /* 0x0000004d064f7217 */ /* 0x000fce0003800200 */
        /* <DEDUP_REMOVED lines=13> */
.L_x_166:
[----:B------:R-:W-:-:S04]  /*2a00*/  MOV R4, c[0x0][0x32c] ;  /* 0x0000cb0000047a02 */ /* 0x000fc80000000f00 */
[----:B------:R-:W-:-:S13]  /*2a10*/  ISETP.NE.AND P0, PT, R4, 0x1, PT ;  /* 0x000000010400780c */ /* 0x000fda0003f05270 */
[----:B------:R-:W-:-:S05]  /*2a20*/  @P0 IMAD.HI.U32 R4, R7, c[0x0][0x330], RZ ;  /* 0x0000cc0007040a27 */ /* 0x000fca00078e00ff */
[----:B------:R-:W-:Y:S02]  /*2a30*/  @P0 SHF.R.U32.HI R7, RZ, c[0x0][0x334], R4 ;  /* 0x0000cd00ff070a19 */ /* 0x000fe40000011604 */
.L_x_167:
[----:B------:R-:W-:Y:S05]  /*2a40*/  BSYNC B0 ;  /* 0x0000000000007941 */ /* 0x000fea0003800000 */
.L_x_165:
[----:B------:R-:W-:-:S05]  /*2a50*/  IMAD R6, R7, c[0x0][0x32c], R48 ;  /* 0x0000cb0007067a24 */ /* 0x000fca00078e0230 */
[----:B------:R-:W-:Y:S02]  /*2a60*/  IADD3 R4, R6, c[0x0][0x32c], RZ ;  /* 0x0000cb0006047a10 */ /* 0x000fe40007ffe0ff */
[----:B------:R-:W-:Y:S02]  /*2a70*/  IMNMX R3, R3, R6, !PT ;  /* 0x0000000603037217 */ /* 0x000fe40007800200 */
[----:B------:R-:W-:Y:S02]  /*2a80*/  IMNMX R79, R79, R4, PT ;  /* 0x000000044f4f7217 */ /* 0x000fe40003800200 */
.L_x_164:
[C---:B------:R-:W-:Y:S02]  /*2a90*/  ISETP.GE.AND P0, PT, R93.reuse, 0x2, PT ;  /* 0x000000025d00780c */ /* 0x040fe40003f06270 */
[----:B------:R-:W-:Y:S02]  /*2aa0*/  ISETP.GE.AND P1, PT, R93, 0x9, PT ;  /* 0x000000095d00780c */ /* 0x000fe40003f26270 */
[----:B------:R-:W-:Y:S02]  /*2ab0*/  P2R R7, PR, RZ, 0x1 ;  /* 0x00000001ff077803 */ /* 0x000fe40000000000 */
[----:B------:R-:W-:-:S02]  /*2ac0*/  ISETP.GT.AND P0, PT, R5, 0x1, !P0 ;  /* 0x000000010500780c */ /* 0x000fc40004704270 */
[----:B------:R-:W-:Y:S02]  /*2ad0*/  P2R R76, PR, RZ, 0x2 ;  /* 0x00000002ff4c7803 */ /* 0x000fe40000000000 */
[----:B------:R-:W-:Y:S02]  /*2ae0*/  ISETP.LT.OR P0, PT, R9, 0x2, P0 ;  /* 0x000000020900780c */ /* 0x000fe40000701670 */
[----:B------:R-:W-:Y:S02]  /*2af0*/  ISETP.GE.AND P2, PT, R93, 0x29, PT ;  /* 0x000000295d00780c */ /* 0x000fe40003f46270 */
[----:B------:R-:W-:Y:S02]  /*2b00*/  FSEL R6, R69, -INF , !P0 ;  /* 0xff80000045067808 */ /* 0x000fe40004000000 */
[----:B------:R-:W-:Y:S02]  /*2b10*/  ISETP.GT.AND P0, PT, R5, 0x8, !P1 ;  /* 0x000000080500780c */ /* 0x000fe40004f04270 */
[----:B------:R-:W-:-:S02]  /*2b20*/  ISETP.GE.AND P1, PT, R93, 0xa, PT ;  /* 0x0000000a5d00780c */ /* 0x000fc40003f26270 */
[----:B------:R-:W-:Y:S02]  /*2b30*/  ISETP.LT.OR P0, PT, R9, 0x9, P0 ;  /* 0x000000090900780c */ /* 0x000fe40000701670 */
[----:B------:R-:W-:Y:S02]  /*2b40*/  P2R R69, PR, RZ, 0x2 ;  /* 0x00000002ff457803 */ /* 0x000fe40000000000 */
[----:B------:R-:W-:Y:S02]  /*2b50*/  FSEL R64, R64, -INF , !P0 ;  /* 0xff80000040407808 */ /* 0x000fe40004000000 */
[----:B------:R-:W-:Y:S02]  /*2b60*/  ISETP.GT.AND P0, PT, R5, 0x9, !P1 ;  /* 0x000000090500780c */ /* 0x000fe40004f04270 */
[----:B------:R-:W-:Y:S02]  /*2b70*/  ISETP.GE.AND P1, PT, R93, 0x11, PT ;  /* 0x000000115d00780c */ /* 0x000fe40003f26270 */
[----:B------:R-:W-:-:S04]  /*2b80*/  ISETP.LT.OR P0, PT, R9, 0xa, P0 ;  /* 0x0000000a0900780c */ /* 0x000fc80000701670 */
[----:B------:R-:W-:Y:S02]  /*2b90*/  FSEL R4, R65, -INF , !P0 ;  /* 0xff80000041047808 */ /* 0x000fe40004000000 */
[----:B------:R-:W-:Y:S02]  /*2ba0*/  ISETP.GT.AND P0, PT, R5, 0x10, !P1 ;  /* 0x000000100500780c */ /* 0x000fe40004f04270 */
[----:B------:R-:W-:Y:S02]  /*2bb0*/  P2R R65, PR, RZ, 0x2 ;  /* 0x00000002ff417803 */ /* 0x000fe40000000000 */
[----:B------:R-:W-:Y:S02]  /*2bc0*/  ISETP.LT.OR P0, PT, R9, 0x11, P0 ;  /* 0x000000110900780c */ /* 0x000fe40000701670 */
[----:B------:R-:W-:Y:S02]  /*2bd0*/  ISETP.GE.AND P1, PT, R93, 0x12, PT ;  /* 0x000000125d00780c */ /* 0x000fe40003f26270 */
[----:B------:R-:W-:-:S02]  /*2be0*/  FSEL R40, R60, -INF , !P0 ;  /* 0xff8000003c287808 */ /* 0x000fc40004000000 */
[----:B------:R-:W-:Y:S02]  /*2bf0*/  ISETP.GT.AND P0, PT, R5, 0x11, !P1 ;  /* 0x000000110500780c */ /* 0x000fe40004f04270 */
[----:B------:R-:W-:Y:S02]  /*2c00*/  P2R R60, PR, RZ, 0x2 ;  /* 0x00000002ff3c7803 */ /* 0x000fe40000000000 */
[----:B------:R-:W-:Y:S02]  /*2c10*/  ISETP.LT.OR P0, PT, R9, 0x12, P0 ;  /* 0x000000120900780c */ /* 0x000fe40000701670 */
[----:B------:R-:W-:Y:S02]  /*2c20*/  ISETP.GE.AND P1, PT, R93, 0x19, PT ;  /* 0x000000195d00780c */ /* 0x000fe40003f26270 */
[----:B------:R-:W-:Y:S02]  /*2c30*/  FSEL R10, R61, -INF , !P0 ;  /* 0xff8000003d0a7808 */ /* 0x000fe40004000000 */
[----:B------:R-:W-:-:S02]  /*2c40*/  ISETP.GT.AND P0, PT, R5, 0x18, !P1 ;  /* 0x000000180500780c */ /* 0x000fc40004f04270 */
[----:B------:R-:W-:Y:S02]  /*2c50*/  P2R R51, PR, RZ, 0x2 ;  /* 0x00000002ff337803 */ /* 0x000fe40000000000 */
[----:B------:R-:W-:Y:S02]  /*2c60*/  ISETP.LT.OR P0, PT, R9, 0x19, P0 ;  /* 0x000000190900780c */ /* 0x000fe40000701670 */
[----:B------:R-:W-:Y:S02]  /*2c70*/  ISETP.GE.AND P1, PT, R93, 0x1a, PT ;  /* 0x0000001a5d00780c */ /* 0x000fe40003f26270 */
[----:B------:R-:W-:Y:S02]  /*2c80*/  FSEL R56, R56, -INF , !P0 ;  /* 0xff80000038387808 */ /* 0x000fe40004000000 */
[----:B------:R-:W-:Y:S02]  /*2c90*/  ISETP.GT.AND P0, PT, R5, 0x19, !P1 ;  /* 0x000000190500780c */ /* 0x000fe40004f04270 */
[----:B------:R-:W-:-:S02]  /*2ca0*/  P2R R50, PR, RZ, 0x2 ;  /* 0x00000002ff327803 */ /* 0x000fc40000000000 */
[----:B------:R-:W-:Y:S02]  /*2cb0*/  ISETP.LT.OR P0, PT, R9, 0x1a, P0 ;  /* 0x0000001a0900780c */ /* 0x000fe40000701670 */
[----:B------:R-:W-:Y:S02]  /*2cc0*/  ISETP.GE.AND P1, PT, R93, 0x21, PT ;  /* 0x000000215d00780c */ /* 0x000fe40003f26270 */
[----:B------:R-:W-:Y:S02]  /*2cd0*/  FSEL R8, R57, -INF , !P0 ;  /* 0xff80000039087808 */ /* 0x000fe40004000000 */
[----:B------:R-:W-:Y:S02]  /*2ce0*/  ISETP.GT.AND P0, PT, R5, 0x20, !P1 ;  /* 0x000000200500780c */ /* 0x000fe40004f04270 */
[----:B------:R-:W-:Y:S02]  /*2cf0*/  P2R R43, PR, RZ, 0x2 ;  /* 0x00000002ff2b7803 */ /* 0x000fe40000000000 */
[----:B------:R-:W-:-:S02]  /*2d00*/  ISETP.LT.OR P0, PT, R9, 0x21, P0 ;  /* 0x000000210900780c */ /* 0x000fc40000701670 */
[----:B------:R-:W-:Y:S02]  /*2d10*/  ISETP.GE.AND P1, PT, R93, 0x22, PT ;  /* 0x000000225d00780c */ /* 0x000fe40003f26270 */
[----:B------:R-:W-:Y:S02]  /*2d20*/  FSEL R22, R52, -INF , !P0 ;  /* 0xff80000034167808 */ /* 0x000fe40004000000 */
[----:B------:R-:W-:Y:S02]  /*2d30*/  ISETP.GT.AND P0, PT, R5, 0x21, !P1 ;  /* 0x000000210500780c */ /* 0x000fe40004f04270 */
[----:B------:R-:W-:Y:S02]  /*2d40*/  P2R R42, PR, RZ, 0x2 ;  /* 0x00000002ff2a7803 */ /* 0x000fe40000000000 */
[----:B------:R-:W-:Y:S02]  /*2d50*/  ISETP.LT.OR P0, PT, R9, 0x22, P0 ;  /* 0x000000220900780c */ /* 0x000fe40000701670 */
[----:B------:R-:W-:-:S02]  /*2d60*/  ISETP.GE.AND P1, PT, R93, 0x1, PT ;  /* 0x000000015d00780c */ /* 0x000fc40003f26270 */
[----:B------:R-:W-:Y:S02]  /*2d70*/  FSEL R21, R53, -INF , !P0 ;  /* 0xff80000035157808 */ /* 0x000fe40004000000 */
[----:B------:R-:W-:-:S04]  /*2d80*/  ISETP.GT.AND P0, PT, R5, 0x28, !P2 ;  /* 0x000000280500780c */ /* 0x000fc80005704270 */
[----:B------:R-:W-:-:S04]  /*2d90*/  ISETP.LT.OR P0, PT, R9, 0x29, P0 ;  /* 0x000000290900780c */ /* 0x000fc80000701670 */
[----:B------:R-:W-:Y:S02]  /*2da0*/  FSEL R20, R44, -INF , !P0 ;  /* 0xff8000002c147808 */ /* 0x000fe40004000000 */
[----:B------:R-:W-:Y:S02]  /*2db0*/  ISETP.GT.AND P0, PT, R5, RZ, !P1 ;  /* 0x000000ff0500720c */ /* 0x000fe40004f04270 */
[----:B------:R-:W-:Y:S02]  /*2dc0*/  P2R R44, PR, RZ, 0x2 ;  /* 0x00000002ff2c7803 */ /* 0x000fe40000000000 */
[----:B------:R-:W-:Y:S02]  /*2dd0*/  ISETP.LT.OR P0, PT, R9, 0x1, P0 ;  /* 0x000000010900780c */ /* 0x000fe40000701670 */
[----:B------:R-:W-:Y:S02]  /*2de0*/  ISETP.GE.AND P1, PT, R93, 0x2a, PT ;  /* 0x0000002a5d00780c */ /* 0x000fe40003f26270 */
[----:B------:R-:W-:-:S02]  /*2df0*/  FSEL R68, R68, -INF , !P0 ;  /* 0xff80000044447808 */ /* 0x000fc40004000000 */
[----:B------:R-:W-:Y:S02]  /*2e00*/  ISETP.GT.AND P0, PT, R5, 0x29, !P1 ;  /* 0x000000290500780c */ /* 0x000fe40004f04270 */
[----:B------:R-:W1:Y:S02]  /*2e10*/  SHFL.IDX PT, R5, R49, 0x2, 0x1c1f ;  /* 0x005c1f0031057f89 */ /* 0x000e6400000e0000 */
[----:B------:R-:W-:-:S04]  /*2e20*/  ISETP.LT.OR P0, PT, R9, 0x2a, P0 ;  /* 0x0000002a0900780c */ /* 0x000fc80000701670 */
[----:B------:R-:W-:Y:S02]  /*2e30*/  FSEL R18, R45, -INF , !P0 ;  /* 0xff8000002d127808 */ /* 0x000fe40004000000 */
        /* <DEDUP_REMOVED lines=17> */
.L_x_170:
[----:B------:R-:W-:-:S04]  /*2f50*/  MOV R5, c[0x0][0x32c] ;  /* 0x0000cb0000057a02 */ /* 0x000fc80000000f00 */
[----:B------:R-:W-:-:S13]  /*2f60*/  ISETP.NE.AND P0, PT, R5, 0x1, PT ;  /* 0x000000010500780c */ /* 0x000fda0003f05270 */
[----:B------:R-:W-:-:S05]  /*2f70*/  @P0 IMAD.HI.U32 R5, R9, c[0x0][0x330], RZ ;  /* 0x0000cc0009050a27 */ /* 0x000fca00078e00ff */
[----:B------:R-:W-:Y:S02]  /*2f80*/  @P0 SHF.R.U32.HI R9, RZ, c[0x0][0x334], R5 ;  /* 0x0000cd00ff090a19 */ /* 0x000fe40000011605 */
.L_x_171:
[----:B------:R-:W-:Y:S05]  /*2f90*/  BSYNC B0 ;  /* 0x0000000000007941 */ /* 0x000fea0003800000 */
.L_x_169:
[----:B------:R-:W-:-:S05]  /*2fa0*/  IMAD R16, R9, c[0x0][0x32c], R48 ;  /* 0x0000cb0009107a24 */ /* 0x000fca00078e0230 */
[----:B------:R-:W-:Y:S02]  /*2fb0*/  IADD3 R5, R16, c[0x0][0x32c], RZ ;  /* 0x0000cb0010057a10 */ /* 0x000fe40007ffe0ff */
[----:B------:R-:W-:Y:S02]  /*2fc0*/  IMNMX R45, R45, R16, !PT ;  /* 0x000000102d2d7217 */ /* 0x000fe40007800200 */
[----:B------:R-:W-:Y:S02]  /*2fd0*/  IMNMX R52, R52, R5, PT ;  /* 0x0000000534347217 */ /* 0x000fe40003800200 */
.L_x_168:
[----:B------:R-:W-:Y:S02]  /*2fe0*/  ISETP.NE.AND P0, PT, R76, RZ, PT ;  /* 0x000000ff4c00720c */ /* 0x000fe40003f05270 */
[----:B------:R-:W-:Y:S02]  /*2ff0*/  P2R R80, PR, RZ, 0x40 ;  /* 0x00000040ff507803 */ /* 0x000fe40000000000 */
[----:B------:R-:W-:Y:S02]  /*3000*/  ISETP.GT.AND P0, PT, R3, 0x8, !P0 ;  /* 0x000000080300780c */ /* 0x000fe40004704270 */
[----:B------:R-:W-:-:S02]  /*3010*/  ISETP.NE.AND P6, PT, R51, RZ, PT ;  /* 0x000000ff3300720c */ /* 0x000fc40003fc5270 */
[----:B------:R-:W-:Y:S02]  /*3020*/  ISETP.LT.OR P0, PT, R79, 0x9, P0 ;  /* 0x000000094f00780c */ /* 0x000fe40000701670 */
[----:B------:R-:W-:Y:S02]  /*3030*/  P2R R61, PR, RZ, 0x20 ;  /* 0x00000020ff3d7803 */ /* 0x000fe40000000000 */
[----:B------:R-:W-:Y:S02]  /*3040*/  FSEL R5, R66, -INF , !P0 ;  /* 0xff80000042057808 */ /* 0x000fe40004000000 */
[----:B------:R-:W-:Y:S02]  /*3050*/  ISETP.NE.AND P0, PT, R69, RZ, PT ;  /* 0x000000ff4500720c */ /* 0x000fe40003f05270 */
[----:B------:R-:W-:Y:S02]  /*3060*/  ISETP.NE.AND P5, PT, R50, RZ, PT ;  /* 0x000000ff3200720c */ /* 0x000fe40003fa5270 */
[----:B------:R-:W-:-:S02]  /*3070*/  ISETP.GT.AND P0, PT, R3, 0x9, !P0 ;  /* 0x000000090300780c */ /* 0x000fc40004704270 */
[----:B------:R-:W-:Y:S02]  /*3080*/  P2R R57, PR, RZ, 0x10 ;  /* 0x00000010ff397803 */ /* 0x000fe40000000000 */
[----:B------:R-:W-:Y:S02]  /*3090*/  ISETP.LT.OR P0, PT, R79, 0xa, P0 ;  /* 0x0000000a4f00780c */ /* 0x000fe40000701670 */
[----:B------:R-:W-:Y:S02]  /*30a0*/  ISETP.NE.AND P4, PT, R43, RZ, PT ;  /* 0x000000ff2b00720c */ /* 0x000fe40003f85270 */
[----:B------:R-:W-:Y:S02]  /*30b0*/  FSEL R67, R67, -INF , !P0 ;  /* 0xff80000043437808 */ /* 0x000fe40004000000 */
[----:B------:R-:W-:Y:S02]  /*30c0*/  ISETP.NE.AND P0, PT, R65, RZ, PT ;  /* 0x000000ff4100720c */ /* 0x000fe40003f05270 */
[----:B------:R-:W-:-:S02]  /*30d0*/  P2R R53, PR, RZ, 0x8 ;  /* 0x00000008ff357803 */ /* 0x000fc40000000000 */
[----:B------:R-:W-:Y:S02]  /*30e0*/  ISETP.GT.AND P0, PT, R3, 0x10, !P0 ;  /* 0x000000100300780c */ /* 0x000fe40004704270 */
[----:B------:R-:W-:Y:S02]  /*30f0*/  ISETP.NE.AND P3, PT, R42, RZ, PT ;  /* 0x000000ff2a00720c */ /* 0x000fe40003f65270 */
[----:B------:R-:W-:-:S04]  /*3100*/  ISETP.LT.OR P0, PT, R79, 0x11, P0 ;  /* 0x000000114f00780c */ /* 0x000fc80000701670 */
[----:B------:R-:W-:Y:S02]  /*3110*/  FSEL R41, R62, -INF , !P0 ;  /* 0xff8000003e297808 */ /* 0x000fe40004000000 */
[----:B------:R-:W-:Y:S02]  /*3120*/  ISETP.NE.AND P0, PT, R60, RZ, PT ;  /* 0x000000ff3c00720c */ /* 0x000fe40003f05270 */
[----:B------:R-:W-:Y:S02]  /*3130*/  P2R R62, PR, RZ, 0x40 ;  /* 0x00000040ff3e7803 */ /* 0x000fe40000000000 */
[----:B------:R-:W-:-:S04]  /*3140*/  ISETP.GT.AND P0, PT, R3, 0x11, !P0 ;  /* 0x000000110300780c */ /* 0x000fc80004704270 */
[----:B------:R-:W-:-:S04]  /*3150*/  ISETP.LT.OR P0, PT, R79, 0x12, P0 ;  /* 0x000000124f00780c */ /* 0x000fc80000701670 */
[----:B------:R-:W-:Y:S02]  /*3160*/  FSEL R11, R63, -INF , !P0 ;  /* 0xff8000003f0b7808 */ /* 0x000fe40004000000 */
[----:B------:R-:W-:Y:S02]  /*3170*/  ISETP.GT.AND P0, PT, R3, 0x18, !P6 ;  /* 0x000000180300780c */ /* 0x000fe40007704270 */
[----:B------:R-:W-:Y:S02]  /*3180*/  ISETP.NE.AND P6, PT, R44, RZ, PT ;  /* 0x000000ff2c00720c */ /* 0x000fe40003fc5270 */
[----:B------:R-:W-:-:S04]  /*3190*/  ISETP.LT.OR P0, PT, R79, 0x19, P0 ;  /* 0x000000194f00780c */ /* 0x000fc80000701670 */
[----:B------:R-:W-:Y:S02]  /*31a0*/  FSEL R9, R58, -INF , !P0 ;  /* 0xff8000003a097808 */ /* 0x000fe40004000000 */
[----:B------:R-:W-:-:S04]  /*31b0*/  ISETP.GT.AND P0, PT, R3, 0x19, !P5 ;  /* 0x000000190300780c */ /* 0x000fc80006f04270 */
        /* <DEDUP_REMOVED lines=8> */
[----:B------:R-:W-:-:S04]  /*3240*/  ISETP.NE.AND P0, PT, R7, RZ, PT ;  /* 0x000000ff0700720c */ /* 0x000fc80003f05270 */
[----:B------:R-:W-:-:S04]  /*3250*/  ISETP.GT.AND P0, PT, R3, 0x1, !P0 ;  /* 0x000000010300780c */ /* 0x000fc80004704270 */
[----:B------:R-:W-:-:S04]  /*3260*/  ISETP.LT.OR P0, PT, R79, 0x2, P0 ;  /* 0x000000024f00780c */ /* 0x000fc80000701670 */
[----:B------:R-:W-:Y:S02]  /*3270*/  FSEL R71, R71, -INF , !P0 ;  /* 0xff80000047477808 */ /* 0x000fe40004000000 */
[----:B------:R-:W-:-:S04]  /*3280*/  ISETP.GT.AND P0, PT, R3, RZ, !P6 ;  /* 0x000000ff0300720c */ /* 0x000fc80007704270 */
        /* <DEDUP_REMOVED lines=8> */
[----:B------:R-:W-:Y:S02]  /*3310*/  ISETP.GT.AND P0, PT, R45, RZ, !P6 ;  /* 0x000000ff2d00720c */ /* 0x000fe40007704270 */
[----:B------:R-:W-:Y:S02]  /*3320*/  ISETP.NE.AND P6, PT, R62, RZ, PT ;  /* 0x000000ff3e00720c */ /* 0x000fe40003fc5270 */
[----:B------:R-:W-:-:S04]  /*3330*/  ISETP.LT.OR P0, PT, R52, 0x1, P0 ;  /* 0x000000013400780c */ /* 0x000fc80000701670 */
[----:B------:R-:W-:Y:S02]  /*3340*/  FSEL R110, R36, -INF , !P0 ;  /* 0xff800000246e7808 */ /* 0x000fe40004000000 */
[----:B------:R-:W-:-:S04]  /*3350*/  ISETP.NE.AND P0, PT, R7, RZ, PT ;  /* 0x000000ff0700720c */ /* 0x000fc80003f05270 */
[----:B------:R-:W-:-:S04]  /*3360*/  ISETP.GT.AND P0, PT, R45, 0x1, !P0 ;  /* 0x000000012d00780c */ /* 0x000fc80004704270 */
        /* <DEDUP_REMOVED lines=18> */
[----:B------:R-:W-:Y:S02]  /*3490*/  ISETP.GT.AND P0, PT, R45, 0x18, !P6 ;  /* 0x000000182d00780c */ /* 0x000fe40007704270 */
[----:B------:R-:W-:Y:S02]  /*34a0*/  ISETP.NE.AND P6, PT, R80, RZ, PT ;  /* 0x000000ff5000720c */ /* 0x000fe40003fc5270 */
        /* <DEDUP_REMOVED lines=17> */
[----:B------:R-:W1:Y:S01]  /*35c0*/  SHFL.IDX PT, R12, R49, 0x3, 0x1c1f ;  /* 0x007c1f00310c7f89 */ /* 0x000e6200000e0000 */
[----:B------:R-:W-:-:S04]  /*35d0*/  ISETP.GT.AND P0, PT, R45, 0x29, !P1 ;  /* 0x000000292d00780c */ /* 0x000fc80004f04270 */
        /* <DEDUP_REMOVED lines=19> */
.L_x_174:
[----:B------:R-:W-:-:S04]  /*3710*/  MOV R12, c[0x0][0x32c] ;  /* 0x0000cb00000c7a02 */ /* 0x000fc80000000f00 */
[----:B------:R-:W-:-:S13]  /*3720*/  ISETP.NE.AND P0, PT, R12, 0x1, PT ;  /* 0x000000010c00780c */ /* 0x000fda0003f05270 */
[----:B------:R-:W-:-:S05]  /*3730*/  @P0 IMAD.HI.U32 R12, R25, c[0x0][0x330], RZ ;  /* 0x0000cc00190c0a27 */ /* 0x000fca00078e00ff */
[----:B------:R-:W-:Y:S02]  /*3740*/  @P0 SHF.R.U32.HI R25, RZ, c[0x0][0x334], R12 ;  /* 0x0000cd00ff190a19 */ /* 0x000fe4000001160c */
.L_x_175:
[----:B------:R-:W-:Y:S05]  /*3750*/  BSYNC B0 ;  /* 0x0000000000007941 */ /* 0x000fea0003800000 */
.L_x_173:
[----:B------:R-:W-:-:S05]  /*3760*/  IMAD R48, R25, c[0x0][0x32c], R48 ;  /* 0x0000cb0019307a24 */ /* 0x000fca00078e0230 */
[----:B------:R-:W-:Y:S02]  /*3770*/  IADD3 R12, R48, c[0x0][0x32c], RZ ;  /* 0x0000cb00300c7a10 */ /* 0x000fe40007ffe0ff */
[----:B------:R-:W-:Y:S02]  /*3780*/  IMNMX R23, R23, R48, !PT ;  /* 0x0000003017177217 */ /* 0x000fe40007800200 */
[----:B------:R-:W-:Y:S02]  /*3790*/  IMNMX R13, R13, R12, PT ;  /* 0x0000000c0d0d7217 */ /* 0x000fe40003800200 */
.L_x_172:
[----:B------:R-:W-:Y:S01]  /*37a0*/  ISETP.NE.AND P0, PT, R76, RZ, PT ;  /* 0x000000ff4c00720c */ /* 0x000fe20003f05270 */
[----:B------:R-:W-:Y:S01]  /*37b0*/  IMAD.SHL.U32 R214, R2, 0x2, RZ ;  /* 0x0000000202d67824 */ /* 0x000fe200078e00ff */
[C---:B------:R-:W-:Y:S01]  /*37c0*/  ISETP.GT.AND P2, PT, R23.reuse, 0x28, !P2 ;  /* 0x000000281700780c */ /* 0x040fe20005744270 */
[----:B------:R-:W-:Y:S01]  /*37d0*/  ULDC.64 UR4, c[0x0][0x2c8] ;  /* 0x0000b20000047ab9 */ /* 0x000fe20000000a00 */
[C---:B------:R-:W-:Y:S01]  /*37e0*/  ISETP.GT.AND P0, PT, R23.reuse, 0x8, !P0 ;  /* 0x000000081700780c */ /* 0x040fe20004704270 */
[----:B------:R-:W-:Y:S01]  /*37f0*/  IMAD R212, R0, 0x2, R214 ;  /* 0x0000000200d47824 */ /* 0x000fe200078e02d6 */
[----:B------:R-:W-:Y:S01]  /*3800*/  ISETP.GT.AND P1, PT, R23, 0x29, !P1 ;  /* 0x000000291700780c */ /* 0x000fe20004f24270 */
[----:B------:R-:W-:Y:S01]  /*3810*/  LDSM.16.MT88.4 R136, [R214+0x1880] ;  /* 0x00188000d688783b */ /* 0x000fe20000004200 */
[C---:B------:R-:W-:Y:S01]  /*3820*/  ISETP.LT.OR P0, PT, R13.reuse, 0x9, P0 ;  /* 0x000000090d00780c */ /* 0x040fe20000701670 */
[----:B------:R-:W-:Y:S01]  /*3830*/  UIMAD.WIDE.U32 UR14, UR13, UR4, URZ ;  /* 0x000000040d0e72a5 */ /* 0x000fe2000f8e003f */
[----:B------:R-:W-:Y:S01]  /*3840*/  ISETP.LT.OR P2, PT, R13, 0x29, P2 ;  /* 0x000000290d00780c */ /* 0x000fe20001741670 */
[----:B------:R-:W-:Y:S01]  /*3850*/  LDSM.16.MT88.4 R112, [R212+0x1880] ;  /* 0x00188000d470783b */ /* 0x000fe20000004200 */
[----:B------:R-:W-:Y:S01]  /*3860*/  FSEL R92, R34, -INF , !P0 ;  /* 0xff800000225c7808 */ /* 0x000fe20004000000 */
[----:B------:R-:W-:Y:S01]  /*3870*/  @UP2 USHF.R.U32.HI UR13, URZ, UR5, UR15 ;  /* 0x000000053f0d2299 */ /* 0x000fe2000801160f */
[----:B------:R-:W-:Y:S01]  /*3880*/  ISETP.NE.AND P0, PT, R69, RZ, PT ;  /* 0x000000ff4500720c */ /* 0x000fe20003f05270 */
[----:B------:R-:W-:Y:S01]  /*3890*/  LDSM.16.MT88.4 R132, [R214+0x2480] ;  /* 0x00248000d684783b */ /* 0x000fe20000004200 */
[----:B------:R-:W-:Y:S01]  /*38a0*/  ISETP.LT.OR P1, PT, R13, 0x2a, P1 ;  /* 0x0000002a0d00780c */ /* 0x000fe20000f21670 */
[----:B------:R-:W-:Y:S01]  /*38b0*/  UIADD3 UR4, UR12, UR13, URZ ;  /* 0x0000000d0c047290 */ /* 0x000fe2000fffe03f */
[----:B------:R-:W-:Y:S01]  /*38c0*/  ISETP.GT.AND P0, PT, R23, 0x9, !P0 ;  /* 0x000000091700780c */ /* 0x000fe20004704270 */
[----:B------:R-:W-:Y:S01]  /*38d0*/  LDSM.16.MT88.4 R76, [R214+0x3080] ;  /* 0x00308000d64c783b */ /* 0x000fe20000004200 */
[----:B------:R-:W-:Y:S01]  /*38e0*/  FSEL R187, R14, -INF , !P2 ;  /* 0xff8000000ebb7808 */ /* 0x000fe20005000000 */
[----:B------:R-:W-:Y:S01]  /*38f0*/  ULDC UR13, c[0x0][0x328] ;  /* 0x0000ca00000d7ab9 */ /* 0x000fe20000000800 */
[----:B------:R-:W-:Y:S01]  /*3900*/  ISETP.LT.OR P0, PT, R13, 0xa, P0 ;  /* 0x0000000a0d00780c */ /* 0x000fe20000701670 */
[----:B------:R-:W-:Y:S01]  /*3910*/  LDSM.16.MT88.4 R156, [R214+0x1c80] ;  /* 0x001c8000d69c783b */ /* 0x000fe20000004200 */
[----:B------:R-:W-:Y:S01]  /*3920*/  FSEL R189, R15, -INF , !P1 ;  /* 0xff8000000fbd7808 */ /* 0x000fe20004800000 */
[----:B------:R-:W-:Y:S01]  /*3930*/  UIADD3 UR13, UR4, UR13, URZ ;  /* 0x0000000d040d7290 */ /* 0x000fe2000fffe03f */
[----:B------:R-:W-:-:S02]  /*3940*/  FSEL R90, R35, -INF , !P0 ;  /* 0xff800000235a7808 */ /* 0x000fc40004000000 */
[----:B------:R-:W-:Y:S01]  /*3950*/  ISETP.NE.AND P0, PT, R65, RZ, PT ;  /* 0x000000ff4100720c */ /* 0x000fe20003f05270 */
[----:B------:R-:W-:Y:S01]  /*3960*/  LDSM.16.MT88.4 R32, [R212+0x3480] ;  /* 0x00348000d420783b */ /* 0x000fe20000004200 */
[----:B------:R-:W-:Y:S02]  /*3970*/  IADD3 R226, R148, -0x2, RZ ;  /* 0xfffffffe94e27810 */ /* 0x000fe40007ffe0ff */
[----:B------:R-:W-:-:S04]  /*3980*/  ISETP.GT.AND P0, PT, R23, 0x10, !P0 ;  /* 0x000000101700780c */ /* 0x000fc80004704270 */
[----:B------:R-:W-:-:S04]  /*3990*/  ISETP.LT.OR P0, PT, R13, 0x11, P0 ;  /* 0x000000110d00780c */ /* 0x000fc80000701670 */
[----:B------:R-:W-:Y:S02]  /*39a0*/  FSEL R88, R30, -INF , !P0 ;  /* 0xff8000001e587808 */ /* 0x000fe40004000000 */
[----:B------:R-:W-:Y:S02]  /*39b0*/  ISETP.NE.AND P0, PT, R60, RZ, PT ;  /* 0x000000ff3c00720c */ /* 0x000fe40003f05270 */
[----:B------:R-:W-:Y:S02]  /*39c0*/  LDSM.16.MT88.4 R60, [R212+0x2480] ;  /* 0x00248000d43c783b */ /* 0x000fe40000004200 */
[----:B------:R-:W-:-:S04]  /*39d0*/  ISETP.GT.AND P0, PT, R23, 0x11, !P0 ;  /* 0x000000111700780c */ /* 0x000fc80004704270 */
[----:B------:R-:W-:-:S04]  /*39e0*/  ISETP.LT.OR P0, PT, R13, 0x12, P0 ;  /* 0x000000120d00780c */ /* 0x000fc80000701670 */
[----:B------:R-:W-:Y:S02]  /*39f0*/  FSEL R72, R31, -INF , !P0 ;  /* 0xff8000001f487808 */ /* 0x000fe40004000000 */
[----:B------:R-:W-:-:S04]  /*3a00*/  ISETP.NE.AND P0, PT, R51, RZ, PT ;  /* 0x000000ff3300720c */ /* 0x000fc80003f05270 */
        /* <DEDUP_REMOVED lines=8> */
[----:B------:R-:W-:Y:S02]  /*3a90*/  ISETP.NE.AND P0, PT, R7, RZ, PT ;  /* 0x000000ff0700720c */ /* 0x000fe40003f05270 */
[----:B------:R-:W-:Y:S02]  /*3aa0*/  FMNMX.FTZ R7, R68, R6, !PT ;  /* 0x0000000644077209 */ /* 0x000fe40007810000 */
[----:B------:R-:W-:Y:S02]  /*3ab0*/  ISETP.GT.AND P0, PT, R23, 0x1, !P0 ;  /* 0x000000011700780c */ /* 0x000fe40004704270 */
[----:B------:R-:W-:Y:S02]  /*3ac0*/  FMNMX.FTZ R7, R64, R7, !PT ;  /* 0x0000000740077209 */ /* 0x000fe40007810000 */
[----:B------:R-:W-:-:S02]  /*3ad0*/  ISETP.LT.OR P0, PT, R13, 0x2, P0 ;  /* 0x000000020d00780c */ /* 0x000fc40000701670 */
[----:B------:R-:W-:Y:S02]  /*3ae0*/  FMNMX.FTZ R7, R4, R7, !PT ;  /* 0x0000000704077209 */ /* 0x000fe40007810000 */
[----:B------:R-:W-:Y:S02]  /*3af0*/  FSEL R94, R39, -INF , !P0 ;  /* 0xff800000275e7808 */ /* 0x000fe40004000000 */
[----:B------:R-:W-:Y:S02]  /*3b00*/  FMNMX.FTZ R7, R40, R7, !PT ;  /* 0x0000000728077209 */ /* 0x000fe40007810000 */
[----:B------:R-:W-:Y:S02]  /*3b10*/  ISETP.NE.AND P0, PT, R44, RZ, PT ;  /* 0x000000ff2c00720c */ /* 0x000fe40003f05270 */
[----:B------:R-:W-:Y:S01]  /*3b20*/  FMNMX.FTZ R7, R10, R7, !PT ;  /* 0x000000070a077209 */ /* 0x000fe20007810000 */
[----:B------:R-:W-:Y:S01]  /*3b30*/  LDSM.16.MT88.4 R44, [R214+0x2880] ;  /* 0x00288000d62c783b */ /* 0x000fe20000004200 */
[----:B------:R-:W-:-:S02]  /*3b40*/  ISETP.GT.AND P0, PT, R23, RZ, !P0 ;  /* 0x000000ff1700720c */ /* 0x000fc40004704270 */
[----:B------:R-:W-:Y:S02]  /*3b50*/  FMNMX.FTZ R7, R56, R7, !PT ;  /* 0x0000000738077209 */ /* 0x000fe40007810000 */
[----:B------:R-:W-:Y:S02]  /*3b60*/  ISETP.LT.OR P0, PT, R13, 0x1, P0 ;  /* 0x000000010d00780c */ /* 0x000fe40000701670 */
[----:B------:R-:W-:Y:S02]  /*3b70*/  FMNMX.FTZ R7, R8, R7, !PT ;  /* 0x0000000708077209 */ /* 0x000fe40007810000 */
[----:B------:R-:W-:Y:S02]  /*3b80*/  FSEL R108, R38, -INF , !P0 ;  /* 0xff800000266c7808 */ /* 0x000fe40004000000 */
[----:B------:R-:W-:Y:S01]  /*3b90*/  FMNMX.FTZ R12, R22, R7, !PT ;  /* 0x00000007160c7209 */ /* 0x000fe20007810000 */
[----:B------:R-:W-:Y:S01]  /*3ba0*/  LDSM.16.MT88.4 R36, [R214+0x3480] ;  /* 0x00348000d624783b */ /* 0x000fe20000004200 */
[----:B------:R-:W-:-:S02]  /*3bb0*/  ISETP.NE.AND P0, PT, R43, RZ, PT ;  /* 0x000000ff2b00720c */ /* 0x000fc40003f05270 */
[----:B------:R-:W-:Y:S02]  /*3bc0*/  FMNMX.FTZ R7, R21, R12, !PT ;  /* 0x0000000c15077209 */ /* 0x000fe40007810000 */
[----:B------:R-:W-:Y:S02]  /*3bd0*/  FMNMX.FTZ R12, R70, R71, !PT ;  /* 0x00000047460c7209 */ /* 0x000fe40007810000 */
[----:B------:R-:W-:Y:S02]  /*3be0*/  FMNMX.FTZ R7, R20, R7, !PT ;  /* 0x0000000714077209 */ /* 0x000fe40007810000 */
[----:B------:R-:W-:Y:S02]  /*3bf0*/  FMNMX.FTZ R12, R5, R12, !PT ;  /* 0x0000000c050c7209 */ /* 0x000fe40007810000 */
[----:B------:R-:W-:Y:S02]  /*3c00*/  FMNMX.FTZ R7, R18, R7, !PT ;  /* 0x0000000712077209 */ /* 0x000fe40007810000 */
[----:B------:R-:W-:-:S02]  /*3c10*/  FMNMX.FTZ R12, R67, R12, !PT ;  /* 0x0000000c430c7209 */ /* 0x000fc40007810000 */
[----:B------:R-:W-:Y:S01]  /*3c20*/  ISETP.GT.AND P0, PT, R23, 0x20, !P0 ;  /* 0x000000201700780c */ /* 0x000fe20004704270 */
[----:B------:R-:W1:Y:S01]  /*3c30*/  SHFL.BFLY PT, R24, R7, 0x2, 0x1f ;  /* 0x0c401f0007187f89 */ /* 0x000e6200000e0000 */
[----:B------:R-:W-:Y:S02]  /*3c40*/  FMNMX.FTZ R12, R41, R12, !PT ;  /* 0x0000000c290c7209 */ /* 0x000fe40007810000 */
[----:B------:R-:W-:Y:S02]  /*3c50*/  ISETP.LT.OR P0, PT, R13, 0x21, P0 ;  /* 0x000000210d00780c */ /* 0x000fe40000701670 */
[----:B------:R-:W-:Y:S02]  /*3c60*/  FMNMX.FTZ R12, R11, R12, !PT ;  /* 0x0000000c0b0c7209 */ /* 0x000fe40007810000 */
[----:B------:R-:W-:Y:S02]  /*3c70*/  FSEL R178, R26, -INF , !P0 ;  /* 0xff8000001ab27808 */ /* 0x000fe40004000000 */
[----:B------:R-:W-:-:S02]  /*3c80*/  FMNMX.FTZ R12, R9, R12, !PT ;  /* 0x0000000c090c7209 */ /* 0x000fc40007810000 */
[----:B------:R-:W-:Y:S02]  /*3c90*/  FMNMX.FTZ R31, R108, R94, !PT ;  /* 0x0000005e6c1f7209 */ /* 0x000fe40007810000 */
[----:B------:R-:W-:Y:S02]  /*3ca0*/  FMNMX.FTZ R12, R59, R12, !PT ;  /* 0x0000000c3b0c7209 */ /* 0x000fe40007810000 */
[----:B------:R-:W-:Y:S02]  /*3cb0*/  FMNMX.FTZ R31, R92, R31, !PT ;  /* 0x0000001f5c1f7209 */ /* 0x000fe40007810000 */
[----:B------:R-:W-:Y:S02]  /*3cc0*/  FMNMX.FTZ R12, R19, R12, !PT ;  /* 0x0000000c130c7209 */ /* 0x000fe40007810000 */
[----:B------:R-:W-:Y:S02]  /*3cd0*/  FMNMX.FTZ R31, R90, R31, !PT ;  /* 0x0000001f5a1f7209 */ /* 0x000fe40007810000 */
[----:B-1----:R-:W-:-:S02]  /*3ce0*/  FMNMX.FTZ R24, R7, R24, !PT ;  /* 0x0000001807187209 */ /* 0x002fc40007810000 */
[----:B------:R-:W-:-:S03]  /*3cf0*/  FMNMX.FTZ R7, R17, R12, !PT ;  /* 0x0000000c11077209 */ /* 0x000fc60007810000 */
[----:B------:R-:W1:Y:S01]  /*3d00*/  SHFL.BFLY PT, R151, R24, 0x1, 0x1f ;  /* 0x0c201f0018977f89 */ /* 0x000e6200000e0000 */
[----:B------:R-:W-:-:S04]  /*3d10*/  FMNMX.FTZ R12, R16, R7, !PT ;  /* 0x00000007100c7209 */ /* 0x000fc80007810000 */
[----:B------:R-:W-:Y:S02]  /*3d20*/  FMNMX.FTZ R7, R3, R12, !PT ;  /* 0x0000000c03077209 */ /* 0x000fe40007810000 */
[----:B-1----:R-:W-:-:S03]  /*3d30*/  FMNMX.FTZ R151, R24, R151, !PT ;  /* 0x0000009718977209 */ /* 0x002fc60007810000 */
[----:B------:R-:W1:Y:S01]  /*3d40*/  SHFL.BFLY PT, R24, R7, 0x2, 0x1f ;  /* 0x0c401f0007187f89 */ /* 0x000e6200000e0000 */
[C---:B------:R-:W-:Y:S01]  /*3d50*/  FSETP.NEU.FTZ.AND P0, PT, R151.reuse, -INF , PT ;  /* 0xff8000009700780b */ /* 0x040fe20003f1d000 */
[----:B------:R-:W-:-:S05]  /*3d60*/  FMUL.FTZ R25, R151, c[0x0][0x2d0] ;  /* 0x0000b40097197a20 */ /* 0x000fca0000410000 */
[----:B------:R-:W-:-:S05]  /*3d70*/  FSEL R25, R25, RZ, P0 ;  /* 0x000000ff19197208 */ /* 0x000fca0000000000 */
[--C-:B------:R-:W-:Y:S02]  /*3d80*/  FFMA.FTZ R155, R56, c[0x0][0x2d0], -R25.reuse ;  /* 0x0000b400389b7a23 */ /* 0x100fe40000010819 */
[--C-:B------:R-:W-:Y:S02]  /*3d90*/  FFMA.FTZ R170, R20, c[0x0][0x2d0], -R25.reuse ;  /* 0x0000b40014aa7a23 */ /* 0x100fe40000010819 */
[--C-:B------:R-:W-:Y:S02]  /*3da0*/  FFMA.FTZ R164, R6, c[0x0][0x2d0], -R25.reuse ;  /* 0x0000b40006a47a23 */ /* 0x100fe40000010819 */
[--C-:B------:R-:W-:Y:S01]  /*3db0*/  FFMA.FTZ R160, R4, c[0x0][0x2d0], -R25.reuse ;  /* 0x0000b40004a07a23 */ /* 0x100fe20000010819 */
[----:B------:R-:W-:Y:S01]  /*3dc0*/  MUFU.EX2 R155, R155 ;  /* 0x0000009b009b7308 */ /* 0x000fe20000000800 */
[--C-:B------:R-:W-:Y:S02]  /*3dd0*/  FFMA.FTZ R173, R21, c[0x0][0x2d0], -R25.reuse ;  /* 0x0000b40015ad7a23 */ /* 0x100fe40000010819 */
[--C-:B------:R-:W-:Y:S01]  /*3de0*/  FFMA.FTZ R169, R68, c[0x0][0x2d0], -R25.reuse ;  /* 0x0000b40044a97a23 */ /* 0x100fe20000010819 */
[----:B-1----:R-:W-:Y:S01]  /*3df0*/  FMNMX.FTZ R24, R7, R24, !PT ;  /* 0x0000001807187209 */ /* 0x002fe20007810000 */
[----:B------:R-:W-:-:S02]  /*3e00*/  FFMA.FTZ R165, R64, c[0x0][0x2d0], -R25 ;  /* 0x0000b40040a57a23 */ /* 0x000fc40000010819 */
[--C-:B------:R-:W-:Y:S01]  /*3e10*/  FFMA.FTZ R163, R40, c[0x0][0x2d0], -R25.reuse ;  /* 0x0000b40028a37a23 */ /* 0x100fe20000010819 */
[----:B------:R-:W-:Y:S01]  /*3e20*/  MUFU.EX2 R164, R164 ;  /* 0x000000a400a47308 */ /* 0x000fe20000000800 */
[----:B------:R-:W1:Y:S01]  /*3e30*/  SHFL.BFLY PT, R149, R24, 0x1, 0x1f ;  /* 0x0c201f0018957f89 */ /* 0x000e6200000e0000 */
[--C-:B------:R-:W-:Y:S02]  /*3e40*/  FFMA.FTZ R154, R10, c[0x0][0x2d0], -R25.reuse ;  /* 0x0000b4000a9a7a23 */ /* 0x100fe40000010819 */
[--C-:B------:R-:W-:Y:S02]  /*3e50*/  FFMA.FTZ R2, R8, c[0x0][0x2d0], -R25.reuse ;  /* 0x0000b40008027a23 */ /* 0x100fe40000010819 */
[--C-:B------:R-:W-:Y:S02]  /*3e60*/  FFMA.FTZ R168, R22, c[0x0][0x2d0], -R25.reuse ;  /* 0x0000b40016a87a23 */ /* 0x100fe40000010819 */
[----:B------:R-:W2:Y:S01]  /*3e70*/  MUFU.EX2 R169, R169 ;  /* 0x000000a900a97308 */ /* 0x000ea20000000800 */
[----:B------:R-:W-:-:S07]  /*3e80*/  FFMA.FTZ R231, R18, c[0x0][0x2d0], -R25 ;  /* 0x0000b40012e77a23 */ /* 0x000fce0000010819 */
[----:B------:R-:W-:Y:S08]  /*3e90*/  MUFU.EX2 R165, R165 ;  /* 0x000000a500a57308 */ /* 0x000ff00000000800 */
[----:B------:R-:W3:Y:S01]  /*3ea0*/  MUFU.EX2 R160, R160 ;  /* 0x000000a000a07308 */ /* 0x000ee20000000800 */
[----:B-1----:R-:W-:Y:S02]  /*3eb0*/  FMNMX.FTZ R149, R24, R149, !PT ;  /* 0x0000009518957209 */ /* 0x002fe40007810000 */
[----:B------:R-:W-:-:S02]  /*3ec0*/  FMNMX.FTZ R24, R110, R111, !PT ;  /* 0x0000006f6e187209 */ /* 0x000fc40007810000 */
[C---:B------:R-:W-:Y:S01]  /*3ed0*/  FSETP.NEU.FTZ.AND P0, PT, R149.reuse, -INF , PT ;  /* 0xff8000009500780b */ /* 0x040fe20003f1d000 */
[----:B------:R-:W-:Y:S01]  /*3ee0*/  FMUL.FTZ R12, R149, c[0x0][0x2d0] ;  /* 0x0000b400950c7a20 */ /* 0x000fe20000410000 */
[----:B------:R-:W-:Y:S01]  /*3ef0*/  FMNMX.FTZ R24, R109, R24, !PT ;  /* 0x000000186d187209 */ /* 0x000fe20007810000 */
[----:B------:R-:W-:Y:S01]  /*3f00*/  MUFU.EX2 R163, R163 ;  /* 0x000000a300a37308 */ /* 0x000fe20000000800 */
[----:B--2---:R-:W-:Y:S01]  /*3f10*/  F2FP.PACK_AB R96, R164, R169 ;  /* 0x000000a9a460723e */ /* 0x004fe200000000ff */
[----:B------:R-:W-:Y:S01]  /*3f20*/  FADD.FTZ R164, R169, R164 ;  /* 0x000000a4a9a47221 */ /* 0x000fe20000010000 */
[----:B------:R-:W-:Y:S02]  /*3f30*/  FMNMX.FTZ R24, R95, R24, !PT ;  /* 0x000000185f187209 */ /* 0x000fe40007810000 */
[----:B------:R-:W-:Y:S02]  /*3f40*/  FSEL R12, R12, RZ, P0 ;  /* 0x000000ff0c0c7208 */ /* 0x000fe40000000000 */
[----:B------:R-:W-:Y:S01]  /*3f50*/  FMNMX.FTZ R24, R93, R24, !PT ;  /* 0x000000185d187209 */ /* 0x000fe20007810000 */
[----:B------:R-:W1:Y:S01]  /*3f60*/  MUFU.EX2 R154, R154 ;  /* 0x0000009a009a7308 */ /* 0x000e620000000800 */
[----:B------:R-:W-:Y:S01]  /*3f70*/  ISETP.NE.AND P0, PT, R42, RZ, PT ;  /* 0x000000ff2a00720c */ /* 0x000fe20003f05270 */
[--C-:B------:R-:W-:Y:S01]  /*3f80*/  FFMA.FTZ R167, R5, c[0x0][0x2d0], -R12.reuse ;  /* 0x0000b40005a77a23 */ /* 0x100fe2000001080c */
[----:B------:R-:W-:Y:S01]  /*3f90*/  FMNMX.FTZ R24, R91, R24, !PT ;  /* 0x000000185b187209 */ /* 0x000fe20007810000 */
[----:B------:R-:W-:Y:S01]  /*3fa0*/  LDSM.16.MT88.4 R4, [R212+0x3080] ;  /* 0x00308000d404783b */ /* 0x000fe20000004200 */
[----:B------:R-:W-:Y:S01]  /*3fb0*/  ISETP.GT.AND P0, PT, R23, 0x21, !P0 ;  /* 0x000000211700780c */ /* 0x000fe20004704270 */
[--C-:B------:R-:W-:Y:S01]  /*3fc0*/  FFMA.FTZ R0, R59, c[0x0][0x2d0], -R12.reuse ;  /* 0x0000b4003b007a23 */ /* 0x100fe2000001080c */
[----:B------:R-:W-:Y:S01]  /*3fd0*/  FMNMX.FTZ R24, R89, R24, !PT ;  /* 0x0000001859187209 */ /* 0x000fe20007810000 */
[--C-:B------:R-:W-:Y:S01]  /*3fe0*/  FFMA.FTZ R171, R70, c[0x0][0x2d0], -R12.reuse ;  /* 0x0000b40046ab7a23 */ /* 0x100fe2000001080c */
[----:B------:R-:W-:Y:S01]  /*3ff0*/  ISETP.LT.OR P0, PT, R13, 0x22, P0 ;  /* 0x000000220d00780c */ /* 0x000fe20000701670 */
[--C-:B------:R-:W-:Y:S01]  /*4000*/  FFMA.FTZ R166, R71, c[0x0][0x2d0], -R12.reuse ;  /* 0x0000b40047a67a23 */ /* 0x100fe2000001080c */
[----:B------:R-:W-:Y:S01]  /*4010*/  FMNMX.FTZ R29, R73, R24, !PT ;  /* 0x00000018491d7209 */ /* 0x000fe20007810000 */
[--C-:B------:R-:W-:Y:S01]  /*4020*/  FFMA.FTZ R162, R67, c[0x0][0x2d0], -R12.reuse ;  /* 0x0000b40043a27a23 */ /* 0x100fe2000001080c */
[----:B------:R-:W-:Y:S01]  /*4030*/  FSEL R186, R27, -INF , !P0 ;  /* 0xff8000001bba7808 */ /* 0x000fe20004000000 */
[----:B------:R-:W-:Y:S01]  /*4040*/  MUFU.EX2 R171, R171 ;  /* 0x000000ab00ab7308 */ /* 0x000fe20000000800 */
[----:B------:R-:W-:Y:S01]  /*4050*/  FMNMX.FTZ R24, R180, R29, !PT ;  /* 0x0000001db4187209 */ /* 0x000fe20007810000 */
[--C-:B------:R-:W-:Y:S01]  /*4060*/  FFMA.FTZ R161, R41, c[0x0][0x2d0], -R12.reuse ;  /* 0x0000b40029a17a23 */ /* 0x100fe2000001080c */
[----:B---3--:R-:W-:Y:S01]  /*4070*/  F2FP.PACK_AB R98, R160, R165 ;  /* 0x000000a5a062723e */ /* 0x008fe200000000ff */
[----:B------:R-:W-:Y:S01]  /*4080*/  LDSM.16.MT88.4 R40, [R212+0x2880] ;  /* 0x00288000d428783b */ /* 0x000fe20000004200 */
[----:B------:R-:W-:Y:S01]  /*4090*/  FMNMX.FTZ R24, R179, R24, !PT ;  /* 0x00000018b3187209 */ /* 0x000fe20007810000 */
[--C-:B------:R-:W-:Y:S01]  /*40a0*/  FFMA.FTZ R150, R11, c[0x0][0x2d0], -R12.reuse ;  /* 0x0000b4000b967a23 */ /* 0x100fe2000001080c */
[----:B-1----:R-:W-:Y:S01]  /*40b0*/  F2FP.PACK_AB R8, R154, R163 ;  /* 0x000000a39a08723e */ /* 0x002fe200000000ff */
[----:B------:R-:W1:Y:S01]  /*40c0*/  MUFU.EX2 R166, R166 ;  /* 0x000000a600a67308 */ /* 0x000e620000000800 */
[----:B------:R-:W-:Y:S01]  /*40d0*/  FMNMX.FTZ R29, R177, R24, !PT ;  /* 0x00000018b11d7209 */ /* 0x000fe20007810000 */
[--C-:B------:R-:W-:Y:S01]  /*40e0*/  FFMA.FTZ R153, R9, c[0x0][0x2d0], -R12.reuse ;  /* 0x0000b40009997a23 */ /* 0x100fe2000001080c */
[----:B------:R-:W-:Y:S01]  /*40f0*/  LDSM.16.MT88.4 R24, [R212+0x2080] ;  /* 0x00208000d418783b */ /* 0x000fe20000004200 */
[--C-:B------:R-:W-:Y:S01]  /*4100*/  FFMA.FTZ R229, R3, c[0x0][0x2d0], -R12.reuse ;  /* 0x0000b40003e57a23 */ /* 0x100fe2000001080c */
[----:B------:R-:W-:Y:S01]  /*4110*/  FMNMX.FTZ R56, R176, R29, !PT ;  /* 0x0000001db0387209 */ /* 0x000fe20007810000 */
[--C-:B------:R-:W-:Y:S01]  /*4120*/  FFMA.FTZ R172, R19, c[0x0][0x2d0], -R12.reuse ;  /* 0x0000b40013ac7a23 */ /* 0x100fe2000001080c */
[----:B------:R-:W-:Y:S01]  /*4130*/  FMNMX.FTZ R29, R88, R31, !PT ;  /* 0x0000001f581d7209 */ /* 0x000fe20007810000 */
[----:B------:R-:W-:Y:S01]  /*4140*/  MUFU.EX2 R167, R167 ;  /* 0x000000a700a77308 */ /* 0x000fe20000000800 */
[--C-:B------:R-:W-:Y:S01]  /*4150*/  FFMA.FTZ R175, R17, c[0x0][0x2d0], -R12.reuse ;  /* 0x0000b40011af7a23 */ /* 0x100fe2000001080c */
[----:B------:R-:W2:Y:S01]  /*4160*/  SHFL.BFLY PT, R21, R56, 0x2, 0x1f ;  /* 0x0c401f0038157f89 */ /* 0x000ea200000e0000 */
[----:B------:R-:W-:Y:S01]  /*4170*/  FMNMX.FTZ R29, R72, R29, !PT ;  /* 0x0000001d481d7209 */ /* 0x000fe20007810000 */
[----:B------:R-:W-:-:S02]  /*4180*/  FFMA.FTZ R174, R16, c[0x0][0x2d0], -R12 ;  /* 0x0000b40010ae7a23 */ /* 0x000fc4000001080c */
[----:B------:R-:W-:Y:S01]  /*4190*/  LDSM.16.MT88.4 R16, [R212+0x2c80] ;  /* 0x002c8000d410783b */ /* 0x000fe20000004200 */
[----:B------:R-:W-:Y:S01]  /*41a0*/  FMNMX.FTZ R20, R74, R29, !PT ;  /* 0x0000001d4a147209 */ /* 0x000fe20007810000 */
[----:B------:R-:W3:Y:S01]  /*41b0*/  MUFU.EX2 R162, R162 ;  /* 0x000000a200a27308 */ /* 0x000ee20000000800 */
[----:B-1----:R-:W-:Y:S01]  /*41c0*/  F2FP.PACK_AB R97, R166, R171 ;  /* 0x000000aba661723e */ /* 0x002fe200000000ff */
[----:B------:R-:W-:Y:S01]  /*41d0*/  LDSM.16.MT88.4 R28, [R214+0x2080] ;  /* 0x00208000d61c783b */ /* 0x000fe20000004200 */
[----:B------:R-:W-:Y:S01]  /*41e0*/  FMNMX.FTZ R23, R75, R20, !PT ;  /* 0x000000144b177209 */ /* 0x000fe20007810000 */
[----:B------:R-:W-:Y:S02]  /*41f0*/  FADD.FTZ R166, R171, R166 ;  /* 0x000000a6aba67221 */ /* 0x000fe40000010000 */
[----:B------:R-:W-:Y:S01]  /*4200*/  FADD.FTZ R165, R165, R164 ;  /* 0x000000a4a5a57221 */ /* 0x000fe20000010000 */
[----:B------:R-:W-:Y:S01]  /*4210*/  FMNMX.FTZ R13, R178, R23, !PT ;  /* 0x00000017b20d7209 */ /* 0x000fe20007810000 */
[----:B------:R-:W1:Y:S02]  /*4220*/  MUFU.EX2 R2, R2 ;  /* 0x0000000200027308 */ /* 0x000e640000000800 */
[----:B------:R-:W-:Y:S01]  /*4230*/  FADD.FTZ R160, R160, R165 ;  /* 0x000000a5a0a07221 */ /* 0x000fe20000010000 */
[----:B------:R-:W-:-:S02]  /*4240*/  FMNMX.FTZ R152, R186, R13, !PT ;  /* 0x0000000dba987209 */ /* 0x000fc40007810000 */
[----:B------:R-:W-:Y:S01]  /*4250*/  LDSM.16.MT88.4 R12, [R214+0x3880] ;  /* 0x00388000d60c783b */ /* 0x000fe20000004200 */
[----:B------:R-:W-:Y:S01]  /*4260*/  FADD.FTZ R163, R163, R160 ;  /* 0x000000a0a3a37221 */ /* 0x000fe20000010000 */
[----:B------:R-:W-:Y:S01]  /*4270*/  FMNMX.FTZ R152, R187, R152, !PT ;  /* 0x00000098bb987209 */ /* 0x000fe20007810000 */
[----:B------:R-:W-:Y:S01]  /*4280*/  MUFU.EX2 R161, R161 ;  /* 0x000000a100a17308 */ /* 0x000fe20000000800 */
[----:B---3--:R-:W-:Y:S01]  /*4290*/  F2FP.PACK_AB R99, R162, R167 ;  /* 0x000000a7a263723e */ /* 0x008fe200000000ff */
[----:B------:R-:W-:Y:S01]  /*42a0*/  FADD.FTZ R167, R167, R166 ;  /* 0x000000a6a7a77221 */ /* 0x000fe20000010000 */
[----:B------:R-:W-:Y:S01]  /*42b0*/  FMNMX.FTZ R152, R189, R152, !PT ;  /* 0x00000098bd987209 */ /* 0x000fe20007810000 */
[----:B------:R-:W-:Y:S01]  /*42c0*/  FADD.FTZ R154, R154, R163 ;  /* 0x000000a39a9a7221 */ /* 0x000fe20000010000 */
[----:B--2---:R-:W-:Y:S01]  /*42d0*/  FMNMX.FTZ R56, R56, R21, !PT ;  /* 0x0000001538387209 */ /* 0x004fe20007810000 */
[----:B------:R-:W-:Y:S01]  /*42e0*/  FADD.FTZ R162, R162, R167 ;  /* 0x000000a7a2a27221 */ /* 0x000fe20000010000 */
[----:B------:R-:W-:Y:S01]  /*42f0*/  LDSM.16.MT88.4 R20, [R214+0x2c80] ;  /* 0x002c8000d614783b */ /* 0x000fe20000004200 */
[----:B------:R-:W-:Y:S01]  /*4300*/  HMMA.16816.F32 R144, R96, R136, RZ ;  /* 0x000000886090723c */ /* 0x000fe200000018ff */
[----:B------:R-:W2:Y:S01]  /*4310*/  MUFU.EX2 R150, R150 ;  /* 0x0000009600967308 */ /* 0x000ea20000000800 */
[----:B-1----:R-:W-:Y:S01]  /*4320*/  F2FP.PACK_AB R10, R2, R155 ;  /* 0x0000009b020a723e */ /* 0x002fe200000000ff */
[----:B------:R-:W1:Y:S01]  /*4330*/  SHFL.BFLY PT, R59, R152, 0x2, 0x1f ;  /* 0x0c401f00983b7f89 */ /* 0x000e6200000e0000 */
[----:B------:R-:W-:-:S03]  /*4340*/  FADD.FTZ R155, R155, R154 ;  /* 0x0000009a9b9b7221 */ /* 0x000fc60000010000 */
[----:B------:R-:W3:Y:S01]  /*4350*/  SHFL.BFLY PT, R57, R56, 0x1, 0x1f ;  /* 0x0c201f0038397f89 */ /* 0x000ee200000e0000 */
[----:B------:R-:W-:Y:S01]  /*4360*/  HMMA.16816.F32 R104, R96, R112, RZ ;  /* 0x000000706068723c */ /* 0x000fe200000018ff */
[----:B------:R-:W-:Y:S01]  /*4370*/  MUFU.EX2 R153, R153 ;  /* 0x0000009900997308 */ /* 0x000fe20000000800 */
[----:B------:R-:W-:-:S06]  /*4380*/  FADD.FTZ R155, R2, R155 ;  /* 0x0000009b029b7221 */ /* 0x000fcc0000010000 */
[----:B------:R-:W-:Y:S01]  /*4390*/  HMMA.16816.F32 R120, R96, R132, RZ ;  /* 0x000000846078723c */ /* 0x000fe200000018ff */
[----:B------:R-:W4:Y:S01]  /*43a0*/  MUFU.EX2 R0, R0 ;  /* 0x0000000000007308 */ /* 0x000f220000000800 */
[----:B--2---:R-:W-:Y:S01]  /*43b0*/  F2FP.PACK_AB R9, R150, R161 ;  /* 0x000000a19609723e */ /* 0x004fe200000000ff */
[----:B------:R-:W-:-:S04]  /*43c0*/  FADD.FTZ R161, R161, R162 ;  /* 0x000000a2a1a17221 */ /* 0x000fc80000010000 */
[----:B------:R-:W-:Y:S01]  /*43d0*/  FADD.FTZ R150, R150, R161 ;  /* 0x000000a196967221 */ /* 0x000fe20000010000 */
[----:B------:R-:W-:Y:S01]  /*43e0*/  HMMA.16816.F32 R52, R96, R60, RZ ;  /* 0x0000003c6034723c */ /* 0x000fe200000018ff */
[----:B------:R-:W-:Y:S01]  /*43f0*/  MUFU.EX2 R168, R168 ;  /* 0x000000a800a87308 */ /* 0x000fe20000000800 */
[----:B-1----:R-:W-:Y:S02]  /*4400*/  FMNMX.FTZ R152, R152, R59, !PT ;  /* 0x0000003b98987209 */ /* 0x002fe40007810000 */
[----:B---3--:R-:W-:-:S03]  /*4410*/  FMNMX.FTZ R3, R56, R57, !PT ;  /* 0x0000003938037209 */ /* 0x008fc60007810000 */
[----:B------:R-:W1:Y:S01]  /*4420*/  SHFL.BFLY PT, R125, R152, 0x1, 0x1f ;  /* 0x0c201f00987d7f89 */ /* 0x000e6200000e0000 */
[----:B------:R-:W-:Y:S01]  /*4430*/  HMMA.16816.F32 R68, R96, R76, RZ ;  /* 0x0000004c6044723c */ /* 0x000fe200000018ff */
[----:B----4-:R-:W-:Y:S01]  /*4440*/  F2FP.PACK_AB R11, R0, R153 ;  /* 0x00000099000b723e */ /* 0x010fe200000000ff */
[----:B------:R-:W2:Y:S01]  /*4450*/  MUFU.EX2 R173, R173 ;  /* 0x000000ad00ad7308 */ /* 0x000ea20000000800 */
[C---:B------:R-:W-:Y:S01]  /*4460*/  FMUL.FTZ R200, R3.reuse, c[0x0][0x2d0] ;  /* 0x0000b40003c87a20 */ /* 0x040fe20000410000 */
[----:B------:R-:W-:Y:S01]  /*4470*/  FSETP.NEU.FTZ.AND P0, PT, R3, -INF , PT ;  /* 0xff8000000300780b */ /* 0x000fe20003f1d000 */
[----:B------:R-:W-:-:S03]  /*4480*/  FADD.FTZ R153, R153, R150 ;  /* 0x0000009699997221 */ /* 0x000fc60000010000 */
[----:B------:R-:W-:Y:S01]  /*4490*/  HMMA.16816.F32 R84, R96, R4, RZ ;  /* 0x000000046054723c */ /* 0x000fe200000018ff */
[----:B------:R-:W-:Y:S01]  /*44a0*/  FSEL R200, R200, RZ, P0 ;  /* 0x000000ffc8c87208 */ /* 0x000fe20000000000 */
[----:B------:R-:W-:Y:S01]  /*44b0*/  MUFU.EX2 R170, R170 ;  /* 0x000000aa00aa7308 */ /* 0x000fe20000000800 */
[----:B------:R-:W-:-:S03]  /*44c0*/  FADD.FTZ R153, R0, R153 ;  /* 0x0000009900997221 */ /* 0x000fc60000010000 */
[--C-:B------:R-:W-:Y:S02]  /*44d0*/  FFMA.FTZ R181, R110, c[0x0][0x2d0], -R200.reuse ;  /* 0x0000b4006eb57a23 */ /* 0x100fe400000108c8 */
[C---:B------:R-:W-:Y:S01]  /*44e0*/  HMMA.16816.F32 R100, R96.reuse, R138, RZ ;  /* 0x0000008a6064723c */ /* 0x040fe200000018ff */
[--C-:B------:R-:W-:Y:S01]  /*44f0*/  FFMA.FTZ R182, R111, c[0x0][0x2d0], -R200.reuse ;  /* 0x0000b4006fb67a23 */ /* 0x100fe200000108c8 */
[----:B------:R-:W3:Y:S01]  /*4500*/  MUFU.EX2 R231, R231 ;  /* 0x000000e700e77308 */ /* 0x000ee20000000800 */
[--C-:B------:R-:W-:Y:S01]  /*4510*/  FFMA.FTZ R183, R109, c[0x0][0x2d0], -R200.reuse ;  /* 0x0000b4006db77a23 */ /* 0x100fe200000108c8 */
[----:B--2---:R-:W-:Y:S01]  /*4520*/  F2FP.PACK_AB R56, R173, R168 ;  /* 0x000000a8ad38723e */ /* 0x004fe200000000ff */
[--C-:B------:R-:W-:Y:S01]  /*4530*/  FFMA.FTZ R184, R95, c[0x0][0x2d0], -R200.reuse ;  /* 0x0000b4005fb87a23 */ /* 0x100fe200000108c8 */
[----:B-1----:R-:W-:Y:S02]  /*4540*/  FMNMX.FTZ R152, R152, R125, !PT ;  /* 0x0000007d98987209 */ /* 0x002fe40007810000 */
[----:B------:R-:W-:Y:S01]  /*4550*/  HMMA.16816.F32 R116, R96, R114, RZ ;  /* 0x000000726074723c */ /* 0x000fe200000018ff */
[----:B------:R-:W-:Y:S01]  /*4560*/  FFMA.FTZ R192, R93, c[0x0][0x2d0], -R200 ;  /* 0x0000b4005dc07a23 */ /* 0x000fe200000108c8 */
[----:B------:R-:W-:Y:S01]  /*4570*/  MUFU.EX2 R181, R181 ;  /* 0x000000b500b57308 */ /* 0x000fe20000000800 */
[C---:B------:R-:W-:Y:S01]  /*4580*/  FSETP.NEU.FTZ.AND P0, PT, R152.reuse, -INF , PT ;  /* 0xff8000009800780b */ /* 0x040fe20003f1d000 */
[----:B------:R-:W-:-:S02]  /*4590*/  FMUL.FTZ R201, R152, c[0x0][0x2d0] ;  /* 0x0000b40098c97a20 */ /* 0x000fc40000410000 */
[--C-:B------:R-:W-:Y:S02]  /*45a0*/  FFMA.FTZ R195, R91, c[0x0][0x2d0], -R200.reuse ;  /* 0x0000b4005bc37a23 */ /* 0x100fe400000108c8 */
[C---:B------:R-:W-:Y:S01]  /*45b0*/  HMMA.16816.F32 R128, R96.reuse, R134, RZ ;  /* 0x000000866080723c */ /* 0x040fe200000018ff */
[----:B------:R-:W-:Y:S01]  /*45c0*/  FSEL R201, R201, RZ, P0 ;  /* 0x000000ffc9c97208 */ /* 0x000fe20000000000 */
[----:B------:R-:W1:Y:S01]  /*45d0*/  MUFU.EX2 R182, R182 ;  /* 0x000000b600b67308 */ /* 0x000e620000000800 */
[----:B---3--:R-:W-:Y:S01]  /*45e0*/  F2FP.PACK_AB R58, R231, R170 ;  /* 0x000000aae73a723e */ /* 0x008fe200000000ff */
[----:B------:R-:W-:Y:S01]  /*45f0*/  FFMA.FTZ R194, R89, c[0x0][0x2d0], -R200 ;  /* 0x0000b40059c27a23 */ /* 0x000fe200000108c8 */
[----:B------:R-:W-:Y:S01]  /*4600*/  PLOP3.LUT P0, PT, PT, PT, UP1, 0x40, 0x0 ;  /* 0x000000000000781c */ /* 0x000fe20003f0e818 */
[--C-:B------:R-:W-:Y:S02]  /*4610*/  FFMA.FTZ R185, R108, c[0x0][0x2d0], -R201.reuse ;  /* 0x0000b4006cb97a23 */ /* 0x100fe400000108c9 */
[----:B------:R-:W-:Y:S01]  /*4620*/  HMMA.16816.F32 R64, R96, R62, RZ ;  /* 0x0000003e6040723c */ /* 0x000fe200000018ff */
[--C-:B------:R-:W-:Y:S01]  /*4630*/  FFMA.FTZ R188, R94, c[0x0][0x2d0], -R201.reuse ;  /* 0x0000b4005ebc7a23 */ /* 0x100fe200000108c9 */
[----:B------:R-:W-:Y:S01]  /*4640*/  MUFU.EX2 R183, R183 ;  /* 0x000000b700b77308 */ /* 0x000fe20000000800 */
[----:B------:R-:W-:-:S02]  /*4650*/  FFMA.FTZ R191, R92, c[0x0][0x2d0], -R201 ;  /* 0x0000b4005cbf7a23 */ /* 0x000fc400000108c9 */
[--C-:B------:R-:W-:Y:S02]  /*4660*/  FFMA.FTZ R190, R90, c[0x0][0x2d0], -R201.reuse ;  /* 0x0000b4005abe7a23 */ /* 0x100fe400000108c9 */
[----:B------:R-:W-:Y:S01]  /*4670*/  FFMA.FTZ R193, R73, c[0x0][0x2d0], -R200 ;  /* 0x0000b40049c17a23 */ /* 0x000fe200000108c8 */
[C---:B------:R-:W-:Y:S01]  /*4680*/  HMMA.16816.F32 R80, R96.reuse, R78, RZ ;  /* 0x0000004e6050723c */ /* 0x040fe200000018ff */
[--C-:B------:R-:W-:Y:S01]  /*4690*/  FFMA.FTZ R199, R88, c[0x0][0x2d0], -R201.reuse ;  /* 0x0000b40058c77a23 */ /* 0x100fe200000108c9 */
[----:B------:R-:W2:Y:S01]  /*46a0*/  MUFU.EX2 R184, R184 ;  /* 0x000000b800b87308 */ /* 0x000ea20000000800 */
[----:B-1----:R-:W-:Y:S01]  /*46b0*/  F2FP.PACK_AB R92, R182, R181 ;  /* 0x000000b5b65c723e */ /* 0x002fe200000000ff */
[--C-:B------:R-:W-:Y:S02]  /*46c0*/  FFMA.FTZ R196, R72, c[0x0][0x2d0], -R201.reuse ;  /* 0x0000b40048c47a23 */ /* 0x100fe400000108c9 */
[--C-:B------:R-:W-:Y:S02]  /*46d0*/  FFMA.FTZ R197, R74, c[0x0][0x2d0], -R201.reuse ;  /* 0x0000b4004ac57a23 */ /* 0x100fe400000108c9 */
[----:B------:R-:W-:Y:S01]  /*46e0*/  HMMA.16816.F32 R96, R96, R6, RZ ;  /* 0x000000066060723c */ /* 0x000fe200000018ff */
[----:B------:R-:W-:Y:S01]  /*46f0*/  FFMA.FTZ R198, R75, c[0x0][0x2d0], -R201 ;  /* 0x0000b4004bc67a23 */ /* 0x000fe200000108c9 */
[----:B------:R-:W-:Y:S01]  /*4700*/  MUFU.EX2 R185, R185 ;  /* 0x000000b900b97308 */ /* 0x000fe20000000800 */
[----:B------:R-:W-:-:S02]  /*4710*/  FADD.FTZ R182, R181, R182 ;  /* 0x000000b6b5b67221 */ /* 0x000fc40000010000 */
[----:B------:R-:W-:Y:S02]  /*4720*/  FFMA.FTZ R227, R176, c[0x0][0x2d0], -R200 ;  /* 0x0000b400b0e37a23 */ /* 0x000fe400000108c8 */
[----:B------:R-:W-:Y:S01]  /*4730*/  FFMA.FTZ R225, R189, c[0x0][0x2d0], -R201 ;  /* 0x0000b400bde17a23 */ /* 0x000fe200000108c9 */
[C---:B------:R-:W-:Y:S01]  /*4740*/  HMMA.16816.F32 R144, R8.reuse, R156, R144 ;  /* 0x0000009c0890723c */ /* 0x040fe20000001890 */
[----:B------:R-:W-:Y:S01]  /*4750*/  FADD.FTZ R168, R168, R155 ;  /* 0x0000009ba8a87221 */ /* 0x000fe20000010000 */
[----:B------:R-:W1:Y:S01]  /*4760*/  MUFU.EX2 R188, R188 ;  /* 0x000000bc00bc7308 */ /* 0x000e620000000800 */
[C---:B--2---:R-:W-:Y:S01]  /*4770*/  F2FP.PACK_AB R94, R184.reuse, R183 ;  /* 0x000000b7b85e723e */ /* 0x044fe200000000ff */
[----:B------:R-:W-:Y:S02]  /*4780*/  FADD.FTZ R183, R183, R182 ;  /* 0x000000b6b7b77221 */ /* 0x000fe40000010000 */
[----:B------:R-:W-:Y:S02]  /*4790*/  FADD.FTZ R173, R173, R168 ;  /* 0x000000a8adad7221 */ /* 0x000fe40000010000 */
[----:B------:R-:W-:Y:S01]  /*47a0*/  HMMA.16816.F32 R104, R8, R48, R104 ;  /* 0x000000300868723c */ /* 0x000fe20000001868 */
[----:B------:R-:W-:Y:S01]  /*47b0*/  FADD.FTZ R183, R184, R183 ;  /* 0x000000b7b8b77221 */ /* 0x000fe20000010000 */
[----:B------:R-:W-:Y:S01]  /*47c0*/  MUFU.EX2 R191, R191 ;  /* 0x000000bf00bf7308 */ /* 0x000fe20000000800 */
[----:B------:R-:W-:-:S04]  /*47d0*/  FADD.FTZ R170, R170, R173 ;  /* 0x000000adaaaa7221 */ /* 0x000fc80000010000 */
[----:B------:R-:W-:Y:S01]  /*47e0*/  FADD.FTZ R231, R231, R170 ;  /* 0x000000aae7e77221 */ /* 0x000fe20000010000 */
[----:B------:R-:W-:Y:S02]  /*47f0*/  HMMA.16816.F32 R120, R8, R44, R120 ;  /* 0x0000002c0878723c */ /* 0x000fe40000001878 */
[----:B------:R-:W2:Y:S01]  /*4800*/  MUFU.EX2 R190, R190 ;  /* 0x000000be00be7308 */ /* 0x000ea20000000800 */
[----:B-1----:R-:W-:Y:S01]  /*4810*/  F2FP.PACK_AB R93, R188, R185 ;  /* 0x000000b9bc5d723e */ /* 0x002fe200000000ff */
[----:B------:R-:W-:-:S04]  /*4820*/  FADD.FTZ R188, R185, R188 ;  /* 0x000000bcb9bc7221 */ /* 0x000fc80000010000 */
[C---:B------:R-:W-:Y:S02]  /*4830*/  HMMA.16816.F32 R52, R8.reuse, R40, R52 ;  /* 0x000000280834723c */ /* 0x040fe40000001834 */
[----:B------:R-:W-:Y:S06]  /*4840*/  MUFU.EX2 R172, R172 ;  /* 0x000000ac00ac7308 */ /* 0x000fec0000000800 */
[----:B------:R-:W-:Y:S02]  /*4850*/  HMMA.16816.F32 R68, R8, R36, R68 ;  /* 0x000000240844723c */ /* 0x000fe40000001844 */
[----:B------:R-:W1:Y:S01]  /*4860*/  MUFU.EX2 R175, R175 ;  /* 0x000000af00af7308 */ /* 0x000e620000000800 */
[----:B--2---:R-:W-:Y:S01]  /*4870*/  F2FP.PACK_AB R95, R190, R191 ;  /* 0x000000bfbe5f723e */ /* 0x004fe200000000ff */
[----:B------:R-:W-:-:S04]  /*4880*/  FADD.FTZ R191, R191, R188 ;  /* 0x000000bcbfbf7221 */ /* 0x000fc80000010000 */
[C---:B------:R-:W-:Y:S01]  /*4890*/  HMMA.16816.F32 R84, R8.reuse, R32, R84 ;  /* 0x000000200854723c */ /* 0x040fe20000001854 */
[----:B------:R-:W-:Y:S01]  /*48a0*/  FADD.FTZ R190, R190, R191 ;  /* 0x000000bfbebe7221 */ /* 0x000fe20000010000 */
[----:B------:R-:W-:Y:S06]  /*48b0*/  MUFU.EX2 R174, R174 ;  /* 0x000000ae00ae7308 */ /* 0x000fec0000000800 */
[----:B------:R-:W-:Y:S02]  /*48c0*/  HMMA.16816.F32 R100, R8, R158, R100 ;  /* 0x0000009e0864723c */ /* 0x000fe40000001864 */
[----:B------:R-:W2:Y:S01]  /*48d0*/  MUFU.EX2 R229, R229 ;  /* 0x000000e500e57308 */ /* 0x000ea20000000800 */
[----:B-1----:R-:W-:Y:S01]  /*48e0*/  F2FP.PACK_AB R57, R175, R172 ;  /* 0x000000acaf39723e */ /* 0x002fe200000000ff */
[----:B------:R-:W-:-:S04]  /*48f0*/  FADD.FTZ R172, R172, R153 ;  /* 0x00000099acac7221 */ /* 0x000fc80000010000 */
[C---:B------:R-:W-:Y:S01]  /*4900*/  HMMA.16816.F32 R116, R8.reuse, R50, R116 ;  /* 0x000000320874723c */ /* 0x040fe20000001874 */
[----:B------:R-:W-:Y:S01]  /*4910*/  FADD.FTZ R175, R175, R172 ;  /* 0x000000acafaf7221 */ /* 0x000fe20000010000 */
[----:B------:R-:W-:Y:S06]  /*4920*/  MUFU.EX2 R192, R192 ;  /* 0x000000c000c07308 */ /* 0x000fec0000000800 */
[----:B------:R-:W-:Y:S01]  /*4930*/  HMMA.16816.F32 R128, R8, R46, R128 ;  /* 0x0000002e0880723c */ /* 0x000fe20000001880 */
[----:B--2---:R-:W-:Y:S01]  /*4940*/  F2FP.PACK_AB R59, R229, R174 ;  /* 0x000000aee53b723e */ /* 0x004fe200000000ff */
[----:B------:R-:W1:Y:S01]  /*4950*/  MUFU.EX2 R195, R195 ;  /* 0x000000c300c37308 */ /* 0x000e620000000800 */
[----:B------:R-:W-:-:S05]  /*4960*/  FADD.FTZ R174, R174, R175 ;  /* 0x000000afaeae7221 */ /* 0x000fca0000010000 */
[C---:B------:R-:W-:Y:S01]  /*4970*/  HMMA.16816.F32 R64, R8.reuse, R42, R64 ;  /* 0x0000002a0840723c */ /* 0x040fe20000001840 */
[----:B------:R-:W-:Y:S01]  /*4980*/  FADD.FTZ R229, R229, R174 ;  /* 0x000000aee5e57221 */ /* 0x000fe20000010000 */
[----:B------:R-:W-:Y:S06]  /*4990*/  MUFU.EX2 R194, R194 ;  /* 0x000000c200c27308 */ /* 0x000fec0000000800 */
[C---:B------:R-:W-:Y:S02]  /*49a0*/  HMMA.16816.F32 R80, R8.reuse, R38, R80 ;  /* 0x000000260850723c */ /* 0x040fe40000001850 */
[----:B------:R-:W-:Y:S06]  /*49b0*/  MUFU.EX2 R193, R193 ;  /* 0x000000c100c17308 */ /* 0x000fec0000000800 */
[----:B------:R-:W-:Y:S01]  /*49c0*/  HMMA.16816.F32 R96, R8, R34, R96 ;  /* 0x000000220860723c */ /* 0x000fe20000001860 */
[----:B------:R-:W2:Y:S01]  /*49d0*/  LDSM.16.MT88.4 R8, [R212+0x3880] ;  /* 0x00388000d408783b */ /* 0x000ea20000004200 */
[----:B------:R-:W-:Y:S06]  /*49e0*/  MUFU.EX2 R199, R199 ;  /* 0x000000c700c77308 */ /* 0x000fec0000000800 */
[C---:B------:R-:W-:Y:S02]  /*49f0*/  HMMA.16816.F32 R108, R92.reuse, R112, RZ ;  /* 0x000000705c6c723c */ /* 0x040fe400000018ff */
[----:B------:R-:W3:Y:S06]  /*4a00*/  MUFU.EX2 R196, R196 ;  /* 0x000000c400c47308 */ /* 0x000eec0000000800 */
[C---:B------:R-:W-:Y:S02]  /*4a10*/  HMMA.16816.F32 R124, R92.reuse, R132, RZ ;  /* 0x000000845c7c723c */ /* 0x040fe400000018ff */
[----:B------:R-:W-:Y:S06]  /*4a20*/  MUFU.EX2 R197, R197 ;  /* 0x000000c500c57308 */ /* 0x000fec0000000800 */
[----:B------:R-:W-:Y:S02]  /*4a30*/  HMMA.16816.F32 R88, R92, R4, RZ ;  /* 0x000000045c58723c */ /* 0x000fe400000018ff */
[----:B------:R-:W4:Y:S05]  /*4a40*/  MUFU.EX2 R198, R198 ;  /* 0x000000c600c67308 */ /* 0x000f2a0000000800 */
[----:B-1----:R-:W-:Y:S01]  /*4a50*/  F2FP.PACK_AB R4, R195, R192 ;  /* 0x000000c0c304723e */ /* 0x002fe200000000ff */
[----:B------:R-:W-:Y:S01]  /*4a60*/  HMMA.16816.F32 R144, R56, R28, R144 ;  /* 0x0000001c3890723c */ /* 0x000fe20000001890 */
[----:B---3--:R-:W-:Y:S01]  /*4a70*/  F2FP.PACK_AB R5, R196, R199 ;  /* 0x000000c7c405723e */ /* 0x008fe200000000ff */
[----:B------:R-:W-:Y:S01]  /*4a80*/  FADD.FTZ R192, R192, R183 ;  /* 0x000000b7c0c07221 */ /* 0x000fe20000010000 */
[----:B------:R-:W-:Y:S01]  /*4a90*/  MUFU.EX2 R227, R227 ;  /* 0x000000e300e37308 */ /* 0x000fe20000000800 */
[----:B------:R-:W-:-:S02]  /*4aa0*/  FADD.FTZ R199, R199, R190 ;  /* 0x000000bec7c77221 */ /* 0x000fc40000010000 */
[----:B------:R-:W-:Y:S02]  /*4ab0*/  FADD.FTZ R195, R195, R192 ;  /* 0x000000c0c3c37221 */ /* 0x000fe40000010000 */
[C---:B------:R-:W-:Y:S01]  /*4ac0*/  HMMA.16816.F32 R104, R56.reuse, R24, R104 ;  /* 0x000000183868723c */ /* 0x040fe20000001868 */
[----:B------:R-:W-:Y:S02]  /*4ad0*/  FADD.FTZ R196, R196, R199 ;  /* 0x000000c7c4c47221 */ /* 0x000fe40000010000 */
[----:B------:R-:W-:Y:S05]  /*4ae0*/  MUFU.EX2 R225, R225 ;  /* 0x000000e100e17308 */ /* 0x000fea0000000800 */
[C---:B------:R-:W-:Y:S08]  /*4af0*/  HMMA.16816.F32 R120, R56.reuse, R20, R120 ;  /* 0x000000143878723c */ /* 0x040ff00000001878 */
[C---:B------:R-:W-:Y:S08]  /*4b00*/  HMMA.16816.F32 R52, R56.reuse, R16, R52 ;  /* 0x000000103834723c */ /* 0x040ff00000001834 */
[C---:B------:R-:W-:Y:S08]  /*4b10*/  HMMA.16816.F32 R68, R56.reuse, R12, R68 ;  /* 0x0000000c3844723c */ /* 0x040ff00000001844 */
[C---:B--2---:R-:W-:Y:S08]  /*4b20*/  HMMA.16816.F32 R84, R56.reuse, R8, R84 ;  /* 0x000000083854723c */ /* 0x044ff00000001854 */
[C---:B------:R-:W-:Y:S08]  /*4b30*/  HMMA.16816.F32 R100, R56.reuse, R30, R100 ;  /* 0x0000001e3864723c */ /* 0x040ff00000001864 */
[C---:B------:R-:W-:Y:S08]  /*4b40*/  HMMA.16816.F32 R116, R56.reuse, R26, R116 ;  /* 0x0000001a3874723c */ /* 0x040ff00000001874 */
[C---:B------:R-:W-:Y:S08]  /*4b50*/  HMMA.16816.F32 R128, R56.reuse, R22, R128 ;  /* 0x000000163880723c */ /* 0x040ff00000001880 */
[C---:B------:R-:W-:Y:S08]  /*4b60*/  HMMA.16816.F32 R64, R56.reuse, R18, R64 ;  /* 0x000000123840723c */ /* 0x040ff00000001840 */
[C---:B------:R-:W-:Y:S08]  /*4b70*/  HMMA.16816.F32 R80, R56.reuse, R14, R80 ;  /* 0x0000000e3850723c */ /* 0x040ff00000001850 */
[----:B------:R-:W-:Y:S08]  /*4b80*/  HMMA.16816.F32 R96, R56, R10, R96 ;  /* 0x0000000a3860723c */ /* 0x000ff00000001860 */
[C---:B------:R-:W-:Y:S08]  /*4b90*/  HMMA.16816.F32 R56, R92.reuse, R60, RZ ;  /* 0x0000003c5c38723c */ /* 0x040ff000000018ff */
[C---:B------:R-:W-:Y:S08]  /*4ba0*/  HMMA.16816.F32 R72, R92.reuse, R76, RZ ;  /* 0x0000004c5c48723c */ /* 0x040ff000000018ff */
[C---:B------:R-:W-:Y:S08]  /*4bb0*/  HMMA.16816.F32 R140, R92.reuse, R136, RZ ;  /* 0x000000885c8c723c */ /* 0x040ff000000018ff */
[C---:B------:R-:W-:Y:S08]  /*4bc0*/  HMMA.16816.F32 R136, R92.reuse, R138, RZ ;  /* 0x0000008a5c88723c */ /* 0x040ff000000018ff */
[C---:B------:R-:W-:Y:S08]  /*4bd0*/  HMMA.16816.F32 R112, R92.reuse, R114, RZ ;  /* 0x000000725c70723c */ /* 0x040ff000000018ff */
[C---:B------:R-:W-:Y:S08]  /*4be0*/  HMMA.16816.F32 R132, R92.reuse, R134, RZ ;  /* 0x000000865c84723c */ /* 0x040ff000000018ff */
[C---:B------:R-:W-:Y:S08]  /*4bf0*/  HMMA.16816.F32 R60, R92.reuse, R62, RZ ;  /* 0x0000003e5c3c723c */ /* 0x040ff000000018ff */
[C---:B------:R-:W-:Y:S08]  /*4c00*/  HMMA.16816.F32 R76, R92.reuse, R78, RZ ;  /* 0x0000004e5c4c723c */ /* 0x040ff000000018ff */
[----:B------:R-:W-:Y:S07]  /*4c10*/  HMMA.16816.F32 R92, R92, R6, RZ ;  /* 0x000000065c5c723c */ /* 0x000fee00000018ff */
[----:B------:R-:W-:Y:S01]  /*4c20*/  F2FP.PACK_AB R6, R193, R194 ;  /* 0x000000c2c106723e */ /* 0x000fe200000000ff */
[----:B------:R-:W-:Y:S01]  /*4c30*/  FADD.FTZ R194, R194, R195 ;  /* 0x000000c3c2c27221 */ /* 0x000fe20000010000 */
[----:B----4-:R-:W-:Y:S01]  /*4c40*/  F2FP.PACK_AB R7, R198, R197 ;  /* 0x000000c5c607723e */ /* 0x010fe200000000ff */
[----:B------:R-:W-:-:S02]  /*4c50*/  FADD.FTZ R197, R197, R196 ;  /* 0x000000c4c5c57221 */ /* 0x000fc40000010000 */
[----:B------:R-:W-:Y:S02]  /*4c60*/  FADD.FTZ R193, R193, R194 ;  /* 0x000000c2c1c17221 */ /* 0x000fe40000010000 */
[----:B------:R-:W-:Y:S02]  /*4c70*/  FADD.FTZ R197, R198, R197 ;  /* 0x000000c5c6c57221 */ /* 0x000fe40000010000 */
[C---:B------:R-:W-:Y:S07]  /*4c80*/  HMMA.16816.F32 R108, R4.reuse, R48, R108 ;  /* 0x00000030046c723c */ /* 0x040fee000000186c */
[--C-:B------:R-:W-:Y:S01]  /*4c90*/  FFMA.FTZ R48, R180, c[0x0][0x2d0], -R200.reuse ;  /* 0x0000b400b4307a23 */ /* 0x100fe200000108c8 */
[C---:B------:R-:W-:Y:S05]  /*4ca0*/  HMMA.16816.F32 R124, R4.reuse, R44, R124 ;  /* 0x0000002c047c723c */ /* 0x040fea000000187c */
[----:B------:R-:W-:Y:S02]  /*4cb0*/  MUFU.EX2 R48, R48 ;  /* 0x0000003000307308 */ /* 0x000fe40000000800 */
[----:B------:R-:W-:Y:S01]  /*4cc0*/  FFMA.FTZ R45, R179, c[0x0][0x2d0], -R200 ;  /* 0x0000b400b32d7a23 */ /* 0x000fe200000108c8 */
[C---:B------:R-:W-:Y:S05]  /*4cd0*/  HMMA.16816.F32 R88, R4.reuse, R32, R88 ;  /* 0x000000200458723c */ /* 0x040fea0000001858 */
[----:B------:R-:W1:Y:S02]  /*4ce0*/  MUFU.EX2 R45, R45 ;  /* 0x0000002d002d7308 */ /* 0x000e640000000800 */
[--C-:B------:R-:W-:Y:S01]  /*4cf0*/  FFMA.FTZ R32, R178, c[0x0][0x2d0], -R201.reuse ;  /* 0x0000b400b2207a23 */ /* 0x100fe200000108c9 */
[----:B------:R-:W-:Y:S01]  /*4d00*/  HMMA.16816.F32 R56, R4, R40, R56 ;  /* 0x000000280438723c */ /* 0x000fe20000001838 */
[----:B------:R-:W-:-:S04]  /*4d10*/  FFMA.FTZ R33, R186, c[0x0][0x2d0], -R201 ;  /* 0x0000b400ba217a23 */ /* 0x000fc800000108c9 */
[----:B------:R-:W-:Y:S02]  /*4d20*/  MUFU.EX2 R32, R32 ;  /* 0x0000002000207308 */ /* 0x000fe40000000800 */
[----:B------:R-:W-:Y:S01]  /*4d30*/  FFMA.FTZ R40, R177, c[0x0][0x2d0], -R200 ;  /* 0x0000b400b1287a23 */ /* 0x000fe200000108c8 */
[C---:B------:R-:W-:Y:S05]  /*4d40*/  HMMA.16816.F32 R72, R4.reuse, R36, R72 ;  /* 0x000000240448723c */ /* 0x040fea0000001848 */
[----:B------:R-:W2:Y:S02]  /*4d50*/  MUFU.EX2 R33, R33 ;  /* 0x0000002100217308 */ /* 0x000ea40000000800 */
[----:B------:R-:W-:Y:S01]  /*4d60*/  FFMA.FTZ R36, R187, c[0x0][0x2d0], -R201 ;  /* 0x0000b400bb247a23 */ /* 0x000fe200000108c9 */
[C---:B------:R-:W-:Y:S05]  /*4d70*/  HMMA.16816.F32 R140, R4.reuse, R156, R140 ;  /* 0x0000009c048c723c */ /* 0x040fea000000188c */
[----:B------:R-:W3:Y:S03]  /*4d80*/  MUFU.EX2 R40, R40 ;  /* 0x0000002800287308 */ /* 0x000ee60000000800 */
[C---:B------:R-:W-:Y:S05]  /*4d90*/  HMMA.16816.F32 R136, R4.reuse, R158, R136 ;  /* 0x0000009e0488723c */ /* 0x040fea0000001888 */
[----:B------:R-:W4:Y:S03]  /*4da0*/  MUFU.EX2 R36, R36 ;  /* 0x0000002400247308 */ /* 0x000f260000000800 */
[C---:B------:R-:W-:Y:S08]  /*4db0*/  HMMA.16816.F32 R112, R4.reuse, R50, R112 ;  /* 0x000000320470723c */ /* 0x040ff00000001870 */
[C---:B------:R-:W-:Y:S08]  /*4dc0*/  HMMA.16816.F32 R132, R4.reuse, R46, R132 ;  /* 0x0000002e0484723c */ /* 0x040ff00000001884 */
[C---:B------:R-:W-:Y:S08]  /*4dd0*/  HMMA.16816.F32 R60, R4.reuse, R42, R60 ;  /* 0x0000002a043c723c */ /* 0x040ff0000000183c */
[C---:B------:R-:W-:Y:S08]  /*4de0*/  HMMA.16816.F32 R76, R4.reuse, R38, R76 ;  /* 0x00000026044c723c */ /* 0x040ff0000000184c */
[----:B------:R-:W-:Y:S07]  /*4df0*/  HMMA.16816.F32 R92, R4, R34, R92 ;  /* 0x00000022045c723c */ /* 0x000fee000000185c */
[----:B-1----:R-:W-:Y:S01]  /*4e00*/  F2FP.PACK_AB R4, R45, R48 ;  /* 0x000000302d04723e */ /* 0x002fe200000000ff */
[----:B------:R-:W-:Y:S01]  /*4e10*/  FADD.FTZ R48, R48, R193 ;  /* 0x000000c130307221 */ /* 0x000fe20000010000 */
[----:B--2---:R-:W-:Y:S01]  /*4e20*/  F2FP.PACK_AB R5, R33, R32 ;  /* 0x000000202105723e */ /* 0x004fe200000000ff */
[----:B------:R-:W-:Y:S01]  /*4e30*/  FADD.FTZ R32, R32, R197 ;  /* 0x000000c520207221 */ /* 0x000fe20000010000 */
[----:B---3--:R-:W-:Y:S01]  /*4e40*/  F2FP.PACK_AB R6, R227, R40 ;  /* 0x00000028e306723e */ /* 0x008fe200000000ff */
[----:B------:R-:W-:Y:S01]  /*4e50*/  FADD.FTZ R45, R45, R48 ;  /* 0x000000302d2d7221 */ /* 0x000fe20000010000 */
[----:B----4-:R-:W-:Y:S01]  /*4e60*/  F2FP.PACK_AB R7, R225, R36 ;  /* 0x00000024e107723e */ /* 0x010fe200000000ff */
[----:B------:R-:W-:-:S02]  /*4e70*/  FADD.FTZ R33, R33, R32 ;  /* 0x0000002021217221 */ /* 0x000fc40000010000 */
[----:B------:R-:W-:Y:S02]  /*4e80*/  FADD.FTZ R40, R40, R45 ;  /* 0x0000002d28287221 */ /* 0x000fe40000010000 */
[----:B------:R-:W-:Y:S02]  /*4e90*/  FADD.FTZ R36, R36, R33 ;  /* 0x0000002124247221 */ /* 0x000fe40000010000 */
[----:B------:R-:W-:Y:S01]  /*4ea0*/  HMMA.16816.F32 R140, R4, R28, R140 ;  /* 0x0000001c048c723c */ /* 0x000fe2000000188c */
[----:B------:R-:W-:Y:S02]  /*4eb0*/  FADD.FTZ R227, R227, R40 ;  /* 0x00000028e3e37221 */ /* 0x000fe40000010000 */
[----:B------:R-:W-:-:S05]  /*4ec0*/  FADD.FTZ R225, R225, R36 ;  /* 0x00000024e1e17221 */ /* 0x000fca0000010000 */
[C---:B------:R-:W-:Y:S08]  /*4ed0*/  HMMA.16816.F32 R136, R4.reuse, R30, R136 ;  /* 0x0000001e0488723c */ /* 0x040ff00000001888 */
        /* <DEDUP_REMOVED lines=9> */
[----:B------:R-:W-:Y:S01]  /*4f70*/  HMMA.16816.F32 R92, R4, R10, R92 ;  /* 0x0000000a045c723c */ /* 0x000fe2000000185c */
[----:B------:R-:W-:Y:S07]  /*4f80*/  @P0 BRA `(.L_x_176) ;  /* 0x0000015000000947 */ /* 0x000fee0003800000 */
[----:B------:R-:W-:Y:S01]  /*4f90*/  ISETP.LT.AND P0, PT, RZ, UR4, PT ;  /* 0x00000004ff007c0c */ /* 0x000fe2000bf01270 */
[----:B------:R-:W-:-:S02]  /*4fa0*/  UIADD3 UR14, UR4, -0x1, URZ ;  /* 0xffffffff040e7890 */ /* 0x000fc4000fffe03f */
[----:B------:R-:W-:-:S10]  /*4fb0*/  ULDC UR12, c[0x0][0x32c] ;  /* 0x0000cb00000c7ab9 */ /* 0x000fd40000000800 */
[----:B------:R-:W-:Y:S05]  /*4fc0*/  @P0 BRA `(.L_x_177) ;  /* 0x0000008000000947 */ /* 0x000fea0003800000 */
[----:B------:R-:W-:Y:S02]  /*4fd0*/  UISETP.NE.AND UP0, UPT, UR12, 0x1, UPT ;  /* 0x000000010c00788c */ /* 0x000fe4000bf05270 */
[----:B------:R-:W-:-:S03]  /*4fe0*/  UIADD3 UR14, -UR4, URZ, URZ ;  /* 0x0000003f040e7290 */ /* 0x000fc6000fffe13f */
[----:B------:R-:W-:Y:S02]  /*4ff0*/  ULDC.64 UR4, c[0x0][0x330] ;  /* 0x0000cc0000047ab9 */ /* 0x000fe40000000a00 */
[----:B------:R-:W-:-:S07]  /*5000*/  UIMAD.WIDE.U32 UR16, UR14, UR4, URZ ;  /* 0x000000040e1072a5 */ /* 0x000fce000f8e003f */
[----:B------:R-:W-:Y:S02]  /*5010*/  @UP0 UMOV UR15, UR17 ;  /* 0x00000011000f0c82 */ /* 0x000fe40008000000 */
[----:B------:R-:W-:-:S04]  /*5020*/  @UP0 USHF.R.U32.HI UR14, URZ, UR5, UR15 ;  /* 0x000000053f0e0299 */ /* 0x000fc8000801160f */
[----:B------:R-:W-:Y:S01]  /*5030*/  ULOP3.LUT UR14, URZ, UR14, URZ, 0x33, !UPT ;  /* 0x0000000e3f0e7292 */ /* 0x000fe2000f8e333f */
[----:B------:R-:W-:Y:S05]  /*5040*/  BRA `(.L_x_178) ;  /* 0x0000005000007947 */ /* 0x000fea0003800000 */
.L_x_177:
[----:B------:R-:W-:Y:S02]  /*5050*/  UISETP.NE.AND UP0, UPT, UR12, 0x1, UPT ;  /* 0x000000010c00788c */ /* 0x000fe4000bf05270 */
[----:B------:R-:W-:Y:S02]  /*5060*/  ULDC.64 UR4, c[0x0][0x330] ;  /* 0x0000cc0000047ab9 */ /* 0x000fe40000000a00 */
[----:B------:R-:W-:-:S07]  /*5070*/  UIMAD.WIDE.U32 UR16, UR14, UR4, URZ ;  /* 0x000000040e1072a5 */ /* 0x000fce000f8e003f */
[----:B------:R-:W-:Y:S02]  /*5080*/  @UP0 UMOV UR15, UR17 ;  /* 0x00000011000f0c82 */ /* 0x000fe40008000000 */
[----:B------:R-:W-:Y:S02]  /*5090*/  @UP0 USHF.R.U32.HI UR14, URZ, UR5, UR15 ;  /* 0x000000053f0e0299 */ /* 0x000fe4000801160f */
.L_x_178:
[----:B------:R-:W-:Y:S02]  /*50a0*/  ULDC UR4, c[0x0][0x32c] ;  /* 0x0000cb0000047ab9 */ /* 0x000fe40000000800 */
[----:B------:R-:W-:-:S04]  /*50b0*/  UIMAD UR4, UR14, UR12, UR4 ;  /* 0x0000000c0e0472a4 */ /* 0x000fc8000f8e0204 */
[----:B------:R-:W-:-:S04]  /*50c0*/  UISETP.LT.AND UP0, UPT, UR13, UR4, UPT ;  /* 0x000000040d00728c */ /* 0x000fc8000bf01270 */
[----:B------:R-:W-:-:S04]  /*50d0*/  USEL UR13, UR13, UR4, UP0 ;  /* 0x000000040d0d7287 */ /* 0x000fc80008000000 */
.L_x_176:
[----:B------:R-:W-:-:S04]  /*50e0*/  UIMAD.WIDE UR4, UR13, 0x2aaaaaab, URZ ;  /* 0x2aaaaaab0d0478a5 */ /* 0x000fc8000f8e023f */
[----:B------:R-:W-:-:S04]  /*50f0*/  USHF.R.U32.HI UR4, URZ, 0x1f, UR5 ;  /* 0x0000001f3f047899 */ /* 0x000fc80008011605 */
[----:B------:R-:W-:-:S04]  /*5100*/  ULEA.HI.SX32 UR4, UR5, UR4, 0x1d ;  /* 0x0000000405047291 */ /* 0x000fc8000f8fea3f */
[----:B------:R-:W-:-:S04]  /*5110*/  UISETP.LT.AND UP0, UPT, UR6, UR4, UPT ;  /* 0x000000040600728c */ /* 0x000fc8000bf01270 */
[----:B------:R-:W-:-:S06]  /*5120*/  USEL UR4, UR6, UR4, !UP0 ;  /* 0x0000000406047287 */ /* 0x000fcc000c000000 */
[----:B------:R-:W-:-:S13]  /*5130*/  ISETP.GE.AND P0, PT, R226, UR4, PT ;  /* 0x00000004e2007c0c */ /* 0x000fda000bf06270 */
[----:B------:R-:W-:Y:S05]  /*5140*/  @!P0 BRA `(.L_x_179) ;  /* 0x00003e3000008947 */ /* 0x000fea0003800000 */
[----:B------:R-:W-:Y:S01]  /*5150*/  IADD3 R238, P0, R232, 0x20, RZ ;  /* 0x00000020e8ee7810 */ /* 0x000fe20007f1e0ff */
[----:B------:R-:W-:Y:S01]  /*5160*/  IMAD.MOV.U32 R148, RZ, RZ, R149 ;  /* 0x000000ffff947224 */ /* 0x000fe200078e0095 */
[----:B------:R-:W-:Y:S01]  /*5170*/  IADD3 R203, P1, R220, 0x20, RZ ;  /* 0x00000020dccb7810 */ /* 0x000fe20007f3e0ff */
[----:B------:R-:W-:Y:S01]  /*5180*/  IMAD.MOV.U32 R150, RZ, RZ, R151 ;  /* 0x000000ffff967224 */ /* 0x000fe200078e0097 */
[-C--:B------:R-:W-:Y:S01]  /*5190*/  IADD3.X R237, RZ, R235.reuse, RZ, P0, !PT ;  /* 0x000000ebffed7210 */ /* 0x080fe200007fe4ff */
[----:B------:R-:W-:Y:S01]  /*51a0*/  IMAD.MOV.U32 R0, RZ, RZ, R152 ;  /* 0x000000ffff007224 */ /* 0x000fe200078e0098 */
[----:B------:R-:W-:Y:S01]  /*51b0*/  IADD3 R236, P2, R232, 0x40, RZ ;  /* 0x00000040e8ec7810 */ /* 0x000fe20007f5e0ff */
[----:B------:R-:W-:Y:S01]  /*51c0*/  IMAD.MOV.U32 R2, RZ, RZ, R3 ;  /* 0x000000ffff027224 */ /* 0x000fe200078e0003 */
[----:B------:R-:W-:Y:S01]  /*51d0*/  IADD3 R201, P0, R220, 0x40, RZ ;  /* 0x00000040dcc97810 */ /* 0x000fe20007f1e0ff */
[----:B------:R-:W-:Y:S01]  /*51e0*/  IMAD.X R202, RZ, RZ, R223, P1 ;  /* 0x000000ffffca7224 */ /* 0x000fe200008e06df */
[----:B------:R-:W-:-:S02]  /*51f0*/  IADD3.X R230, RZ, R235, RZ, P2, !PT ;  /* 0x000000ebffe67210 */ /* 0x000fc400017fe4ff */
[----:B------:R-:W-:Y:S02]  /*5200*/  IADD3.X R200, RZ, R223, RZ, P0, !PT ;  /* 0x000000dfffc87210 */ /* 0x000fe400007fe4ff */
.L_x_198:
[----:B------:R-:W-:Y:S04]  /*5210*/  DEPBAR.LE SB0, 0x0 ;  /* 0x000080000000791a */ /* 0x000fe80000000000 */
[----:B------:R-:W-:Y:S01]  /*5220*/  BAR.SYNC.DEFER_BLOCKING 0x0 ;  /* 0x0000000000007b1d */ /* 0x000fe20000010000 */
[----:B------:R-:W-:Y:S05]  /*5230*/  ISETP.LT.AND P0, PT, R226, UR6, PT ;  /* 0x00000006e2007c0c */ /* 0x000fea000bf01270 */
[----:B------:R1:W2:Y:S04]  /*5240*/  LDSM.16.M88.4 R152, [R217+0x6080] ;  /* 0x00608000d998783b */ /* 0x0002a80000000200 */
[----:B------:R1:W3:Y:S04]  /*5250*/  LDSM.16.M88.4 R160, [R217+0x7080] ;  /* 0x00708000d9a0783b */ /* 0x0002e80000000200 */
[----:B------:R1:W4:Y:S04]  /*5260*/  LDSM.16.M88.4 R156, [R216+0x3c80] ;  /* 0x003c8000d89c783b */ /* 0x0003280000000200 */
[----:B------:R1:W1:Y:S04]  /*5270*/  LDSM.16.M88.4 R164, [R216+0x4080] ;  /* 0x00408000d8a4783b */ /* 0x0002680000000200 */
[----:B------:R1:W1:Y:S04]  /*5280*/  LDSM.16.M88.4 R168, [R216+0x4480] ;  /* 0x00448000d8a8783b */ /* 0x0002680000000200 */
[----:B------:R1:W1:Y:S04]  /*5290*/  LDSM.16.M88.4 R172, [R213+0x6080] ;  /* 0x00608000d5ac783b */ /* 0x0002680000000200 */
[----:B------:R1:W1:Y:S04]  /*52a0*/  LDSM.16.M88.4 R180, [R213+0x7080] ;  /* 0x00708000d5b4783b */ /* 0x0002680000000200 */
[----:B------:R1:W1:Y:S04]  /*52b0*/  LDSM.16.M88.4 R176, [R215] ;  /* 0x00000000d7b0783b */ /* 0x0002680000000200 */
[----:B------:R1:W1:Y:S04]  /*52c0*/  LDSM.16.M88.4 R184, [R211] ;  /* 0x00000000d3b8783b */ /* 0x0002680000000200 */
[----:B------:R1:W1:Y:S01]  /*52d0*/  LDSM.16.M88.4 R188, [R210] ;  /* 0x00000000d2bc783b */ /* 0x0002620000000200 */
[----:B------:R-:W-:-:S05]  /*52e0*/  @P0 BRA `(.L_x_180) ;  /* 0x000002d000000947 */ /* 0x000fca0003800000 */
[----:B------:R-:W-:Y:S01]  /*52f0*/  SHF.R.S32.HI R3, RZ, 0x1f, R226 ;  /* 0x0000001fff037819 */ /* 0x000fe200000114e2 */
[C---:B------:R-:W-:Y:S04]  /*5300*/  IMAD.WIDE.U32 R6, R226.reuse, c[0x0][0x208], RZ ;  /* 0x00008200e2067a25 */ /* 0x040fe800078e00ff */
[----:B------:R-:W-:Y:S02]  /*5310*/  IMAD R3, R3, c[0x0][0x208], RZ ;  /* 0x0000820003037a24 */ /* 0x000fe400078e02ff */
[----:B------:R-:W-:Y:S02]  /*5320*/  @!P3 IMAD.MOV.U32 R9, RZ, RZ, c[0x0][0x208] ;  /* 0x00008200ff09b624 */ /* 0x000fe400078e00ff */
[----:B------:R-:W-:Y:S02]  /*5330*/  IMAD R3, R226, c[0x0][0x20c], R3 ;  /* 0x00008300e2037a24 */ /* 0x000fe400078e0203 */
[----:B------:R-:W-:Y:S02]  /*5340*/  @!P3 IMAD.MOV.U32 R4, RZ, RZ, c[0x0][0x20c] ;  /* 0x00008300ff04b624 */ /* 0x000fe400078e00ff */
[----:B------:R-:W-:Y:S02]  /*5350*/  IMAD.IADD R3, R7, 0x1, R3 ;  /* 0x0000000107037824 */ /* 0x000fe400078e0203 */
[----:B------:R-:W-:Y:S04]  /*5360*/  IMAD.WIDE.U32 R6, R6, 0x30, RZ ;  /* 0x0000003006067825 */ /* 0x000fe800078e00ff */
[----:B------:R-:W-:Y:S01]  /*5370*/  IMAD R3, R3, 0x30, RZ ;  /* 0x0000003003037824 */ /* 0x000fe200078e02ff */
[-C--:B------:R-:W-:Y:S02]  /*5380*/  IADD3 R5, P2, R232, R6.reuse, RZ ;  /* 0x00000006e8057210 */ /* 0x080fe40007f5e0ff */
[-C--:B------:R-:W-:Y:S01]  /*5390*/  @!P3 LEA R11, P0, R9, R6.reuse, 0x5 ;  /* 0x00000006090bb211 */ /* 0x080fe200078028ff */
[----:B------:R-:W-:Y:S01]  /*53a0*/  IMAD.IADD R3, R7, 0x1, R3 ;  /* 0x0000000107037824 */ /* 0x000fe200078e0203 */
[-C--:B------:R-:W-:Y:S04]  /*53b0*/  IADD3 R7, P1, R238, R6.reuse, RZ ;  /* 0x00000006ee077210 */ /* 0x080fe80007f3e0ff */
[----:B------:R-:W-:Y:S01]  /*53c0*/  @!P3 LEA.HI.X R9, R9, R3, R4, 0x5, P0 ;  /* 0x000000030909b211 */ /* 0x000fe200000f2c04 */
[----:B------:R-:W-:Y:S01]  /*53d0*/  IMAD.X R4, R3, 0x1, R235, P2 ;  /* 0x0000000103047824 */ /* 0x000fe200010e06eb */
[----:B------:R-:W-:Y:S02]  /*53e0*/  LEA R14, P2, R5, c[0x0][0x1f8], 0x1 ;  /* 0x00007e00050e7a11 */ /* 0x000fe400078408ff */
[----:B------:R-:W-:Y:S01]  /*53f0*/  IADD3 R8, P0, R236, R6, RZ ;  /* 0x00000006ec087210 */ /* 0x000fe20007f1e0ff */
[----:B------:R-:W-:Y:S01]  /*5400*/  IMAD.X R6, R3, 0x1, R237, P1 ;  /* 0x0000000103067824 */ /* 0x000fe200008e06ed */
[----:B------:R-:W-:Y:S02]  /*5410*/  LEA.HI.X R15, R5, c[0x0][0x1fc], R4, 0x1, P2 ;  /* 0x00007f00050f7a11 */ /* 0x000fe400010f0c04 */
[----:B------:R-:W-:Y:S01]  /*5420*/  LEA R12, P1, R7, c[0x0][0x1f8], 0x1 ;  /* 0x00007e00070c7a11 */ /* 0x000fe200078208ff */
[----:B------:R-:W-:Y:S01]  /*5430*/  IMAD.X R3, R3, 0x1, R230, P0 ;  /* 0x0000000103037824 */ /* 0x000fe200000e06e6 */
[C---:B------:R-:W-:Y:S01]  /*5440*/  LEA R16, P0, R8.reuse, c[0x0][0x1f8], 0x1 ;  /* 0x00007e0008107a11 */ /* 0x040fe200078008ff */
[----:B------:R-:W-:Y:S01]  /*5450*/  @!PT LDS RZ, [RZ] ;  /* 0x00000000fffff984 */ /* 0x000fe20000000800 */
[----:B------:R-:W-:Y:S01]  /*5460*/  @!PT LDS RZ, [RZ] ;  /* 0x00000000fffff984 */ /* 0x000fe20000000800 */
[----:B------:R-:W-:Y:S01]  /*5470*/  @!PT LDS RZ, [RZ] ;  /* 0x00000000fffff984 */ /* 0x000fe20000000800 */
[----:B------:R4:W-:Y:S01]  /*5480*/  LDGSTS.E.BYPASS.LTC128B.128 [R218+0x1880], [R14.64], !P6 ;  /* 0x018800000eda7fae */ /* 0x0009e2000f101d4a */
[----:B------:R-:W-:Y:S02]  /*5490*/  LEA.HI.X R13, R7, c[0x0][0x1fc], R6, 0x1, P1 ;  /* 0x00007f00070d7a11 */ /* 0x000fe400008f0c06 */
[C---:B------:R-:W-:Y:S02]  /*54a0*/  @!P3 IADD3 R4, P2, R11.reuse, R232, RZ ;  /* 0x000000e80b04b210 */ /* 0x040fe40007f5e0ff */
[----:B------:R-:W-:Y:S01]  /*54b0*/  LEA.HI.X R17, R8, c[0x0][0x1fc], R3, 0x1, P0 ;  /* 0x00007f0008117a11 */ /* 0x000fe200000f0c03 */
[----:B------:R4:W-:Y:S01]  /*54c0*/  LDGSTS.E.BYPASS.LTC128B.128 [R218+0x2480], [R12.64], !P5 ;  /* 0x024800000cda7fae */ /* 0x0009e2000e901d4a */
[----:B------:R-:W-:Y:S01]  /*54d0*/  @!P3 IADD3 R3, P1, R11, R238, RZ ;  /* 0x000000ee0b03b210 */ /* 0x000fe20007f3e0ff */
[----:B------:R-:W-:Y:S01]  /*54e0*/  @!P3 IMAD.X R5, R9, 0x1, R235, P2 ;  /* 0x000000010905b824 */ /* 0x000fe200010e06eb */
[C---:B------:R-:W-:Y:S02]  /*54f0*/  @!P3 LEA R20, P2, R4.reuse, c[0x0][0x1f8], 0x1 ;  /* 0x00007e000414ba11 */ /* 0x040fe400078408ff */
[----:B------:R4:W-:Y:S01]  /*5500*/  LDGSTS.E.BYPASS.LTC128B.128 [R218+0x3080], [R16.64], !P4 ;  /* 0x0308000010da7fae */ /* 0x0009e2000e101d4a */
[----:B------:R-:W-:Y:S01]  /*5510*/  @!P3 IADD3 R11, P0, R11, R236, RZ ;  /* 0x000000ec0b0bb210 */ /* 0x000fe20007f1e0ff */
[----:B------:R-:W-:Y:S01]  /*5520*/  @!P3 IMAD.X R6, R9, 0x1, R237, P1 ;  /* 0x000000010906b824 */ /* 0x000fe200008e06ed */
[----:B------:R-:W-:Y:S02]  /*5530*/  @!P3 LEA.HI.X R21, R4, c[0x0][0x1fc], R5, 0x1, P2 ;  /* 0x00007f000415ba11 */ /* 0x000fe400010f0c05 */
[----:B------:R-:W-:Y:S01]  /*5540*/  @!P3 LEA R18, P1, R3, c[0x0][0x1f8], 0x1 ;  /* 0x00007e000312ba11 */ /* 0x000fe200078208ff */
[----:B------:R-:W-:Y:S01]  /*5550*/  @!P3 IMAD.X R8, R9, 0x1, R230, P0 ;  /* 0x000000010908b824 */ /* 0x000fe200000e06e6 */
[----:B------:R-:W-:Y:S01]  /*5560*/  @!P3 LEA R10, P0, R11, c[0x0][0x1f8], 0x1 ;  /* 0x00007e000b0aba11 */ /* 0x000fe200078008ff */
[----:B------:R4:W-:Y:S01]  /*5570*/  @!P3 LDGSTS.E.BYPASS.LTC128B.128 [R218+0x2080], [R20.64], !P6 ;  /* 0x0208000014dabfae */ /* 0x0009e2000f101d4a */
[----:B------:R-:W-:Y:S02]  /*5580*/  @!P3 LEA.HI.X R19, R3, c[0x0][0x1fc], R6, 0x1, P1 ;  /* 0x00007f000313ba11 */ /* 0x000fe400008f0c06 */
[----:B------:R-:W-:Y:S03]  /*5590*/  @!P3 LEA.HI.X R11, R11, c[0x0][0x1fc], R8, 0x1, P0 ;  /* 0x00007f000b0bba11 */ /* 0x000fe600000f0c08 */
[----:B------:R4:W-:Y:S05]  /*55a0*/  @!P3 LDGSTS.E.BYPASS.LTC128B.128 [R218+0x2c80], [R18.64], !P5 ;  /* 0x02c8000012dabfae */ /* 0x0009ea000e901d4a */
[----:B------:R4:W-:Y:S02]  /*55b0*/  @!P3 LDGSTS.E.BYPASS.LTC128B.128 [R218+0x3880], [R10.64], !P4 ;  /* 0x038800000adabfae */ /* 0x0009e4000e101d4a */
.L_x_180:
[-C--:B--2-4-:R-:W-:Y:S01]  /*55c0*/  HMMA.16816.F32 R4, R152, R156.reuse, RZ ;  /* 0x0000009c9804723c */ /* 0x094fe200000018ff */
[----:B------:R-:W-:Y:S02]  /*55d0*/  LDSM.16.M88.4 R192, [R216+0x4880] ;  /* 0x00488000d8c0783b */ /* 0x000fe40000000200 */
[----:B------:R-:W-:Y:S05]  /*55e0*/  ISETP.GT.AND P0, PT, R226, UR6, PT ;  /* 0x00000006e2007c0c */ /* 0x000fea000bf04270 */
[C---:B---3--:R-:W-:Y:S01]  /*55f0*/  HMMA.16816.F32 R8, R160.reuse, R156, RZ ;  /* 0x0000009ca008723c */ /* 0x048fe200000018ff */
[----:B------:R-:W0:Y:S07]  /*5600*/  LDGDEPBAR ;  /* 0x00000000000079af */ /* 0x000e2e0000000000 */
[-C--:B------:R-:W-:Y:S01]  /*5610*/  HMMA.16816.F32 R12, R160, R158.reuse, RZ ;  /* 0x0000009ea00c723c */ /* 0x080fe200000018ff */
[----:B------:R-:W-:Y:S07]  /*5620*/  LDSM.16.M88.4 R196, [R217+0x9080] ;  /* 0x00908000d9c4783b */ /* 0x000fee0000000200 */
[C---:B------:R-:W-:Y:S01]  /*5630*/  HMMA.16816.F32 R16, R152.reuse, R158, RZ ;  /* 0x0000009e9810723c */ /* 0x040fe200000018ff */
[----:B------:R-:W2:Y:S07]  /*5640*/  LDSM.16.M88.4 R156, [R217+0x8080] ;  /* 0x00808000d99c783b */ /* 0x000eae0000000200 */
[-C--:B-1----:R-:W-:Y:S08]  /*5650*/  HMMA.16816.F32 R20, R152, R164.reuse, RZ ;  /* 0x000000a49814723c */ /* 0x082ff000000018ff */
[C---:B------:R-:W-:Y:S08]  /*5660*/  HMMA.16816.F32 R24, R160.reuse, R164, RZ ;  /* 0x000000a4a018723c */ /* 0x040ff000000018ff */
[-C--:B------:R-:W-:Y:S08]  /*5670*/  HMMA.16816.F32 R28, R160, R166.reuse, RZ ;  /* 0x000000a6a01c723c */ /* 0x080ff000000018ff */
[C---:B------:R-:W-:Y:S01]  /*5680*/  HMMA.16816.F32 R32, R152.reuse, R166, RZ ;  /* 0x000000a69820723c */ /* 0x040fe200000018ff */
[----:B------:R-:W-:Y:S07]  /*5690*/  LDSM.16.M88.4 R164, [R213+0x8080] ;  /* 0x00808000d5a4783b */ /* 0x000fee0000000200 */
[-C--:B------:R-:W-:Y:S08]  /*56a0*/  HMMA.16816.F32 R36, R152, R168.reuse, RZ ;  /* 0x000000a89824723c */ /* 0x080ff000000018ff */
[C---:B------:R-:W-:Y:S08]  /*56b0*/  HMMA.16816.F32 R40, R160.reuse, R168, RZ ;  /* 0x000000a8a028723c */ /* 0x040ff000000018ff */
[-C--:B------:R-:W-:Y:S01]  /*56c0*/  HMMA.16816.F32 R44, R160, R170.reuse, RZ ;  /* 0x000000aaa02c723c */ /* 0x080fe200000018ff */
[----:B------:R-:W-:Y:S07]  /*56d0*/  LDSM.16.M88.4 R160, [R216+0x5080] ;  /* 0x00508000d8a0783b */ /* 0x000fee0000000200 */
[----:B------:R-:W-:Y:S01]  /*56e0*/  HMMA.16816.F32 R48, R152, R170, RZ ;  /* 0x000000aa9830723c */ /* 0x000fe200000018ff */
[----:B------:R-:W1:Y:S07]  /*56f0*/  LDSM.16.M88.4 R152, [R216+0x4c80] ;  /* 0x004c8000d898783b */ /* 0x000e6e0000000200 */
[-C--:B------:R-:W-:Y:S01]  /*5700*/  HMMA.16816.F32 R4, R172, R176.reuse, R4 ;  /* 0x000000b0ac04723c */ /* 0x080fe20000001804 */
[----:B------:R-:W3:Y:S07]  /*5710*/  LDSM.16.M88.4 R168, [R209] ;  /* 0x00000000d1a8783b */ /* 0x000eee0000000200 */
[C---:B------:R-:W-:Y:S08]  /*5720*/  HMMA.16816.F32 R8, R180.reuse, R176, R8 ;  /* 0x000000b0b408723c */ /* 0x040ff00000001808 */
[-C--:B------:R-:W-:Y:S08]  /*5730*/  HMMA.16816.F32 R12, R180, R178.reuse, R12 ;  /* 0x000000b2b40c723c */ /* 0x080ff0000000180c */
[C---:B------:R-:W-:Y:S01]  /*5740*/  HMMA.16816.F32 R16, R172.reuse, R178, R16 ;  /* 0x000000b2ac10723c */ /* 0x040fe20000001810 */
[----:B------:R-:W4:Y:S07]  /*5750*/  LDSM.16.M88.4 R176, [R213+0x9080] ;  /* 0x00908000d5b0783b */ /* 0x000f2e0000000200 */
[-C--:B------:R-:W-:Y:S08]  /*5760*/  HMMA.16816.F32 R20, R172, R184.reuse, R20 ;  /* 0x000000b8ac14723c */ /* 0x080ff00000001814 */
[C---:B------:R-:W-:Y:S08]  /*5770*/  HMMA.16816.F32 R24, R180.reuse, R184, R24 ;  /* 0x000000b8b418723c */ /* 0x040ff00000001818 */
[-C--:B------:R-:W-:Y:S08]  /*5780*/  HMMA.16816.F32 R28, R180, R186.reuse, R28 ;  /* 0x000000bab41c723c */ /* 0x080ff0000000181c */
[C---:B------:R-:W-:Y:S01]  /*5790*/  HMMA.16816.F32 R32, R172.reuse, R186, R32 ;  /* 0x000000baac20723c */ /* 0x040fe20000001820 */
[----:B------:R-:W-:Y:S07]  /*57a0*/  LDSM.16.M88.4 R184, [R216+0x5880] ;  /* 0x00588000d8b8783b */ /* 0x000fee0000000200 */
[-C--:B------:R-:W-:Y:S08]  /*57b0*/  HMMA.16816.F32 R36, R172, R188.reuse, R36 ;  /* 0x000000bcac24723c */ /* 0x080ff00000001824 */
[C---:B------:R-:W-:Y:S08]  /*57c0*/  HMMA.16816.F32 R40, R180.reuse, R188, R40 ;  /* 0x000000bcb428723c */ /* 0x040ff00000001828 */
[-C--:B------:R-:W-:Y:S01]  /*57d0*/  HMMA.16816.F32 R44, R180, R190.reuse, R44 ;  /* 0x000000beb42c723c */ /* 0x080fe2000000182c */
[----:B------:R-:W-:Y:S07]  /*57e0*/  LDSM.16.M88.4 R180, [R207] ;  /* 0x00000000cfb4783b */ /* 0x000fee0000000200 */
[----:B------:R-:W-:Y:S01]  /*57f0*/  HMMA.16816.F32 R48, R172, R190, R48 ;  /* 0x000000beac30723c */ /* 0x000fe20000001830 */
[----:B------:R-:W5:Y:S07]  /*5800*/  LDSM.16.M88.4 R172, [R208] ;  /* 0x00000000d0ac783b */ /* 0x000f6e0000000200 */
[-C--:B--2---:R-:W-:Y:S01]  /*5810*/  HMMA.16816.F32 R4, R156, R192.reuse, R4 ;  /* 0x000000c09c04723c */ /* 0x084fe20000001804 */
[----:B------:R-:W-:Y:S07]  /*5820*/  LDSM.16.M88.4 R188, [R213+0xb080] ;  /* 0x00b08000d5bc783b */ /* 0x000fee0000000200 */
[C---:B------:R-:W-:Y:S08]  /*5830*/  HMMA.16816.F32 R8, R196.reuse, R192, R8 ;  /* 0x000000c0c408723c */ /* 0x040ff00000001808 */
[-C--:B------:R-:W-:Y:S08]  /*5840*/  HMMA.16816.F32 R12, R196, R194.reuse, R12 ;  /* 0x000000c2c40c723c */ /* 0x080ff0000000180c */
[C---:B------:R-:W-:Y:S01]  /*5850*/  HMMA.16816.F32 R16, R156.reuse, R194, R16 ;  /* 0x000000c29c10723c */ /* 0x040fe20000001810 */
[----:B------:R-:W-:Y:S07]  /*5860*/  LDSM.16.M88.4 R192, [R205] ;  /* 0x00000000cdc0783b */ /* 0x000fee0000000200 */
[-C--:B-1----:R-:W-:Y:S08]  /*5870*/  HMMA.16816.F32 R20, R156, R152.reuse, R20 ;  /* 0x000000989c14723c */ /* 0x082ff00000001814 */
[C---:B------:R-:W-:Y:S08]  /*5880*/  HMMA.16816.F32 R24, R196.reuse, R152, R24 ;  /* 0x00000098c418723c */ /* 0x040ff00000001818 */
[-C--:B------:R-:W-:Y:S08]  /*5890*/  HMMA.16816.F32 R28, R196, R154.reuse, R28 ;  /* 0x0000009ac41c723c */ /* 0x080ff0000000181c */
[C---:B------:R-:W-:Y:S01]  /*58a0*/  HMMA.16816.F32 R32, R156.reuse, R154, R32 ;  /* 0x0000009a9c20723c */ /* 0x040fe20000001820 */
[----:B------:R-:W-:Y:S07]  /*58b0*/  LDSM.16.M88.4 R152, [R217+0xa080] ;  /* 0x00a08000d998783b */ /* 0x000fee0000000200 */
[-C--:B------:R-:W-:Y:S08]  /*58c0*/  HMMA.16816.F32 R36, R156, R160.reuse, R36 ;  /* 0x000000a09c24723c */ /* 0x080ff00000001824 */
[C---:B------:R-:W-:Y:S08]  /*58d0*/  HMMA.16816.F32 R40, R196.reuse, R160, R40 ;  /* 0x000000a0c428723c */ /* 0x040ff00000001828 */
[-C--:B------:R-:W-:Y:S08]  /*58e0*/  HMMA.16816.F32 R44, R196, R162.reuse, R44 ;  /* 0x000000a2c42c723c */ /* 0x080ff0000000182c */
[----:B------:R-:W-:Y:S01]  /*58f0*/  HMMA.16816.F32 R48, R156, R162, R48 ;  /* 0x000000a29c30723c */ /* 0x000fe20000001830 */
[----:B------:R-:W1:Y:S07]  /*5900*/  LDSM.16.M88.4 R156, [R216+0x5480] ;  /* 0x00548000d89c783b */ /* 0x000e6e0000000200 */
[-C--:B---3--:R-:W-:Y:S01]  /*5910*/  HMMA.16816.F32 R4, R164, R168.reuse, R4 ;  /* 0x000000a8a404723c */ /* 0x088fe20000001804 */
[----:B------:R-:W2:Y:S07]  /*5920*/  LDSM.16.M88.4 R160, [R217+0xb080] ;  /* 0x00b08000d9a0783b */ /* 0x000eae0000000200 */
[C---:B----4-:R-:W-:Y:S08]  /*5930*/  HMMA.16816.F32 R8, R176.reuse, R168, R8 ;  /* 0x000000a8b008723c */ /* 0x050ff00000001808 */
[-C--:B------:R-:W-:Y:S08]  /*5940*/  HMMA.16816.F32 R12, R176, R170.reuse, R12 ;  /* 0x000000aab00c723c */ /* 0x080ff0000000180c */
[C---:B------:R-:W-:Y:S01]  /*5950*/  HMMA.16816.F32 R16, R164.reuse, R170, R16 ;  /* 0x000000aaa410723c */ /* 0x040fe20000001810 */
[----:B------:R-:W3:Y:S07]  /*5960*/  LDSM.16.M88.4 R168, [R216+0x5c80] ;  /* 0x005c8000d8a8783b */ /* 0x000eee0000000200 */
[-C--:B-----5:R-:W-:Y:S08]  /*5970*/  HMMA.16816.F32 R20, R164, R172.reuse, R20 ;  /* 0x000000aca414723c */ /* 0x0a0ff00000001814 */
[C---:B------:R-:W-:Y:S08]  /*5980*/  HMMA.16816.F32 R24, R176.reuse, R172, R24 ;  /* 0x000000acb018723c */ /* 0x040ff00000001818 */
[-C--:B------:R-:W-:Y:S08]  /*5990*/  HMMA.16816.F32 R28, R176, R174.reuse, R28 ;  /* 0x000000aeb01c723c */ /* 0x080ff0000000181c */
[C---:B------:R-:W-:Y:S01]  /*59a0*/  HMMA.16816.F32 R32, R164.reuse, R174, R32 ;  /* 0x000000aea420723c */ /* 0x040fe20000001820 */
[----:B------:R-:W-:Y:S07]  /*59b0*/  LDSM.16.M88.4 R172, [R213+0xa080] ;  /* 0x00a08000d5ac783b */ /* 0x000fee0000000200 */
[-C--:B------:R-:W-:Y:S08]  /*59c0*/  HMMA.16816.F32 R36, R164, R180.reuse, R36 ;  /* 0x000000b4a424723c */ /* 0x080ff00000001824 */
[C---:B------:R-:W-:Y:S08]  /*59d0*/  HMMA.16816.F32 R40, R176.reuse, R180, R40 ;  /* 0x000000b4b028723c */ /* 0x040ff00000001828 */
[-C--:B------:R-:W-:Y:S01]  /*59e0*/  HMMA.16816.F32 R44, R176, R182.reuse, R44 ;  /* 0x000000b6b02c723c */ /* 0x080fe2000000182c */
[----:B------:R-:W4:Y:S07]  /*59f0*/  LDSM.16.M88.4 R176, [R206] ;  /* 0x00000000ceb0783b */ /* 0x000f2e0000000200 */
[----:B------:R-:W-:Y:S01]  /*5a00*/  HMMA.16816.F32 R48, R164, R182, R48 ;  /* 0x000000b6a430723c */ /* 0x000fe20000001830 */
[----:B------:R-:W5:Y:S01]  /*5a10*/  LDSM.16.M88.4 R164, [R204] ;  /* 0x00000000cca4783b */ /* 0x000f620000000200 */
[----:B------:R-:W-:Y:S06]  /*5a20*/  DEPBAR.LE SB0, 0x0 ;  /* 0x000080000000791a */ /* 0x000fec0000000000 */
[-C--:B-1----:R-:W-:Y:S01]  /*5a30*/  HMMA.16816.F32 R4, R152, R156.reuse, R4 ;  /* 0x0000009c9804723c */ /* 0x082fe20000001804 */
[----:B------:R-:W-:Y:S07]  /*5a40*/  BAR.SYNC.DEFER_BLOCKING 0x0 ;  /* 0x0000000000007b1d */ /* 0x000fee0000010000 */
[C---:B--2---:R-:W-:Y:S08]  /*5a50*/  HMMA.16816.F32 R8, R160.reuse, R156, R8 ;  /* 0x0000009ca008723c */ /* 0x044ff00000001808 */
[-C--:B------:R-:W-:Y:S08]  /*5a60*/  HMMA.16816.F32 R12, R160, R158.reuse, R12 ;  /* 0x0000009ea00c723c */ /* 0x080ff0000000180c */
[C---:B------:R-:W-:Y:S08]  /*5a70*/  HMMA.16816.F32 R16, R152.reuse, R158, R16 ;  /* 0x0000009e9810723c */ /* 0x040ff00000001810 */
[-C--:B------:R-:W-:Y:S08]  /*5a80*/  HMMA.16816.F32 R20, R152, R184.reuse, R20 ;  /* 0x000000b89814723c */ /* 0x080ff00000001814 */
[C---:B------:R-:W-:Y:S08]  /*5a90*/  HMMA.16816.F32 R24, R160.reuse, R184, R24 ;  /* 0x000000b8a018723c */ /* 0x040ff00000001818 */
[-C--:B------:R-:W-:Y:S08]  /*5aa0*/  HMMA.16816.F32 R28, R160, R186.reuse, R28 ;  /* 0x000000baa01c723c */ /* 0x080ff0000000181c */
[C---:B------:R-:W-:Y:S08]  /*5ab0*/  HMMA.16816.F32 R32, R152.reuse, R186, R32 ;  /* 0x000000ba9820723c */ /* 0x040ff00000001820 */
[-C--:B---3--:R-:W-:Y:S08]  /*5ac0*/  HMMA.16816.F32 R36, R152, R168.reuse, R36 ;  /* 0x000000a89824723c */ /* 0x088ff00000001824 */
[C---:B------:R-:W-:Y:S08]  /*5ad0*/  HMMA.16816.F32 R40, R160.reuse, R168, R40 ;  /* 0x000000a8a028723c */ /* 0x040ff00000001828 */
[-C--:B------:R-:W-:Y:S08]  /*5ae0*/  HMMA.16816.F32 R44, R160, R170.reuse, R44 ;  /* 0x000000aaa02c723c */ /* 0x080ff0000000182c */
[----:B------:R-:W-:Y:S08]  /*5af0*/  HMMA.16816.F32 R48, R152, R170, R48 ;  /* 0x000000aa9830723c */ /* 0x000ff00000001830 */
[-C--:B----4-:R-:W-:Y:S08]  /*5b00*/  HMMA.16816.F32 R4, R172, R176.reuse, R4 ;  /* 0x000000b0ac04723c */ /* 0x090ff00000001804 */
[C---:B------:R-:W-:Y:S08]  /*5b10*/  HMMA.16816.F32 R8, R188.reuse, R176, R8 ;  /* 0x000000b0bc08723c */ /* 0x040ff00000001808 */
[-C--:B------:R-:W-:Y:S08]  /*5b20*/  HMMA.16816.F32 R12, R188, R178.reuse, R12 ;  /* 0x000000b2bc0c723c */ /* 0x080ff0000000180c */
[C---:B------:R-:W-:Y:S08]  /*5b30*/  HMMA.16816.F32 R16, R172.reuse, R178, R16 ;  /* 0x000000b2ac10723c */ /* 0x040ff00000001810 */
[-C--:B------:R-:W-:Y:S08]  /*5b40*/  HMMA.16816.F32 R20, R172, R192.reuse, R20 ;  /* 0x000000c0ac14723c */ /* 0x080ff00000001814 */
[C---:B------:R-:W-:Y:S08]  /*5b50*/  HMMA.16816.F32 R24, R188.reuse, R192, R24 ;  /* 0x000000c0bc18723c */ /* 0x040ff00000001818 */
[-C--:B------:R-:W-:Y:S08]  /*5b60*/  HMMA.16816.F32 R28, R188, R194.reuse, R28 ;  /* 0x000000c2bc1c723c */ /* 0x080ff0000000181c */
[C---:B------:R-:W-:Y:S08]  /*5b70*/  HMMA.16816.F32 R32, R172.reuse, R194, R32 ;  /* 0x000000c2ac20723c */ /* 0x040ff00000001820 */
[-C--:B-----5:R-:W-:Y:S08]  /*5b80*/  HMMA.16816.F32 R36, R172, R164.reuse, R36 ;  /* 0x000000a4ac24723c */ /* 0x0a0ff00000001824 */
[C---:B------:R-:W-:Y:S08]  /*5b90*/  HMMA.16816.F32 R40, R188.reuse, R164, R40 ;  /* 0x000000a4bc28723c */ /* 0x040ff00000001828 */
[-C--:B------:R-:W-:Y:S08]  /*5ba0*/  HMMA.16816.F32 R44, R188, R166.reuse, R44 ;  /* 0x000000a6bc2c723c */ /* 0x080ff0000000182c */
[----:B------:R-:W-:Y:S01]  /*5bb0*/  HMMA.16816.F32 R48, R172, R166, R48 ;  /* 0x000000a6ac30723c */ /* 0x000fe20000001830 */
[----:B------:R-:W-:-:S07]  /*5bc0*/  @!P0 BRA `(.L_x_181) ;  /* 0x000002f000008947 */ /* 0x000fce0003800000 */
[----:B------:R-:W-:Y:S02]  /*5bd0*/  IADD3 R152, R226, -0x1, RZ ;  /* 0xffffffffe2987810 */ /* 0x000fe40007ffe0ff */
[----:B------:R-:W-:Y:S02]  /*5be0*/  IADD3 R3, -R228, 0x30, RZ ;  /* 0x00000030e4037810 */ /* 0x000fe40007ffe1ff */
[----:B------:R-:W-:Y:S01]  /*5bf0*/  SHF.R.S32.HI R149, RZ, 0x1f, R152 ;  /* 0x0000001fff957819 */ /* 0x000fe20000011498 */
[C---:B------:R-:W-:Y:S01]  /*5c00*/  IMAD.WIDE.U32 R162, R152.reuse, c[0x0][0x1e0], RZ ;  /* 0x0000780098a27a25 */ /* 0x040fe200078e00ff */
[----:B------:R-:W-:Y:S03]  /*5c10*/  ISETP.GE.AND P1, PT, R3, 0x1, PT ;  /* 0x000000010300780c */ /* 0x000fe60003f26270 */
[----:B------:R-:W-:Y:S04]  /*5c20*/  IMAD R149, R149, c[0x0][0x1e0], RZ ;  /* 0x0000780095957a24 */ /* 0x000fe800078e02ff */
[----:B------:R-:W-:Y:S04]  /*5c30*/  IMAD R149, R152, c[0x0][0x1e4], R149 ;  /* 0x0000790098957a24 */ /* 0x000fe800078e0295 */
[----:B------:R-:W-:Y:S02]  /*5c40*/  IMAD.IADD R149, R163, 0x1, R149 ;  /* 0x00000001a3957824 */ /* 0x000fe400078e0295 */
[----:B------:R-:W-:Y:S04]  /*5c50*/  IMAD.WIDE.U32 R162, R162, 0x30, RZ ;  /* 0x00000030a2a27825 */ /* 0x000fe800078e00ff */
[----:B------:R-:W-:Y:S01]  /*5c60*/  IMAD R149, R149, 0x30, RZ ;  /* 0x0000003095957824 */ /* 0x000fe200078e02ff */
[-C--:B------:R-:W-:Y:S02]  /*5c70*/  @P1 IADD3 R152, P0, R220, R162.reuse, RZ ;  /* 0x000000a2dc981210 */ /* 0x080fe40007f1e0ff */
[-C--:B------:R-:W-:Y:S01]  /*5c80*/  @P1 IADD3 R154, P2, R203, R162.reuse, RZ ;  /* 0x000000a2cb9a1210 */ /* 0x080fe20007f5e0ff */
[----:B------:R-:W-:Y:S04]  /*5c90*/  IMAD.IADD R149, R163, 0x1, R149 ;  /* 0x00000001a3957824 */ /* 0x000fe800078e0295 */
[C---:B------:R-:W-:Y:S01]  /*5ca0*/  @P1 IMAD.X R151, R149.reuse, 0x1, R223, P0 ;  /* 0x0000000195971824 */ /* 0x040fe200000e06df */
[----:B------:R-:W-:Y:S01]  /*5cb0*/  @P1 LEA R158, P0, R152, c[0x0][0x1c8], 0x1 ;  /* 0x00007200989e1a11 */ /* 0x000fe200078008ff */
[----:B------:R-:W-:Y:S01]  /*5cc0*/  @P1 IMAD.X R153, R149, 0x1, R202, P2 ;  /* 0x0000000195991824 */ /* 0x000fe200010e06ca */
[----:B------:R-:W-:Y:S02]  /*5cd0*/  @P1 LEA R156, P2, R154, c[0x0][0x1c8], 0x1 ;  /* 0x000072009a9c1a11 */ /* 0x000fe400078408ff */
[----:B------:R-:W-:Y:S02]  /*5ce0*/  @P1 LEA.HI.X R159, R152, c[0x0][0x1cc], R151, 0x1, P0 ;  /* 0x00007300989f1a11 */ /* 0x000fe400000f0c97 */
[----:B------:R-:W-:Y:S02]  /*5cf0*/  ISETP.GE.AND P0, PT, R3, 0x21, PT ;  /* 0x000000210300780c */ /* 0x000fe40003f06270 */
[----:B------:R-:W-:Y:S01]  /*5d00*/  @P1 LEA.HI.X R157, R154, c[0x0][0x1cc], R153, 0x1, P2 ;  /* 0x000073009a9d1a11 */ /* 0x000fe200010f0c99 */
[----:B------:R-:W-:Y:S01]  /*5d10*/  @!PT LDS RZ, [RZ] ;  /* 0x00000000fffff984 */ /* 0x000fe20000000800 */
[----:B------:R-:W-:Y:S01]  /*5d20*/  @!PT LDS RZ, [RZ] ;  /* 0x00000000fffff984 */ /* 0x000fe20000000800 */
[----:B------:R-:W-:Y:S01]  /*5d30*/  @!PT LDS RZ, [RZ] ;  /* 0x00000000fffff984 */ /* 0x000fe20000000800 */
[----:B------:R1:W-:Y:S01]  /*5d40*/  @P1 LDGSTS.E.BYPASS.LTC128B.128 [R218+0x3c80], [R158.64], !P6 ;  /* 0x03c800009eda1fae */ /* 0x0003e2000f101d4a */
[----:B------:R-:W-:Y:S04]  /*5d50*/  @P1 IADD3 R152, P2, R201, R162, RZ ;  /* 0x000000a2c9981210 */ /* 0x000fe80007f5e0ff */
[----:B------:R1:W-:Y:S01]  /*5d60*/  @P1 LDGSTS.E.BYPASS.LTC128B.128 [R218+0x4880], [R156.64], !P5 ;  /* 0x048800009cda1fae */ /* 0x0003e2000e901d4a */
[C---:B------:R-:W-:Y:S01]  /*5d70*/  @P1 IMAD.X R3, R149.reuse, 0x1, R200, P2 ;  /* 0x0000000195031824 */ /* 0x040fe200010e06c8 */
[C---:B------:R-:W-:Y:S04]  /*5d80*/  @P1 LEA R160, P2, R152.reuse, c[0x0][0x1c8], 0x1 ;  /* 0x0000720098a01a11 */ /* 0x040fe800078408ff */
[----:B------:R-:W-:Y:S02]  /*5d90*/  @P1 LEA.HI.X R161, R152, c[0x0][0x1cc], R3, 0x1, P2 ;  /* 0x0000730098a11a11 */ /* 0x000fe400010f0c03 */
[----:B------:R-:W-:Y:S03]  /*5da0*/  @P0 IADD3 R152, P2, R162, UR8, RZ ;  /* 0x00000008a2980c10 */ /* 0x000fe6000ff5e0ff */
[----:B------:R1:W-:Y:S01]  /*5db0*/  @P1 LDGSTS.E.BYPASS.LTC128B.128 [R218+0x5480], [R160.64], !P4 ;  /* 0x05480000a0da1fae */ /* 0x0003e2000e101d4a */
[----:B------:R-:W-:Y:S02]  /*5dc0*/  @P0 IADD3.X R149, R149, UR7, RZ, P2, !PT ;  /* 0x0000000795950c10 */ /* 0x000fe400097fe4ff */
[----:B------:R-:W-:Y:S05]  /*5dd0*/  @P0 IADD3 R154, P2, R152, R220, RZ ;  /* 0x000000dc989a0210 */ /* 0x000fea0007f5e0ff */
[C---:B------:R-:W-:Y:S01]  /*5de0*/  @P0 IMAD.X R3, R149.reuse, 0x1, R223, P2 ;  /* 0x0000000195030824 */ /* 0x040fe200010e06df */
[C---:B------:R-:W-:Y:S04]  /*5df0*/  @P0 LEA R162, P2, R154.reuse, c[0x0][0x1c8], 0x1 ;  /* 0x000072009aa20a11 */ /* 0x040fe800078408ff */
[----:B------:R-:W-:Y:S02]  /*5e00*/  @P0 LEA.HI.X R163, R154, c[0x0][0x1cc], R3, 0x1, P2 ;  /* 0x000073009aa30a11 */ /* 0x000fe400010f0c03 */
[----:B------:R-:W-:Y:S03]  /*5e10*/  @P0 IADD3 R154, P2, R152, R203, RZ ;  /* 0x000000cb989a0210 */ /* 0x000fe60007f5e0ff */
[----:B------:R1:W-:Y:S02]  /*5e20*/  @P0 LDGSTS.E.BYPASS.LTC128B.128 [R218+0x4480], [R162.64], !P6 ;  /* 0x04480000a2da0fae */ /* 0x0003e4000f101d4a */
[C---:B------:R-:W-:Y:S01]  /*5e30*/  @P0 IMAD.X R3, R149.reuse, 0x1, R202, P2 ;  /* 0x0000000195030824 */ /* 0x040fe200010e06ca */
[C---:B------:R-:W-:Y:S04]  /*5e40*/  @P0 LEA R164, P2, R154.reuse, c[0x0][0x1c8], 0x1 ;  /* 0x000072009aa40a11 */ /* 0x040fe800078408ff */
[----:B------:R-:W-:Y:S02]  /*5e50*/  @P0 LEA.HI.X R165, R154, c[0x0][0x1cc], R3, 0x1, P2 ;  /* 0x000073009aa50a11 */ /* 0x000fe400010f0c03 */
[----:B------:R-:W-:Y:S03]  /*5e60*/  @P0 IADD3 R152, P2, R152, R201, RZ ;  /* 0x000000c998980210 */ /* 0x000fe60007f5e0ff */
[----:B------:R1:W-:Y:S02]  /*5e70*/  @P0 LDGSTS.E.BYPASS.LTC128B.128 [R218+0x5080], [R164.64], !P5 ;  /* 0x05080000a4da0fae */ /* 0x0003e4000e901d4a */
[----:B------:R-:W-:Y:S01]  /*5e80*/  @P0 IMAD.X R149, R149, 0x1, R200, P2 ;  /* 0x0000000195950824 */ /* 0x000fe200010e06c8 */
[C---:B------:R-:W-:Y:S04]  /*5e90*/  @P0 LEA R154, P2, R152.reuse, c[0x0][0x1c8], 0x1 ;  /* 0x00007200989a0a11 */ /* 0x040fe800078408ff */
[----:B------:R-:W-:Y:S05]  /*5ea0*/  @P0 LEA.HI.X R155, R152, c[0x0][0x1cc], R149, 0x1, P2 ;  /* 0x00007300989b0a11 */ /* 0x000fea00010f0c95 */
[----:B------:R1:W-:Y:S04]  /*5eb0*/  @P0 LDGSTS.E.BYPASS.LTC128B.128 [R218+0x5c80], [R154.64], !P4 ;  /* 0x05c800009ada0fae */ /* 0x0003e8000e101d4a */
.L_x_181:
[----:B------:R-:W-:Y:S01]  /*5ec0*/  PLOP3.LUT P1, PT, PT, PT, UP2, 0x80, 0x0 ;  /* 0x000000000000781c */ /* 0x000fe20003f2f028 */
[----:B------:R-:W0:Y:S01]  /*5ed0*/  LDGDEPBAR ;  /* 0x00000000000079af */ /* 0x000e220000000000 */
[----:B------:R-:W-:Y:S01]  /*5ee0*/  PLOP3.LUT P0, PT, PT, PT, UP2, 0x80, 0x0 ;  /* 0x000000000000781c */ /* 0x000fe20003f0f028 */
[----:B-1----:R-:W-:Y:S02]  /*5ef0*/  IMAD.MOV.U32 R156, RZ, RZ, R219 ;  /* 0x000000ffff9c7224 */ /* 0x002fe400078e00db */
[----:B------:R-:W-:Y:S05]  /*5f00*/  IMAD R155, R226, -0x30, RZ ;  /* 0xffffffd0e29b7824 */ /* 0x000fea00078e02ff */
[----:B------:R-:W-:Y:S03]  /*5f10*/  IADD3 R152, -R224, 0x1, R155 ;  /* 0x00000001e0987810 */ /* 0x000fe60007ffe19b */
[----:B------:R-:W-:Y:S01]  /*5f20*/  @P1 IMAD.HI.U32 R3, R219, c[0x0][0x2c8], RZ ;  /* 0x0000b200db031a27 */ /* 0x000fe200078e00ff */
[----:B------:R-:W-:Y:S04]  /*5f30*/  IADD3 R152, R152, c[0x0][0x1d0], RZ ;  /* 0x0000740098987a10 */ /* 0x000fe80007ffe0ff */
[----:B------:R-:W-:Y:S02]  /*5f40*/  @P0 SHF.R.U32.HI R156, RZ, c[0x0][0x2cc], R3 ;  /* 0x0000b300ff9c0a19 */ /* 0x000fe40000011603 */
[----:B------:R-:W-:Y:S02]  /*5f50*/  PLOP3.LUT P0, PT, PT, PT, UP1, 0x40, 0x0 ;  /* 0x000000000000781c */ /* 0x000fe40003f0e818 */
[----:B------:R-:W-:Y:S01]  /*5f60*/  IADD3 R152, R152, -c[0x0][0x168], RZ ;  /* 0x80005a0098987a10 */ /* 0x000fe20007ffe0ff */
[----:B------:R-:W1:Y:S03]  /*5f70*/  SHFL.IDX PT, R3, R156, RZ, 0x1c1f ;  /* 0x001c1fff9c037589 */ /* 0x000e6600000e0000 */
[C---:B------:R-:W-:Y:S02]  /*5f80*/  IADD3 R154, R152.reuse, c[0x0][0x328], RZ ;  /* 0x0000ca00989a7a10 */ /* 0x040fe40007ffe0ff */
[----:B------:R-:W-:Y:S03]  /*5f90*/  IADD3 R152, R152, UR9, RZ ;  /* 0x0000000998987c10 */ /* 0x000fe6000fffe0ff */
[----:B-1----:R-:W-:Y:S02]  /*5fa0*/  IMAD.IADD R171, R154, 0x1, R3 ;  /* 0x000000019aab7824 */ /* 0x002fe400078e0203 */
[----:B------:R-:W-:Y:S01]  /*5fb0*/  IMAD.IADD R168, R3, 0x1, R152 ;  /* 0x0000000103a87824 */ /* 0x000fe200078e0298 */
[----:B------:R-:W-:-:S05]  /*5fc0*/  @P0 BRA `(.L_x_182) ;  /* 0x0000019000000947 */ /* 0x000fca0003800000 */
[----:B------:R-:W-:Y:S01]  /*5fd0*/  IADD3 R3, R3, c[0x0][0x1d0], RZ ;  /* 0x0000740003037a10 */ /* 0x000fe20007ffe0ff */
[----:B------:R-:W-:Y:S03]  /*5fe0*/  BSSY B0, `(.L_x_183) ;  /* 0x0000012000007945 */ /* 0x000fe60003800000 */
[----:B------:R-:W-:Y:S04]  /*5ff0*/  IADD3 R149, R3, -c[0x0][0x168], RZ ;  /* 0x80005a0003957a10 */ /* 0x000fe80007ffe0ff */
[----:B------:R-:W-:Y:S11]  /*6000*/  ISETP.GT.AND P0, PT, R149, -0x1, PT ;  /* 0xffffffff9500780c */ /* 0x000ff60003f04270 */
[----:B------:R-:W-:Y:S02]  /*6010*/  @!UPT UIADD3 URZ, URZ, URZ, URZ ;  /* 0x0000003f3f3ff290 */ /* 0x000fe4000fffe03f */
[----:B------:R-:W-:-:S05]  /*6020*/  @P0 BRA `(.L_x_184) ;  /* 0x0000008000000947 */ /* 0x000fca0003800000 */
[----:B------:R-:W-:Y:S01]  /*6030*/  LOP3.LUT R149, RZ, R149, RZ, 0x33, !PT ;  /* 0x00000095ff957212 */ /* 0x000fe200078e33ff */
[----:B------:R-:W-:Y:S05]  /*6040*/  IMAD.MOV.U32 R3, RZ, RZ, c[0x0][0x32c] ;  /* 0x0000cb00ff037624 */ /* 0x000fea00078e00ff */
[----:B------:R-:W-:Y:S11]  /*6050*/  ISETP.NE.AND P0, PT, R3, 0x1, PT ;  /* 0x000000010300780c */ /* 0x000ff60003f05270 */
[----:B------:R-:W-:Y:S02]  /*6060*/  @!UPT UIADD3 URZ, URZ, URZ, URZ ;  /* 0x0000003f3f3ff290 */ /* 0x000fe4000fffe03f */
[----:B------:R-:W-:Y:S05]  /*6070*/  @P0 IMAD.HI.U32 R3, R149, c[0x0][0x330], RZ ;  /* 0x0000cc0095030a27 */ /* 0x000fea00078e00ff */
[----:B------:R-:W-:Y:S04]  /*6080*/  @P0 SHF.R.U32.HI R149, RZ, c[0x0][0x334], R3 ;  /* 0x0000cd00ff950a19 */ /* 0x000fe80000011603 */
[----:B------:R-:W-:Y:S01]  /*6090*/  LOP3.LUT R149, RZ, R149, RZ, 0x33, !PT ;  /* 0x00000095ff957212 */ /* 0x000fe200078e33ff */
[----:B------:R-:W-:-:S05]  /*60a0*/  BRA `(.L_x_185) ;  /* 0x0000005000007947 */ /* 0x000fca0003800000 */
.L_x_184:
[----:B------:R-:W-:Y:S04]  /*60b0*/  MOV R3, c[0x0][0x32c] ;  /* 0x0000cb0000037a02 */ /* 0x000fe80000000f00 */
[----:B------:R-:W-:Y:S11]  /*60c0*/  ISETP.NE.AND P0, PT, R3, 0x1, PT ;  /* 0x000000010300780c */ /* 0x000ff60003f05270 */
[----:B------:R-:W-:Y:S02]  /*60d0*/  @!UPT UIADD3 URZ, URZ, URZ, URZ ;  /* 0x0000003f3f3ff290 */ /* 0x000fe4000fffe03f */
[----:B------:R-:W-:Y:S05]  /*60e0*/  @P0 IMAD.HI.U32 R3, R149, c[0x0][0x330], RZ ;  /* 0x0000cc0095030a27 */ /* 0x000fea00078e00ff */
[----:B------:R-:W-:Y:S02]  /*60f0*/  @P0 SHF.R.U32.HI R149, RZ, c[0x0][0x334], R3 ;  /* 0x0000cd00ff950a19 */ /* 0x000fe40000011603 */
.L_x_185:
[----:B------:R-:W-:Y:S05]  /*6100*/  BSYNC B0 ;  /* 0x0000000000007941 */ /* 0x000fea0003800000 */
.L_x_183:
[----:B------:R-:W-:Y:S04]  /*6110*/  IMAD.IADD R158, R155, 0x1, -R224 ;  /* 0x000000019b9e7824 */ /* 0x000fe800078e0ae0 */
[----:B------:R-:W-:Y:S05]  /*6120*/  IMAD R149, R149, c[0x0][0x32c], R158 ;  /* 0x0000cb0095957a24 */ /* 0x000fea00078e029e */
[----:B------:R-:W-:Y:S02]  /*6130*/  IADD3 R158, R149, c[0x0][0x32c], RZ ;  /* 0x0000cb00959e7a10 */ /* 0x000fe40007ffe0ff */
[----:B------:R-:W-:Y:S02]  /*6140*/  IMNMX R168, R168, R149, !PT ;  /* 0x00000095a8a87217 */ /* 0x000fe40007800200 */
[----:B------:R-:W-:Y:S02]  /*6150*/  IMNMX R171, R171, R158, PT ;  /* 0x0000009eabab7217 */ /* 0x000fe40003800200 */
.L_x_182:
[----:B------:R-:W-:Y:S01]  /*6160*/  PLOP3.LUT P0, PT, PT, PT, UP1, 0x40, 0x0 ;  /* 0x000000000000781c */ /* 0x000fe20003f0e818 */
[----:B------:R-:W1:Y:S02]  /*6170*/  SHFL.IDX PT, R3, R156, 0x1, 0x1c1f ;  /* 0x003c1f009c037f89 */ /* 0x000e6400000e0000 */
[----:B-1----:R-:W-:Y:S01]  /*6180*/  IADD3 R166, R152, R3, RZ ;  /* 0x0000000398a67210 */ /* 0x002fe20007ffe0ff */
[----:B------:R-:W-:Y:S09]  /*6190*/  IMAD.IADD R176, R154, 0x1, R3 ;  /* 0x000000019ab07824 */ /* 0x000ff200078e0203 */
        /* <DEDUP_REMOVED lines=15> */
.L_x_188:
[----:B------:R-:W-:Y:S04]  /*6290*/  MOV R3, c[0x0][0x32c] ;  /* 0x0000cb0000037a02 */ /* 0x000fe80000000f00 */
[----:B------:R-:W-:Y:S11]  /*62a0*/  ISETP.NE.AND P0, PT, R3, 0x1, PT ;  /* 0x000000010300780c */ /* 0x000ff60003f05270 */
[----:B------:R-:W-:Y:S02]  /*62b0*/  @!UPT UIADD3 URZ, URZ, URZ, URZ ;  /* 0x0000003f3f3ff290 */ /* 0x000fe4000fffe03f */
[----:B------:R-:W-:Y:S05]  /*62c0*/  @P0 IMAD.HI.U32 R3, R158, c[0x0][0x330], RZ ;  /* 0x0000cc009e030a27 */ /* 0x000fea00078e00ff */
[----:B------:R-:W-:Y:S02]  /*62d0*/  @P0 SHF.R.U32.HI R158, RZ, c[0x0][0x334], R3 ;  /* 0x0000cd00ff9e0a19 */ /* 0x000fe40000011603 */
.L_x_189:
[----:B------:R-:W-:Y:S05]  /*62e0*/  BSYNC B0 ;  /* 0x0000000000007941 */ /* 0x000fea0003800000 */
.L_x_187:
[----:B------:R-:W-:Y:S04]  /*62f0*/  IMAD.IADD R3, R155, 0x1, -R224 ;  /* 0x000000019b037824 */ /* 0x000fe800078e0ae0 */
[----:B------:R-:W-:Y:S05]  /*6300*/  IMAD R3, R158, c[0x0][0x32c], R3 ;  /* 0x0000cb009e037a24 */ /* 0x000fea00078e0203 */
[----:B------:R-:W-:Y:S02]  /*6310*/  IADD3 R149, R3, c[0x0][0x32c], RZ ;  /* 0x0000cb0003957a10 */ /* 0x000fe40007ffe0ff */
[----:B------:R-:W-:Y:S02]  /*6320*/  IMNMX R166, R166, R3, !PT ;  /* 0x00000003a6a67217 */ /* 0x000fe40007800200 */
[----:B------:R-:W-:Y:S02]  /*6330*/  IMNMX R176, R176, R149, PT ;  /* 0x00000095b0b07217 */ /* 0x000fe40003800200 */
.L_x_186:
        /* <DEDUP_REMOVED lines=19> */
.L_x_192:
[----:B------:R-:W-:Y:S04]  /*6470*/  MOV R3, c[0x0][0x32c] ;  /* 0x0000cb0000037a02 */ /* 0x000fe80000000f00 */
[----:B------:R-:W-:Y:S11]  /*6480*/  ISETP.NE.AND P0, PT, R3, 0x1, PT ;  /* 0x000000010300780c */ /* 0x000ff60003f05270 */
[----:B------:R-:W-:Y:S02]  /*6490*/  @!UPT UIADD3 URZ, URZ, URZ, URZ ;  /* 0x0000003f3f3ff290 */ /* 0x000fe4000fffe03f */
[----:B------:R-:W-:Y:S05]  /*64a0*/  @P0 IMAD.HI.U32 R3, R158, c[0x0][0x330], RZ ;  /* 0x0000cc009e030a27 */ /* 0x000fea00078e00ff */
[----:B------:R-:W-:Y:S02]  /*64b0*/  @P0 SHF.R.U32.HI R158, RZ, c[0x0][0x334], R3 ;  /* 0x0000cd00ff9e0a19 */ /* 0x000fe40000011603 */
.L_x_193:
[----:B------:R-:W-:Y:S05]  /*64c0*/  BSYNC B0 ;  /* 0x0000000000007941 */ /* 0x000fea0003800000 */
.L_x_191:
[----:B------:R-:W-:Y:S04]  /*64d0*/  IMAD.IADD R3, R155, 0x1, -R224 ;  /* 0x000000019b037824 */ /* 0x000fe800078e0ae0 */
[----:B------:R-:W-:Y:S05]  /*64e0*/  IMAD R3, R158, c[0x0][0x32c], R3 ;  /* 0x0000cb009e037a24 */ /* 0x000fea00078e0203 */
[----:B------:R-:W-:Y:S02]  /*64f0*/  IADD3 R149, R3, c[0x0][0x32c], RZ ;  /* 0x0000cb0003957a10 */ /* 0x000fe40007ffe0ff */
[----:B------:R-:W-:Y:S02]  /*6500*/  IMNMX R161, R161, R3, !PT ;  /* 0x00000003a1a17217 */ /* 0x000fe40007800200 */
[----:B------:R-:W-:Y:S02]  /*6510*/  IMNMX R162, R162, R149, PT ;  /* 0x00000095a2a27217 */ /* 0x000fe40003800200 */
.L_x_190:
[C---:B------:R-:W-:Y:S02]  /*6520*/  ISETP.GE.AND P2, PT, R155.reuse, 0x9, PT ;  /* 0x000000099b00780c */ /* 0x040fe40003f46270 */
[----:B------:R-:W-:Y:S02]  /*6530*/  ISETP.GE.AND P1, PT, R155, 0xa, PT ;  /* 0x0000000a9b00780c */ /* 0x000fe40003f26270 */
[----:B------:R-:W-:Y:S02]  /*6540*/  ISETP.GT.AND P0, PT, R168, 0x8, !P2 ;  /* 0x00000008a800780c */ /* 0x000fe40005704270 */
[----:B------:R-:W-:Y:S02]  /*6550*/  P2R R151, PR, RZ, 0x4 ;  /* 0x00000004ff977803 */ /* 0x000fe40000000000 */
[C---:B------:R-:W-:Y:S02]  /*6560*/  ISETP.LT.OR P0, PT, R171.reuse, 0x9, P0 ;  /* 0x00000009ab00780c */ /* 0x040fe40000701670 */
[----:B------:R-:W-:Y:S02]  /*6570*/  P2R R149, PR, RZ, 0x2 ;  /* 0x00000002ff957803 */ /* 0x000fe40000000000 */
[----:B------:R-:W-:Y:S02]  /*6580*/  FSEL R159, R16, -INF , !P0 ;  /* 0xff800000109f7808 */ /* 0x000fe40004000000 */
[----:B------:R-:W-:Y:S02]  /*6590*/  ISETP.GT.AND P0, PT, R168, 0x9, !P1 ;  /* 0x00000009a800780c */ /* 0x000fe40004f04270 */
[----:B------:R-:W-:Y:S02]  /*65a0*/  P2R R169, PR, RZ, 0x40 ;  /* 0x00000040ffa97803 */ /* 0x000fe40000000000 */
[----:B------:R-:W-:Y:S02]  /*65b0*/  ISETP.LT.OR P0, PT, R171, 0xa, P0 ;  /* 0x0000000aab00780c */ /* 0x000fe40000701670 */
[----:B------:R-:W-:Y:S02]  /*65c0*/  ISETP.GE.AND P6, PT, R155, 0x1a, PT ;  /* 0x0000001a9b00780c */ /* 0x000fe40003fc6270 */
[----:B------:R-:W-:Y:S02]  /*65d0*/  FSEL R153, R17, -INF , !P0 ;  /* 0xff80000011997808 */ /* 0x000fe40004000000 */
[----:B------:R-:W-:Y:S02]  /*65e0*/  ISETP.GT.AND P0, PT, R166, 0x8, !P2 ;  /* 0x00000008a600780c */ /* 0x000fe40005704270 */
[C---:B------:R-:W-:Y:S02]  /*65f0*/  ISETP.GE.AND P2, PT, R155.reuse, 0x11, PT ;  /* 0x000000119b00780c */ /* 0x040fe40003f46270 */
[----:B------:R-:W-:Y:S02]  /*6600*/  ISETP.LT.OR P0, PT, R176, 0x9, P0 ;  /* 0x00000009b000780c */ /* 0x000fe40000701670 */
[----:B------:R-:W-:Y:S02]  /*6610*/  P2R R164, PR, RZ, 0x20 ;  /* 0x00000020ffa47803 */ /* 0x000fe40000000000 */
[----:B------:R-:W-:Y:S02]  /*6620*/  FSEL R3, R18, -INF , !P0 ;  /* 0xff80000012037808 */ /* 0x000fe40004000000 */
[----:B------:R-:W-:Y:S02]  /*6630*/  ISETP.GT.AND P0, PT, R166, 0x9, !P1 ;  /* 0x00000009a600780c */ /* 0x000fe40004f04270 */
[----:B------:R-:W-:Y:S02]  /*6640*/  ISETP.GE.AND P1, PT, R155, 0x12, PT ;  /* 0x000000129b00780c */ /* 0x000fe40003f26270 */
        /* <DEDUP_REMOVED lines=43> */
[----:B------:R-:W-:Y:S04]  /*6900*/  ISETP.GT.AND P0, PT, R168, 0x20, !P5 ;  /* 0x00000020a800780c */ /* 0x000fe80006f04270 */
[C---:B------:R-:W-:Y:S04]  /*6910*/  ISETP.LT.OR P0, PT, R171.reuse, 0x21, P0 ;  /* 0x00000021ab00780c */ /* 0x040fe80000701670 */
[----:B------:R-:W-:Y:S02]  /*6920*/  FSEL R198, R36, -INF , !P0 ;  /* 0xff80000024c67808 */ /* 0x000fe40004000000 */
[----:B------:R-:W-:Y:S04]  /*6930*/  ISETP.GT.AND P0, PT, R168, 0x21, !P4 ;  /* 0x00000021a800780c */ /* 0x000fe80006704270 */
[----:B------:R-:W-:Y:S04]  /*6940*/  ISETP.LT.OR P0, PT, R171, 0x22, P0 ;  /* 0x00000022ab00780c */ /* 0x000fe80000701670 */
[----:B------:R-:W-:Y:S02]  /*6950*/  FSEL R197, R37, -INF , !P0 ;  /* 0xff80000025c57808 */ /* 0x000fe40004000000 */
[----:B------:R-:W-:Y:S04]  /*6960*/  ISETP.GT.AND P0, PT, R166, 0x20, !P5 ;  /* 0x00000020a600780c */ /* 0x000fe80006f04270 */
[----:B------:R-:W-:Y:S04]  /*6970*/  ISETP.LT.OR P0, PT, R176, 0x21, P0 ;  /* 0x00000021b000780c */ /* 0x000fe80000701670 */
[----:B------:R-:W-:Y:S02]  /*6980*/  FSEL R193, R38, -INF , !P0 ;  /* 0xff80000026c17808 */ /* 0x000fe40004000000 */
[----:B------:R-:W-:Y:S04]  /*6990*/  ISETP.GT.AND P0, PT, R166, 0x21, !P4 ;  /* 0x00000021a600780c */ /* 0x000fe80006704270 */
[----:B------:R-:W-:Y:S04]  /*69a0*/  ISETP.LT.OR P0, PT, R176, 0x22, P0 ;  /* 0x00000022b000780c */ /* 0x000fe80000701670 */
[----:B------:R-:W-:Y:S02]  /*69b0*/  FSEL R191, R39, -INF , !P0 ;  /* 0xff80000027bf7808 */ /* 0x000fe40004000000 */
[----:B------:R-:W-:Y:S04]  /*69c0*/  ISETP.GT.AND P0, PT, R168, RZ, !P3 ;  /* 0x000000ffa800720c */ /* 0x000fe80005f04270 */
        /* <DEDUP_REMOVED lines=9> */
[----:B------:R-:W-:Y:S04]  /*6a60*/  ISETP.LT.OR P0, PT, R176, 0x1, P0 ;  /* 0x00000001b000780c */ /* 0x000fe80000701670 */
[----:B------:R-:W-:Y:S02]  /*6a70*/  FSEL R173, R6, -INF , !P0 ;  /* 0xff80000006ad7808 */ /* 0x000fe40004000000 */
[----:B------:R-:W-:Y:S04]  /*6a80*/  ISETP.GT.AND P0, PT, R168, 0x28, !P1 ;  /* 0x00000028a800780c */ /* 0x000fe80004f04270 */
[----:B------:R-:W-:Y:S04]  /*6a90*/  ISETP.LT.OR P0, PT, R171, 0x29, P0 ;  /* 0x00000029ab00780c */ /* 0x000fe80000701670 */
[----:B------:R-:W-:Y:S02]  /*6aa0*/  FSEL R192, R48, -INF , !P0 ;  /* 0xff80000030c07808 */ /* 0x000fe40004000000 */
[----:B------:R-:W-:Y:S04]  /*6ab0*/  ISETP.GE.AND P0, PT, R155, 0x2a, PT ;  /* 0x0000002a9b00780c */ /* 0x000fe80003f06270 */
        /* <DEDUP_REMOVED lines=9> */
[----:B------:R-:W-:Y:S02]  /*6b50*/  ISETP.GT.AND P2, PT, R161, 0x1, !P6 ;  /* 0x00000001a100780c */ /* 0x000fe40007744270 */
[----:B------:R-:W-:Y:S02]  /*6b60*/  ISETP.NE.AND P6, PT, R181, RZ, PT ;  /* 0x000000ffb500720c */ /* 0x000fe40003fc5270 */
[C---:B------:R-:W-:Y:S04]  /*6b70*/  ISETP.LT.OR P2, PT, R162.reuse, 0x2, P2 ;  /* 0x00000002a200780c */ /* 0x040fe80001741670 */
[----:B------:R-:W-:Y:S02]  /*6b80*/  FSEL R51, R9, -INF , !P2 ;  /* 0xff80000009337808 */ /* 0x000fe40005000000 */
[----:B------:R-:W-:Y:S01]  /*6b90*/  ISETP.NE.AND P2, PT, R151, RZ, PT ;  /* 0x000000ff9700720c */ /* 0x000fe20003f45270 */
[----:B------:R-:W1:Y:S03]  /*6ba0*/  SHFL.IDX PT, R9, R156, 0x3, 0x1c1f ;  /* 0x007c1f009c097f89 */ /* 0x000e6600000e0000 */
[----:B------:R-:W-:Y:S04]  /*6bb0*/  ISETP.GT.AND P2, PT, R161, 0x8, !P2 ;  /* 0x00000008a100780c */ /* 0x000fe80005744270 */
[----:B------:R-:W-:Y:S04]  /*6bc0*/  ISETP.LT.OR P2, PT, R162, 0x9, P2 ;  /* 0x00000009a200780c */ /* 0x000fe80001741670 */
[----:B------:R-:W-:Y:S02]  /*6bd0*/  FSEL R7, R12, -INF , !P2 ;  /* 0xff8000000c077808 */ /* 0x000fe40005000000 */
[----:B------:R-:W-:Y:S04]  /*6be0*/  ISETP.NE.AND P2, PT, R149, RZ, PT ;  /* 0x000000ff9500720c */ /* 0x000fe80003f45270 */
[----:B------:R-:W-:Y:S04]  /*6bf0*/  ISETP.GT.AND P2, PT, R161, 0x9, !P2 ;  /* 0x00000009a100780c */ /* 0x000fe80005744270 */
[----:B------:R-:W-:Y:S01]  /*6c00*/  ISETP.LT.OR P2, PT, R162, 0xa, P2 ;  /* 0x0000000aa200780c */ /* 0x000fe20001741670 */
[--C-:B-1----:R-:W-:Y:S03]  /*6c10*/  IMAD.IADD R6, R154, 0x1, R9.reuse ;  /* 0x000000019a067824 */ /* 0x102fe600078e0209 */
[----:B------:R-:W-:Y:S01]  /*6c20*/  FSEL R49, R13, -INF , !P2 ;  /* 0xff8000000d317808 */ /* 0x000fe20005000000 */
[----:B------:R-:W-:Y:S01]  /*6c30*/  IMAD.IADD R152, R152, 0x1, R9 ;  /* 0x0000000198987824 */ /* 0x000fe200078e0209 */
[----:B------:R-:W-:Y:S04]  /*6c40*/  ISETP.NE.AND P2, PT, R160, RZ, PT ;  /* 0x000000ffa000720c */ /* 0x000fe80003f45270 */
[C---:B------:R-:W-:Y:S04]  /*6c50*/  ISETP.GT.AND P2, PT, R161.reuse, 0x10, !P2 ;  /* 0x00000010a100780c */ /* 0x040fe80005744270 */
[----:B------:R-:W-:Y:S04]  /*6c60*/  ISETP.LT.OR P2, PT, R162, 0x11, P2 ;  /* 0x00000011a200780c */ /* 0x000fe80001741670 */
[----:B------:R-:W-:Y:S02]  /*6c70*/  FSEL R239, R24, -INF , !P2 ;  /* 0xff80000018ef7808 */ /* 0x000fe40005000000 */
[----:B------:R-:W-:Y:S04]  /*6c80*/  ISETP.NE.AND P2, PT, R158, RZ, PT ;  /* 0x000000ff9e00720c */ /* 0x000fe80003f45270 */
[----:B------:R-:W-:Y:S04]  /*6c90*/  ISETP.GT.AND P2, PT, R161, 0x11, !P2 ;  /* 0x00000011a100780c */ /* 0x000fe80005744270 */
[----:B------:R-:W-:Y:S04]  /*6ca0*/  ISETP.LT.OR P2, PT, R162, 0x12, P2 ;  /* 0x00000012a200780c */ /* 0x000fe80001741670 */
[----:B------:R-:W-:Y:S02]  /*6cb0*/  FSEL R242, R25, -INF , !P2 ;  /* 0xff80000019f27808 */ /* 0x000fe40005000000 */
[----:B------:R-:W-:Y:S04]  /*6cc0*/  ISETP.NE.AND P2, PT, R170, RZ, PT ;  /* 0x000000ffaa00720c */ /* 0x000fe80003f45270 */
[C---:B------:R-:W-:Y:S04]  /*6cd0*/  ISETP.GT.AND P2, PT, R161.reuse, 0x18, !P2 ;  /* 0x00000018a100780c */ /* 0x040fe80005744270 */
[----:B------:R-:W-:Y:S04]  /*6ce0*/  ISETP.LT.OR P2, PT, R162, 0x19, P2 ;  /* 0x00000019a200780c */ /* 0x000fe80001741670 */
[----:B------:R-:W-:Y:S02]  /*6cf0*/  FSEL R241, R28, -INF , !P2 ;  /* 0xff8000001cf17808 */ /* 0x000fe40005000000 */
[----:B------:R-:W-:Y:S02]  /*6d00*/  ISETP.GT.AND P2, PT, R161, 0x19, !P6 ;  /* 0x00000019a100780c */ /* 0x000fe40007744270 */
[----:B------:R-:W-:Y:S02]  /*6d10*/  ISETP.NE.AND P6, PT, R169, RZ, PT ;  /* 0x000000ffa900720c */ /* 0x000fe40003fc5270 */
[----:B------:R-:W-:Y:S04]  /*6d20*/  ISETP.LT.OR P2, PT, R162, 0x1a, P2 ;  /* 0x0000001aa200780c */ /* 0x000fe80001741670 */
[----:B------:R-:W-:Y:S02]  /*6d30*/  FSEL R251, R29, -INF , !P2 ;  /* 0xff8000001dfb7808 */ /* 0x000fe40005000000 */
[C---:B------:R-:W-:Y:S02]  /*6d40*/  ISETP.GT.AND P2, PT, R161.reuse, 0x20, !P5 ;  /* 0x00000020a100780c */ /* 0x040fe40006f44270 */
[----:B------:R-:W-:Y:S02]  /*6d50*/  ISETP.NE.AND P5, PT, R164, RZ, PT ;  /* 0x000000ffa400720c */ /* 0x000fe40003fa5270 */
[----:B------:R-:W-:Y:S04]  /*6d60*/  ISETP.LT.OR P2, PT, R162, 0x21, P2 ;  /* 0x00000021a200780c */ /* 0x000fe80001741670 */
[----:B------:R-:W-:Y:S02]  /*6d70*/  FSEL R169, R40, -INF , !P2 ;  /* 0xff80000028a97808 */ /* 0x000fe40005000000 */
[----:B------:R-:W-:Y:S02]  /*6d80*/  ISETP.GT.AND P2, PT, R161, 0x21, !P4 ;  /* 0x00000021a100780c */ /* 0x000fe40006744270 */
[----:B------:R-:W-:Y:S02]  /*6d90*/  ISETP.NE.AND P4, PT, R163, RZ, PT ;  /* 0x000000ffa300720c */ /* 0x000fe40003f85270 */
[C---:B------:R-:W-:Y:S04]  /*6da0*/  ISETP.LT.OR P2, PT, R162.reuse, 0x22, P2 ;  /* 0x00000022a200780c */ /* 0x040fe80001741670 */
[----:B------:R-:W-:Y:S02]  /*6db0*/  FSEL R164, R41, -INF , !P2 ;  /* 0xff80000029a47808 */ /* 0x000fe40005000000 */
[C---:B------:R-:W-:Y:S04]  /*6dc0*/  ISETP.GT.AND P2, PT, R161.reuse, 0x28, !P1 ;  /* 0x00000028a100780c */ /* 0x040fe80004f44270 */
[----:B------:R-:W-:Y:S04]  /*6dd0*/  ISETP.LT.OR P2, PT, R162, 0x29, P2 ;  /* 0x00000029a200780c */ /* 0x000fe80001741670 */
[----:B------:R-:W-:Y:S02]  /*6de0*/  FSEL R163, R44, -INF , !P2 ;  /* 0xff8000002ca37808 */ /* 0x000fe40005000000 */
[----:B------:R-:W-:Y:S02]  /*6df0*/  ISETP.GT.AND P2, PT, R161, RZ, !P3 ;  /* 0x000000ffa100720c */ /* 0x000fe40005f44270 */
[----:B------:R-:W-:Y:S02]  /*6e00*/  ISETP.NE.AND P3, PT, R165, RZ, PT ;  /* 0x000000ffa500720c */ /* 0x000fe40003f65270 */
[----:B------:R-:W-:Y:S04]  /*6e10*/  ISETP.LT.OR P2, PT, R162, 0x1, P2 ;  /* 0x00000001a200780c */ /* 0x000fe80001741670 */
[----:B------:R-:W-:Y:S02]  /*6e20*/  FSEL R25, R8, -INF , !P2 ;  /* 0xff80000008197808 */ /* 0x000fe40005000000 */
[----:B------:R-:W-:Y:S04]  /*6e30*/  ISETP.GT.AND P2, PT, R161, 0x29, !P0 ;  /* 0x00000029a100780c */ /* 0x000fe80004744270 */
[----:B------:R-:W-:Y:S04]  /*6e40*/  ISETP.LT.OR P2, PT, R162, 0x2a, P2 ;  /* 0x0000002aa200780c */ /* 0x000fe80001741670 */
[----:B------:R-:W-:Y:S02]  /*6e50*/  FSEL R161, R45, -INF , !P2 ;  /* 0xff8000002da17808 */ /* 0x000fe40005000000 */
[----:B------:R-:W-:Y:S11]  /*6e60*/  PLOP3.LUT P2, PT, PT, PT, UP1, 0x40, 0x0 ;  /* 0x000000000000781c */ /* 0x000ff60003f4e818 */
[----:B------:R-:W-:Y:S02]  /*6e70*/  @!UPT UIADD3 URZ, URZ, URZ, URZ ;  /* 0x0000003f3f3ff290 */ /* 0x000fe4000fffe03f */
        /* <DEDUP_REMOVED lines=15> */
.L_x_196:
[----:B------:R-:W-:Y:S04]  /*6f70*/  MOV R4, c[0x0][0x32c] ;  /* 0x0000cb0000047a02 */ /* 0x000fe80000000f00 */
[----:B------:R-:W-:Y:S11]  /*6f80*/  ISETP.NE.AND P2, PT, R4, 0x1, PT ;  /* 0x000000010400780c */ /* 0x000ff60003f45270 */
[----:B------:R-:W-:Y:S02]  /*6f90*/  @!UPT UIADD3 URZ, URZ, URZ, URZ ;  /* 0x0000003f3f3ff290 */ /* 0x000fe4000fffe03f */
[----:B------:R-:W-:Y:S05]  /*6fa0*/  @P2 IMAD.HI.U32 R4, R5, c[0x0][0x330], RZ ;  /* 0x0000cc0005042a27 */ /* 0x000fea00078e00ff */
[----:B------:R-:W-:Y:S02]  /*6fb0*/  @P2 SHF.R.U32.HI R5, RZ, c[0x0][0x334], R4 ;  /* 0x0000cd00ff052a19 */ /* 0x000fe40000011604 */
.L_x_197:
[----:B------:R-:W-:Y:S05]  /*6fc0*/  BSYNC B0 ;  /* 0x0000000000007941 */ /* 0x000fea0003800000 */
.L_x_195:
[----:B------:R-:W-:Y:S04]  /*6fd0*/  IMAD.IADD R4, R155, 0x1, -R224 ;  /* 0x000000019b047824 */ /* 0x000fe800078e0ae0 */
[----:B------:R-:W-:Y:S05]  /*6fe0*/  IMAD R4, R5, c[0x0][0x32c], R4 ;  /* 0x0000cb0005047a24 */ /* 0x000fea00078e0204 */
[----:B------:R-:W-:Y:S02]  /*6ff0*/  IADD3 R5, R4, c[0x0][0x32c], RZ ;  /* 0x0000cb0004057a10 */ /* 0x000fe40007ffe0ff */
[----:B------:R-:W-:Y:S02]  /*7000*/  IMNMX R152, R152, R4, !PT ;  /* 0x0000000498987217 */ /* 0x000fe40007800200 */
[----:B------:R-:W-:Y:S02]  /*7010*/  IMNMX R6, R6, R5, PT ;  /* 0x0000000506067217 */ /* 0x000fe40003800200 */
.L_x_194:
[----:B------:R-:W-:Y:S01]  /*7020*/  FMNMX.FTZ R4, R179, R150, !PT ;  /* 0x00000096b3047209 */ /* 0x000fe20007810000 */
[----:B------:R-:W-:Y:S01]  /*7030*/  LDSM.16.MT88.4 R20, [R214+0x1880] ;  /* 0x00188000d614783b */ /* 0x000fe20000004200 */
[----:B------:R-:W-:Y:S02]  /*7040*/  ISETP.NE.AND P2, PT, R180, RZ, PT ;  /* 0x000000ffb400720c */ /* 0x000fe40003f45270 */
[----:B------:R-:W-:Y:S02]  /*7050*/  FMNMX.FTZ R4, R175, R4, !PT ;  /* 0x00000004af047209 */ /* 0x000fe40007810000 */
[----:B------:R-:W-:Y:S02]  /*7060*/  ISETP.GT.AND P2, PT, R152, RZ, !P2 ;  /* 0x000000ff9800720c */ /* 0x000fe40005744270 */
[----:B------:R-:W-:Y:S01]  /*7070*/  FMNMX.FTZ R4, R159, R4, !PT ;  /* 0x000000049f047209 */ /* 0x000fe20007810000 */
[----:B------:R-:W-:Y:S01]  /*7080*/  LDSM.16.MT88.4 R36, [R212+0x1880] ;  /* 0x00188000d424783b */ /* 0x000fe20000004200 */
[----:B------:R-:W-:Y:S02]  /*7090*/  ISETP.LT.OR P2, PT, R6, 0x1, P2 ;  /* 0x000000010600780c */ /* 0x000fe40001741670 */
[----:B------:R-:W-:Y:S02]  /*70a0*/  FMNMX.FTZ R5, R153, R4, !PT ;  /* 0x0000000499057209 */ /* 0x000fe40007810000 */
[----:B------:R-:W-:Y:S02]  /*70b0*/  FSEL R13, R10, -INF , !P2 ;  /* 0xff8000000a0d7808 */ /* 0x000fe40005000000 */
[----:B------:R-:W-:Y:S02]  /*70c0*/  FMNMX.FTZ R4, R186, R5, !PT ;  /* 0x00000005ba047209 */ /* 0x000fe40007810000 */
[----:B------:R-:W-:Y:S02]  /*70d0*/  ISETP.NE.AND P2, PT, R178, RZ, PT ;  /* 0x000000ffb200720c */ /* 0x000fe40003f45270 */
        /* <DEDUP_REMOVED lines=11> */
[----:B------:R-:W-:Y:S02]  /*7190*/  ISETP.GT.AND P2, PT, R152, 0x1, !P2 ;  /* 0x000000019800780c */ /* 0x000fe40005744270 */
[----:B------:R-:W-:Y:S02]  /*71a0*/  FMNMX.FTZ R5, R171, R8, !PT ;  /* 0x00000008ab057209 */ /* 0x000fe40007810000 */
[----:B------:R-:W-:Y:S02]  /*71b0*/  FMNMX.FTZ R17, R189, R4, !PT ;  /* 0x00000004bd117209 */ /* 0x000fe40007810000 */
[----:B------:R-:W-:Y:S01]  /*71c0*/  ISETP.LT.OR P2, PT, R6, 0x2, P2 ;  /* 0x000000020600780c */ /* 0x000fe20001741670 */
[----:B------:R-:W1:Y:S01]  /*71d0*/  SHFL.BFLY PT, R4, R5, 0x2, 0x1f ;  /* 0x0c401f0005047f89 */ /* 0x000e6200000e0000 */
[----:B------:R-:W-:Y:S02]  /*71e0*/  FMNMX.FTZ R8, R196, R17, !PT ;  /* 0x00000011c4087209 */ /* 0x000fe40007810000 */
[----:B------:R-:W-:Y:S02]  /*71f0*/  FSEL R11, R11, -INF , !P2 ;  /* 0xff8000000b0b7808 */ /* 0x000fe40005000000 */
[----:B------:R-:W-:Y:S02]  /*7200*/  ISETP.NE.AND P2, PT, R151, RZ, PT ;  /* 0x000000ff9700720c */ /* 0x000fe40003f45270 */
[----:B------:R-:W-:Y:S02]  /*7210*/  FMNMX.FTZ R8, R199, R8, !PT ;  /* 0x00000008c7087209 */ /* 0x000fe40007810000 */
[----:B------:R-:W-:Y:S02]  /*7220*/  ISETP.GT.AND P2, PT, R152, 0x8, !P2 ;  /* 0x000000089800780c */ /* 0x000fe40005744270 */
[----:B------:R-:W-:Y:S02]  /*7230*/  FMNMX.FTZ R8, R193, R8, !PT ;  /* 0x00000008c1087209 */ /* 0x000fe40007810000 */
[----:B------:R-:W-:Y:S02]  /*7240*/  ISETP.LT.OR P2, PT, R6, 0x9, P2 ;  /* 0x000000090600780c */ /* 0x000fe40001741670 */
[----:B------:R-:W-:Y:S02]  /*7250*/  FMNMX.FTZ R17, R191, R8, !PT ;  /* 0x00000008bf117209 */ /* 0x000fe40007810000 */
[----:B------:R-:W-:Y:S02]  /*7260*/  FMNMX.FTZ R8, R25, R2, !PT ;  /* 0x0000000219087209 */ /* 0x000fe40007810000 */
[----:B------:R-:W-:Y:S02]  /*7270*/  FSEL R9, R14, -INF , !P2 ;  /* 0xff8000000e097808 */ /* 0x000fe40005000000 */
[----:B------:R-:W-:Y:S02]  /*7280*/  ISETP.NE.AND P2, PT, R149, RZ, PT ;  /* 0x000000ff9500720c */ /* 0x000fe40003f45270 */
[----:B------:R-:W-:Y:S02]  /*7290*/  FMNMX.FTZ R17, R168, R17, !PT ;  /* 0x00000011a8117209 */ /* 0x000fe40007810000 */
[----:B------:R-:W-:Y:S02]  /*72a0*/  FMNMX.FTZ R8, R51, R8, !PT ;  /* 0x0000000833087209 */ /* 0x000fe40007810000 */
[----:B------:R-:W-:Y:S02]  /*72b0*/  ISETP.GT.AND P2, PT, R152, 0x9, !P2 ;  /* 0x000000099800780c */ /* 0x000fe40005744270 */
[----:B------:R-:W-:Y:S02]  /*72c0*/  FMNMX.FTZ R10, R166, R17, !PT ;  /* 0x00000011a60a7209 */ /* 0x000fe40007810000 */
[----:B------:R-:W-:Y:S02]  /*72d0*/  FMNMX.FTZ R8, R7, R8, !PT ;  /* 0x0000000807087209 */ /* 0x000fe40007810000 */
[----:B------:R-:W-:Y:S01]  /*72e0*/  ISETP.LT.OR P2, PT, R6, 0xa, P2 ;  /* 0x0000000a0600780c */ /* 0x000fe20001741670 */
[----:B------:R-:W2:Y:S01]  /*72f0*/  SHFL.BFLY PT, R149, R10, 0x2, 0x1f ;  /* 0x0c401f000a957f89 */ /* 0x000ea200000e0000 */
[----:B------:R-:W-:Y:S02]  /*7300*/  FMNMX.FTZ R8, R49, R8, !PT ;  /* 0x0000000831087209 */ /* 0x000fe40007810000 */
[----:B------:R-:W-:Y:S02]  /*7310*/  FSEL R15, R15, -INF , !P2 ;  /* 0xff8000000f0f7808 */ /* 0x000fe40005000000 */
[----:B------:R-:W-:Y:S02]  /*7320*/  ISETP.NE.AND P2, PT, R160, RZ, PT ;  /* 0x000000ffa000720c */ /* 0x000fe40003f45270 */
[C---:B------:R-:W-:Y:S02]  /*7330*/  ISETP.GT.AND P1, PT, R152.reuse, 0x28, !P1 ;  /* 0x000000289800780c */ /* 0x040fe40004f24270 */
[----:B------:R-:W-:Y:S02]  /*7340*/  ISETP.GT.AND P2, PT, R152, 0x10, !P2 ;  /* 0x000000109800780c */ /* 0x000fe40005744270 */
[C---:B------:R-:W-:Y:S02]  /*7350*/  ISETP.LT.OR P1, PT, R6.reuse, 0x29, P1 ;  /* 0x000000290600780c */ /* 0x040fe40000f21670 */
[----:B------:R-:W-:Y:S02]  /*7360*/  ISETP.LT.OR P2, PT, R6, 0x11, P2 ;  /* 0x000000110600780c */ /* 0x000fe40001741670 */
[----:B------:R-:W-:Y:S02]  /*7370*/  ISETP.GT.AND P0, PT, R152, 0x29, !P0 ;  /* 0x000000299800780c */ /* 0x000fe40004704270 */
[----:B------:R-:W-:Y:S02]  /*7380*/  FSEL R243, R26, -INF , !P2 ;  /* 0xff8000001af37808 */ /* 0x000fe40005000000 */
[----:B------:R-:W-:Y:S02]  /*7390*/  ISETP.NE.AND P2, PT, R158, RZ, PT ;  /* 0x000000ff9e00720c */ /* 0x000fe40003f45270 */
[----:B------:R-:W-:Y:S02]  /*73a0*/  FSEL R160, R46, -INF , !P1 ;  /* 0xff8000002ea07808 */ /* 0x000fe40004800000 */
[----:B------:R-:W-:Y:S02]  /*73b0*/  ISETP.GT.AND P2, PT, R152, 0x11, !P2 ;  /* 0x000000119800780c */ /* 0x000fe40005744270 */
[----:B-1----:R-:W-:Y:S02]  /*73c0*/  FMNMX.FTZ R4, R5, R4, !PT ;  /* 0x0000000405047209 */ /* 0x002fe40007810000 */
[----:B------:R-:W-:Y:S02]  /*73d0*/  FMNMX.FTZ R5, R239, R8, !PT ;  /* 0x00000008ef057209 */ /* 0x000fe40007810000 */
[----:B------:R-:W-:Y:S01]  /*73e0*/  ISETP.LT.OR P2, PT, R6, 0x12, P2 ;  /* 0x000000120600780c */ /* 0x000fe20001741670 */
[----:B------:R-:W1:Y:S01]  /*73f0*/  SHFL.BFLY PT, R151, R4, 0x1, 0x1f ;  /* 0x0c201f0004977f89 */ /* 0x000e6200000e0000 */
[----:B------:R-:W-:Y:S02]  /*7400*/  FMNMX.FTZ R8, R242, R5, !PT ;  /* 0x00000005f2087209 */ /* 0x000fe40007810000 */
[----:B--2---:R-:W-:Y:S02]  /*7410*/  FMNMX.FTZ R149, R10, R149, !PT ;  /* 0x000000950a957209 */ /* 0x004fe40007810000 */
[----:B------:R-:W-:Y:S02]  /*7420*/  FMNMX.FTZ R8, R241, R8, !PT ;  /* 0x00000008f1087209 */ /* 0x000fe40007810000 */
[----:B------:R-:W-:Y:S02]  /*7430*/  FSEL R249, R27, -INF , !P2 ;  /* 0xff8000001bf97808 */ /* 0x000fe40005000000 */
[----:B------:R-:W-:Y:S02]  /*7440*/  FMNMX.FTZ R8, R251, R8, !PT ;  /* 0x00000008fb087209 */ /* 0x000fe40007810000 */
[----:B------:R-:W-:Y:S02]  /*7450*/  ISETP.NE.AND P2, PT, R170, RZ, PT ;  /* 0x000000ffaa00720c */ /* 0x000fe40003f45270 */
[----:B------:R-:W-:Y:S02]  /*7460*/  FMNMX.FTZ R5, R169, R8, !PT ;  /* 0x00000008a9057209 */ /* 0x000fe40007810000 */
[----:B------:R-:W-:Y:S02]  /*7470*/  ISETP.GT.AND P2, PT, R152, 0x18, !P2 ;  /* 0x000000189800780c */ /* 0x000fe40005744270 */
[----:B------:R-:W-:Y:S02]  /*7480*/  FMNMX.FTZ R10, R164, R5, !PT ;  /* 0x00000005a40a7209 */ /* 0x000fe40007810000 */
[----:B------:R-:W-:Y:S02]  /*7490*/  ISETP.LT.OR P2, PT, R6, 0x19, P2 ;  /* 0x000000190600780c */ /* 0x000fe40001741670 */
[----:B------:R-:W-:Y:S02]  /*74a0*/  FMNMX.FTZ R10, R163, R10, !PT ;  /* 0x0000000aa30a7209 */ /* 0x000fe40007810000 */
[----:B------:R-:W-:Y:S02]  /*74b0*/  FSEL R247, R30, -INF , !P2 ;  /* 0xff8000001ef77808 */ /* 0x000fe40005000000 */
[----:B-1----:R-:W-:Y:S02]  /*74c0*/  FMNMX.FTZ R151, R4, R151, !PT ;  /* 0x0000009704977209 */ /* 0x002fe40007810000 */
[----:B------:R-:W1:Y:S01]  /*74d0*/  SHFL.BFLY PT, R4, R149, 0x1, 0x1f ;  /* 0x0c201f0095047f89 */ /* 0x000e6200000e0000 */
[----:B------:R-:W-:Y:S02]  /*74e0*/  FMNMX.FTZ R8, R161, R10, !PT ;  /* 0x0000000aa1087209 */ /* 0x000fe40007810000 */
[----:B------:R-:W-:Y:S01]  /*74f0*/  ISETP.NE.AND P2, PT, R167, RZ, PT ;  /* 0x000000ffa700720c */ /* 0x000fe20003f45270 */
[----:B------:R-:W-:Y:S01]  /*7500*/  FMUL.FTZ R240, R151, c[0x0][0x2d0] ;  /* 0x0000b40097f07a20 */ /* 0x000fe20000410000 */
[----:B------:R-:W-:Y:S02]  /*7510*/  FMNMX.FTZ R10, R13, R0, !PT ;  /* 0x000000000d0a7209 */ /* 0x000fe40007810000 */
[----:B------:R-:W-:Y:S01]  /*7520*/  ISETP.GT.AND P2, PT, R152, 0x19, !P2 ;  /* 0x000000199800780c */ /* 0x000fe20005744270 */
[----:B------:R-:W2:Y:S01]  /*7530*/  SHFL.BFLY PT, R5, R8, 0x2, 0x1f ;  /* 0x0c401f0008057f89 */ /* 0x000ea200000e0000 */
[----:B------:R-:W-:Y:S02]  /*7540*/  FMNMX.FTZ R10, R11, R10, !PT ;  /* 0x0000000a0b0a7209 */ /* 0x000fe40007810000 */
[----:B------:R-:W-:Y:S02]  /*7550*/  ISETP.LT.OR P2, PT, R6, 0x1a, P2 ;  /* 0x0000001a0600780c */ /* 0x000fe40001741670 */
[----:B------:R-:W-:Y:S02]  /*7560*/  FMNMX.FTZ R10, R9, R10, !PT ;  /* 0x0000000a090a7209 */ /* 0x000fe40007810000 */
[----:B------:R-:W-:Y:S02]  /*7570*/  FSEL R245, R31, -INF , !P2 ;  /* 0xff8000001ff57808 */ /* 0x000fe40005000000 */
[----:B------:R-:W-:Y:S02]  /*7580*/  ISETP.NE.AND P2, PT, R174, RZ, PT ;  /* 0x000000ffae00720c */ /* 0x000fe40003f45270 */
[----:B------:R-:W-:Y:S02]  /*7590*/  ISETP.LT.OR P0, PT, R6, 0x2a, P0 ;  /* 0x0000002a0600780c */ /* 0x000fe40000701670 */
[----:B------:R-:W-:Y:S02]  /*75a0*/  ISETP.GT.AND P2, PT, R152, 0x20, !P2 ;  /* 0x000000209800780c */ /* 0x000fe40005744270 */
[----:B-1----:R-:W-:Y:S02]  /*75b0*/  FMNMX.FTZ R149, R149, R4, !PT ;  /* 0x0000000495957209 */ /* 0x002fe40007810000 */
[----:B------:R-:W-:Y:S02]  /*75c0*/  FMNMX.FTZ R4, R15, R10, !PT ;  /* 0x0000000a0f047209 */ /* 0x000fe40007810000 */
[----:B------:R-:W-:Y:S01]  /*75d0*/  ISETP.LT.OR P2, PT, R6, 0x21, P2 ;  /* 0x000000210600780c */ /* 0x000fe20001741670 */
[----:B------:R-:W-:Y:S01]  /*75e0*/  FMUL.FTZ R194, R149, c[0x0][0x2d0] ;  /* 0x0000b40095c27a20 */ /* 0x000fe20000410000 */
[----:B------:R-:W-:Y:S02]  /*75f0*/  FMNMX.FTZ R4, R243, R4, !PT ;  /* 0x00000004f3047209 */ /* 0x000fe40007810000 */
[----:B--2---:R-:W-:Y:S02]  /*7600*/  FMNMX.FTZ R8, R8, R5, !PT ;  /* 0x0000000508087209 */ /* 0x004fe40007810000 */
[----:B------:R-:W-:Y:S02]  /*7610*/  FSEL R167, R42, -INF , !P2 ;  /* 0xff8000002aa77808 */ /* 0x000fe40005000000 */
[----:B------:R-:W-:Y:S01]  /*7620*/  ISETP.NE.AND P2, PT, R172, RZ, PT ;  /* 0x000000ffac00720c */ /* 0x000fe20003f45270 */
[----:B------:R-:W1:Y:S01]  /*7630*/  SHFL.BFLY PT, R5, R8, 0x1, 0x1f ;  /* 0x0c201f0008057f89 */ /* 0x000e6200000e0000 */
[----:B------:R-:W-:Y:S02]  /*7640*/  FMNMX.FTZ R4, R249, R4, !PT ;  /* 0x00000004f9047209 */ /* 0x000fe40007810000 */
[----:B------:R-:W-:Y:S02]  /*7650*/  ISETP.GT.AND P2, PT, R152, 0x21, !P2 ;  /* 0x000000219800780c */ /* 0x000fe40005744270 */
[----:B------:R-:W-:Y:S02]  /*7660*/  FMNMX.FTZ R4, R247, R4, !PT ;  /* 0x00000004f7047209 */ /* 0x000fe40007810000 */
[----:B------:R-:W-:Y:S02]  /*7670*/  ISETP.LT.OR P2, PT, R6, 0x22, P2 ;  /* 0x000000220600780c */ /* 0x000fe40001741670 */
[----:B------:R-:W-:Y:S02]  /*7680*/  FMNMX.FTZ R4, R245, R4, !PT ;  /* 0x00000004f5047209 */ /* 0x000fe40007810000 */
[----:B------:R-:W-:Y:S02]  /*7690*/  FSEL R165, R43, -INF , !P2 ;  /* 0xff8000002ba57808 */ /* 0x000fe40005000000 */
[----:B------:R-:W-:Y:S02]  /*76a0*/  FSETP.NEU.FTZ.AND P2, PT, R151, -INF , PT ;  /* 0xff8000009700780b */ /* 0x000fe40003f5d000 */
[----:B------:R-:W-:Y:S02]  /*76b0*/  FMNMX.FTZ R4, R167, R4, !PT ;  /* 0x00000004a7047209 */ /* 0x000fe40007810000 */
[----:B------:R-:W-:Y:S02]  /*76c0*/  FSEL R240, R240, RZ, P2 ;  /* 0x000000fff0f07208 */ /* 0x000fe40001000000 */
[----:B------:R-:W-:Y:S02]  /*76d0*/  FMNMX.FTZ R17, R165, R4, !PT ;  /* 0x00000004a5117209 */ /* 0x000fe40007810000 */
[----:B------:R-:W-:Y:S01]  /*76e0*/  FSETP.NEU.FTZ.AND P1, PT, R149, -INF , PT ;  /* 0xff8000009500780b */ /* 0x000fe20003f3d000 */
[--C-:B------:R-:W-:Y:S01]  /*76f0*/  FFMA.FTZ R155, R175, c[0x0][0x2d0], -R240.reuse ;  /* 0x0000b400af9b7a23 */ /* 0x100fe200000108f0 */
[----:B------:R-:W-:Y:S01]  /*7700*/  FMNMX.FTZ R6, R160, R17, !PT ;  /* 0x00000011a0067209 */ /* 0x000fe20007810000 */
[--C-:B------:R-:W-:Y:S01]  /*7710*/  FFMA.FTZ R175, R153, c[0x0][0x2d0], -R240.reuse ;  /* 0x0000b40099af7a23 */ /* 0x100fe200000108f0 */
[----:B------:R-:W-:Y:S01]  /*7720*/  FSEL R153, R47, -INF , !P0 ;  /* 0xff8000002f997808 */ /* 0x000fe20004000000 */
[--C-:B------:R-:W-:Y:S01]  /*7730*/  FFMA.FTZ R172, R179, c[0x0][0x2d0], -R240.reuse ;  /* 0x0000b400b3ac7a23 */ /* 0x100fe200000108f0 */
[----:B------:R-:W-:Y:S01]  /*7740*/  FSEL R194, R194, RZ, P1 ;  /* 0x000000ffc2c27208 */ /* 0x000fe20000800000 */
[--C-:B------:R-:W-:Y:S01]  /*7750*/  FFMA.FTZ R154, R159, c[0x0][0x2d0], -R240.reuse ;  /* 0x0000b4009f9a7a23 */ /* 0x100fe200000108f0 */
[----:B------:R-:W-:Y:S01]  /*7760*/  FMNMX.FTZ R4, R153, R6, !PT ;  /* 0x0000000699047209 */ /* 0x000fe20007810000 */
[----:B------:R-:W-:Y:S01]  /*7770*/  MUFU.EX2 R155, R155 ;  /* 0x0000009b009b7308 */ /* 0x000fe20000000800 */
[----:B------:R-:W-:Y:S02]  /*7780*/  FFMA.FTZ R186, R186, c[0x0][0x2d0], -R240 ;  /* 0x0000b400baba7a23 */ /* 0x000fe400000108f0 */
[--C-:B------:R-:W-:Y:S01]  /*7790*/  FFMA.FTZ R179, R3, c[0x0][0x2d0], -R194.reuse ;  /* 0x0000b40003b37a23 */ /* 0x100fe200000108c2 */
[----:B-1----:R-:W-:Y:S01]  /*77a0*/  FMNMX.FTZ R3, R8, R5, !PT ;  /* 0x0000000508037209 */ /* 0x002fe20007810000 */
[--C-:B------:R-:W-:Y:S01]  /*77b0*/  FFMA.FTZ R173, R173, c[0x0][0x2d0], -R194.reuse ;  /* 0x0000b400adad7a23 */ /* 0x100fe200000108c2 */
[----:B------:R-:W1:Y:S01]  /*77c0*/  SHFL.BFLY PT, R5, R4, 0x2, 0x1f ;  /* 0x0c401f0004057f89 */ /* 0x000e6200000e0000 */
[--C-:B------:R-:W-:Y:S01]  /*77d0*/  FFMA.FTZ R174, R177, c[0x0][0x2d0], -R194.reuse ;  /* 0x0000b400b1ae7a23 */ /* 0x100fe200000108c2 */
[C---:B------:R-:W-:Y:S01]  /*77e0*/  FSETP.NEU.FTZ.AND P0, PT, R3.reuse, -INF , PT ;  /* 0xff8000000300780b */ /* 0x040fe20003f1d000 */
[----:B------:R-:W-:Y:S01]  /*77f0*/  FMUL.FTZ R170, R3, c[0x0][0x2d0] ;  /* 0x0000b40003aa7a20 */ /* 0x000fe20000410000 */
[----:B------:R-:W2:Y:S01]  /*7800*/  MUFU.EX2 R172, R172 ;  /* 0x000000ac00ac7308 */ /* 0x000ea20000000800 */
[----:B------:R-:W-:Y:S02]  /*7810*/  FFMA.FTZ R178, R157, c[0x0][0x2d0], -R194 ;  /* 0x0000b4009db27a23 */ /* 0x000fe400000108c2 */
[----:B------:R-:W-:Y:S01]  /*7820*/  FFMA.FTZ R187, R187, c[0x0][0x2d0], -R240 ;  /* 0x0000b400bbbb7a23 */ /* 0x000fe200000108f0 */
[----:B------:R-:W-:Y:S01]  /*7830*/  FSEL R170, R170, RZ, P0 ;  /* 0x000000ffaaaa7208 */ /* 0x000fe20000000000 */
[--C-:B------:R-:W-:Y:S02]  /*7840*/  FFMA.FTZ R188, R188, c[0x0][0x2d0], -R194.reuse ;  /* 0x0000b400bcbc7a23 */ /* 0x100fe400000108c2 */
[----:B------:R-:W-:Y:S02]  /*7850*/  FFMA.FTZ R189, R189, c[0x0][0x2d0], -R194 ;  /* 0x0000b400bdbd7a23 */ /* 0x000fe400000108c2 */
[--C-:B------:R-:W-:Y:S01]  /*7860*/  FFMA.FTZ R181, R7, c[0x0][0x2d0], -R170.reuse ;  /* 0x0000b40007b57a23 */ /* 0x100fe200000108aa */
[----:B------:R-:W-:Y:S01]  /*7870*/  FSEL R7, R151, RZ, P2 ;  /* 0x000000ff97077208 */ /* 0x000fe20001000000 */
[----:B------:R-:W-:Y:S01]  /*7880*/  MUFU.EX2 R154, R154 ;  /* 0x0000009a009a7308 */ /* 0x000fe20000000800 */
[--C-:B------:R-:W-:Y:S02]  /*7890*/  FFMA.FTZ R177, R25, c[0x0][0x2d0], -R170.reuse ;  /* 0x0000b40019b17a23 */ /* 0x100fe400000108aa */
[--C-:B------:R-:W-:Y:S02]  /*78a0*/  FFMA.FTZ R176, R51, c[0x0][0x2d0], -R170.reuse ;  /* 0x0000b40033b07a23 */ /* 0x100fe400000108aa */
[--C-:B------:R-:W-:Y:S02]  /*78b0*/  FFMA.FTZ R180, R49, c[0x0][0x2d0], -R170.reuse ;  /* 0x0000b40031b47a23 */ /* 0x100fe400000108aa */
[----:B------:R-:W-:Y:S01]  /*78c0*/  FFMA.FTZ R252, R164, c[0x0][0x2d0], -R170 ;  /* 0x0000b400a4fc7a23 */ /* 0x000fe200000108aa */
[----:B-1----:R-:W-:Y:S01]  /*78d0*/  FMNMX.FTZ R5, R4, R5, !PT ;  /* 0x0000000504057209 */ /* 0x002fe20007810000 */
[----:B------:R-:W-:Y:S01]  /*78e0*/  FADD.FTZ R4, -R7, R150 ;  /* 0x0000009607047221 */ /* 0x000fe20000010100 */
[----:B------:R-:W-:Y:S01]  /*78f0*/  FSEL R7, R149, RZ, P1 ;  /* 0x000000ff95077208 */ /* 0x000fe20000800000 */
[----:B------:R-:W1:Y:S01]  /*7900*/  MUFU.EX2 R175, R175 ;  /* 0x000000af00af7308 */ /* 0x000e620000000800 */
[----:B--2---:R-:W-:Y:S01]  /*7910*/  F2FP.PACK_AB R156, R155, R172 ;  /* 0x000000ac9b9c723e */ /* 0x004fe200000000ff */
[----:B------:R-:W2:Y:S01]  /*7920*/  SHFL.BFLY PT, R152, R5, 0x1, 0x1f ;  /* 0x0c201f0005987f89 */ /* 0x000ea200000e0000 */
[----:B------:R-:W-:Y:S02]  /*7930*/  FMUL.FTZ R150, R4, c[0x0][0x2d0] ;  /* 0x0000b40004967a20 */ /* 0x000fe40000410000 */
[----:B------:R-:W-:Y:S01]  /*7940*/  FADD.FTZ R4, -R7, R148 ;  /* 0x0000009407047221 */ /* 0x000fe20000010100 */
[----:B------:R-:W-:Y:S01]  /*7950*/  FSEL R7, R3, RZ, P0 ;  /* 0x000000ff03077208 */ /* 0x000fe20000000000 */
[----:B------:R-:W-:Y:S02]  /*7960*/  FFMA.FTZ R190, R190, c[0x0][0x2d0], -R240 ;  /* 0x0000b400bebe7a23 */ /* 0x000fe400000108f0 */
[----:B------:R-:W-:Y:S01]  /*7970*/  FMUL.FTZ R148, R4, c[0x0][0x2d0] ;  /* 0x0000b40004947a20 */ /* 0x000fe20000410000 */
[----:B------:R-:W3:Y:S01]  /*7980*/  MUFU.EX2 R150, R150 ;  /* 0x0000009600967308 */ /* 0x000ee20000000800 */
[----:B------:R-:W-:Y:S02]  /*7990*/  FADD.FTZ R2, -R7, R2 ;  /* 0x0000000207027221 */ /* 0x000fe40000010100 */
[----:B------:R-:W-:Y:S02]  /*79a0*/  FFMA.FTZ R195, R195, c[0x0][0x2d0], -R240 ;  /* 0x0000b400c3c37a23 */ /* 0x000fe400000108f0 */
[----:B------:R-:W-:Y:S02]  /*79b0*/  FMUL.FTZ R6, R2, c[0x0][0x2d0] ;  /* 0x0000b40002067a20 */ /* 0x000fe40000410000 */
[--C-:B------:R-:W-:Y:S02]  /*79c0*/  FFMA.FTZ R196, R196, c[0x0][0x2d0], -R194.reuse ;  /* 0x0000b400c4c47a23 */ /* 0x100fe400000108c2 */
[----:B------:R-:W-:Y:S01]  /*79d0*/  FFMA.FTZ R199, R199, c[0x0][0x2d0], -R194 ;  /* 0x0000b400c7c77a23 */ /* 0x000fe200000108c2 */
[----:B------:R-:W4:Y:S01]  /*79e0*/  MUFU.EX2 R148, R148 ;  /* 0x0000009400947308 */ /* 0x000f220000000800 */
[--C-:B------:R-:W-:Y:S02]  /*79f0*/  FFMA.FTZ R239, R239, c[0x0][0x2d0], -R170.reuse ;  /* 0x0000b400efef7a23 */ /* 0x100fe400000108aa */
[--C-:B------:R-:W-:Y:S01]  /*7a00*/  FFMA.FTZ R242, R242, c[0x0][0x2d0], -R170.reuse ;  /* 0x0000b400f2f27a23 */ /* 0x100fe200000108aa */
[----:B-1----:R-:W-:Y:S01]  /*7a10*/  F2FP.PACK_AB R158, R175, R154 ;  /* 0x0000009aaf9e723e */ /* 0x002fe200000000ff */
[--C-:B------:R-:W-:Y:S01]  /*7a20*/  FFMA.FTZ R241, R241, c[0x0][0x2d0], -R170.reuse ;  /* 0x0000b400f1f17a23 */ /* 0x100fe200000108aa */
[----:B--2---:R-:W-:Y:S01]  /*7a30*/  FMNMX.FTZ R152, R5, R152, !PT ;  /* 0x0000009805987209 */ /* 0x004fe20007810000 */
[----:B------:R-:W-:Y:S02]  /*7a40*/  FFMA.FTZ R244, R251, c[0x0][0x2d0], -R170 ;  /* 0x0000b400fbf47a23 */ /* 0x000fe400000108aa */
[--C-:B------:R-:W-:Y:S01]  /*7a50*/  FFMA.FTZ R198, R198, c[0x0][0x2d0], -R240.reuse ;  /* 0x0000b400c6c67a23 */ /* 0x100fe200000108f0 */
[C---:B------:R-:W-:Y:S01]  /*7a60*/  FSETP.NEU.FTZ.AND P0, PT, R152.reuse, -INF , PT ;  /* 0xff8000009800780b */ /* 0x040fe20003f1d000 */
[C---:B------:R-:W-:Y:S01]  /*7a70*/  FMUL.FTZ R162, R152.reuse, c[0x0][0x2d0] ;  /* 0x0000b40098a27a20 */ /* 0x040fe20000410000 */
[----:B------:R1:W2:Y:S01]  /*7a80*/  MUFU.EX2 R2, R6 ;  /* 0x0000000600027308 */ /* 0x0002a20000000800 */
[----:B------:R-:W-:Y:S01]  /*7a90*/  FFMA.FTZ R197, R197, c[0x0][0x2d0], -R240 ;  /* 0x0000b400c5c57a23 */ /* 0x000fe200000108f0 */
[----:B------:R-:W-:Y:S01]  /*7aa0*/  FSEL R5, R152, RZ, P0 ;  /* 0x000000ff98057208 */ /* 0x000fe20000000000 */
[----:B---3--:R-:W-:Y:S01]  /*7ab0*/  FMUL.FTZ R4, R150, R144 ;  /* 0x0000009096047220 */ /* 0x008fe20000410000 */
[----:B------:R-:W-:Y:S01]  /*7ac0*/  FSEL R162, R162, RZ, P0 ;  /* 0x000000ffa2a27208 */ /* 0x000fe20000000000 */
[----:B------:R-:W-:Y:S01]  /*7ad0*/  FMUL.FTZ R16, R150, R100 ;  /* 0x0000006496107220 */ /* 0x000fe20000410000 */
[C---:B------:R-:W-:Y:S01]  /*7ae0*/  ISETP.GT.AND P0, PT, R226.reuse, UR4, PT ;  /* 0x00000004e2007c0c */ /* 0x040fe2000bf04270 */
[----:B------:R-:W-:Y:S01]  /*7af0*/  FADD.FTZ R5, -R5, R0 ;  /* 0x0000000005057221 */ /* 0x000fe20000010100 */
[----:B------:R-:W-:Y:S01]  /*7b00*/  IADD3 R226, R226, -0x1, RZ ;  /* 0xffffffffe2e27810 */ /* 0x000fe20007ffe0ff */
[--C-:B------:R-:W-:Y:S01]  /*7b10*/  FFMA.FTZ R185, R13, c[0x0][0x2d0], -R162.reuse ;  /* 0x0000b4000db97a23 */ /* 0x100fe200000108a2 */
[----:B------:R-:W-:Y:S01]  /*7b20*/  MUFU.EX2 R173, R173 ;  /* 0x000000ad00ad7308 */ /* 0x000fe20000000800 */
[----:B------:R-:W-:Y:S02]  /*7b30*/  FMUL.FTZ R0, R5, c[0x0][0x2d0] ;  /* 0x0000b40005007a20 */ /* 0x000fe40000410000 */
[--C-:B------:R-:W-:Y:S02]  /*7b40*/  FFMA.FTZ R184, R11, c[0x0][0x2d0], -R162.reuse ;  /* 0x0000b4000bb87a23 */ /* 0x100fe400000108a2 */
[--C-:B------:R-:W-:Y:S02]  /*7b50*/  FFMA.FTZ R183, R9, c[0x0][0x2d0], -R162.reuse ;  /* 0x0000b40009b77a23 */ /* 0x100fe400000108a2 */
[--C-:B------:R-:W-:Y:S02]  /*7b60*/  FFMA.FTZ R182, R15, c[0x0][0x2d0], -R162.reuse ;  /* 0x0000b4000fb67a23 */ /* 0x100fe400000108a2 */
[----:B------:R-:W-:Y:S01]  /*7b70*/  FMUL.FTZ R5, R150, R145 ;  /* 0x0000009196057220 */ /* 0x000fe20000410000 */
[----:B------:R-:W3:Y:S01]  /*7b80*/  MUFU.EX2 R174, R174 ;  /* 0x000000ae00ae7308 */ /* 0x000ee20000000800 */
[----:B----4-:R-:W-:Y:S02]  /*7b90*/  FMUL.FTZ R7, R148, R147 ;  /* 0x0000009394077220 */ /* 0x010fe40000410000 */
[----:B------:R-:W-:Y:S02]  /*7ba0*/  FMUL.FTZ R17, R150, R101 ;  /* 0x0000006596117220 */ /* 0x000fe40000410000 */
[----:B-1----:R-:W-:Y:S02]  /*7bb0*/  FMUL.FTZ R6, R148, R146 ;  /* 0x0000009294067220 */ /* 0x002fe40000410000 */
[C---:B--2---:R-:W-:Y:S02]  /*7bc0*/  FMUL.FTZ R8, R2.reuse, R140 ;  /* 0x0000008c02087220 */ /* 0x044fe40000410000 */
[C---:B------:R-:W-:Y:S01]  /*7bd0*/  FMUL.FTZ R9, R2.reuse, R141 ;  /* 0x0000008d02097220 */ /* 0x040fe20000410000 */
[----:B------:R-:W-:Y:S01]  /*7be0*/  MUFU.EX2 R179, R179 ;  /* 0x000000b300b37308 */ /* 0x000fe20000000800 */
[C---:B------:R-:W-:Y:S02]  /*7bf0*/  FMUL.FTZ R12, R2.reuse, R136 ;  /* 0x00000088020c7220 */ /* 0x040fe40000410000 */
[----:B------:R-:W-:Y:S02]  /*7c00*/  FMUL.FTZ R13, R2, R137 ;  /* 0x00000089020d7220 */ /* 0x000fe40000410000 */
[C---:B------:R-:W-:Y:S02]  /*7c10*/  FMUL.FTZ R18, R148.reuse, R102 ;  /* 0x0000006694127220 */ /* 0x040fe40000410000 */
[----:B------:R-:W-:Y:S02]  /*7c20*/  FMUL.FTZ R19, R148, R103 ;  /* 0x0000006794137220 */ /* 0x000fe40000410000 */
[----:B------:R-:W1:Y:S01]  /*7c30*/  LDSM.16.MT88.4 R100, [R214+0x2480] ;  /* 0x00248000d664783b */ /* 0x000e620000004200 */
[----:B------:R-:W2:Y:S01]  /*7c40*/  MUFU.EX2 R178, R178 ;  /* 0x000000b200b27308 */ /* 0x000ea20000000800 */
[C---:B------:R-:W-:Y:S02]  /*7c50*/  FMUL.FTZ R24, R2.reuse, R108 ;  /* 0x0000006c02187220 */ /* 0x040fe40000410000 */
[----:B------:R-:W-:Y:S01]  /*7c60*/  FMUL.FTZ R25, R2, R109 ;  /* 0x0000006d02197220 */ /* 0x000fe20000410000 */
[----:B---3--:R-:W-:Y:S01]  /*7c70*/  F2FP.PACK_AB R157, R174, R173 ;  /* 0x000000adae9d723e */ /* 0x008fe200000000ff */
[C---:B------:R-:W-:Y:S02]  /*7c80*/  FMUL.FTZ R28, R2.reuse, R112 ;  /* 0x00000070021c7220 */ /* 0x040fe40000410000 */
[----:B------:R-:W-:Y:S02]  /*7c90*/  FMUL.FTZ R29, R2, R113 ;  /* 0x00000071021d7220 */ /* 0x000fe40000410000 */
[C---:B------:R-:W-:Y:S01]  /*7ca0*/  FMUL.FTZ R32, R150.reuse, R116 ;  /* 0x0000007496207220 */ /* 0x040fe20000410000 */
[----:B------:R-:W3:Y:S01]  /*7cb0*/  MUFU.EX2 R0, R0 ;  /* 0x0000000000007308 */ /* 0x000ee20000000800 */
[----:B------:R-:W-:Y:S02]  /*7cc0*/  FMUL.FTZ R33, R150, R117 ;  /* 0x0000007596217220 */ /* 0x000fe40000410000 */
[C---:B------:R-:W-:Y:S02]  /*7cd0*/  FMUL.FTZ R34, R148.reuse, R118 ;  /* 0x0000007694227220 */ /* 0x040fe40000410000 */
[----:B------:R-:W-:Y:S02]  /*7ce0*/  FMUL.FTZ R35, R148, R119 ;  /* 0x0000007794237220 */ /* 0x000fe40000410000 */
[----:B------:R-:W-:Y:S01]  /*7cf0*/  LDSM.16.MT88.4 R116, [R214+0x2880] ;  /* 0x00288000d674783b */ /* 0x000fe20000004200 */
[C---:B------:R-:W-:Y:S02]  /*7d00*/  FMUL.FTZ R48, R150.reuse, R128 ;  /* 0x0000008096307220 */ /* 0x040fe40000410000 */
[----:B------:R-:W-:Y:S01]  /*7d10*/  MUFU.EX2 R177, R177 ;  /* 0x000000b100b17308 */ /* 0x000fe20000000800 */
[----:B------:R-:W-:Y:S02]  /*7d20*/  FMUL.FTZ R49, R150, R129 ;  /* 0x0000008196317220 */ /* 0x000fe40000410000 */
[----:B------:R-:W-:Y:S01]  /*7d30*/  FMUL.FTZ R50, R148, R130 ;  /* 0x0000008294327220 */ /* 0x000fe20000410000 */
[----:B--2---:R-:W-:Y:S01]  /*7d40*/  F2FP.PACK_AB R159, R178, R179 ;  /* 0x000000b3b29f723e */ /* 0x004fe200000000ff */
[----:B------:R-:W-:Y:S02]  /*7d50*/  FMUL.FTZ R51, R148, R131 ;  /* 0x0000008394337220 */ /* 0x000fe40000410000 */
[----:B------:R-:W-:Y:S01]  /*7d60*/  LDSM.16.MT88.4 R128, [R214+0x2c80] ;  /* 0x002c8000d680783b */ /* 0x000fe20000004200 */
[--C-:B------:R-:W-:Y:S02]  /*7d70*/  FFMA.FTZ R167, R167, c[0x0][0x2d0], -R162.reuse ;  /* 0x0000b400a7a77a23 */ /* 0x100fe400000108a2 */
[----:B------:R-:W2:Y:S01]  /*7d80*/  MUFU.EX2 R176, R176 ;  /* 0x000000b000b07308 */ /* 0x000ea20000000800 */
[-C--:B------:R-:W-:Y:S01]  /*7d90*/  HMMA.16816.F32 R4, R156, R20.reuse, R4 ;  /* 0x000000149c04723c */ /* 0x080fe20000001804 */
[--C-:B------:R-:W-:Y:S02]  /*7da0*/  FFMA.FTZ R165, R165, c[0x0][0x2d0], -R162.reuse ;  /* 0x0000b400a5a57a23 */ /* 0x100fe400000108a2 */
[C---:B---3--:R-:W-:Y:S02]  /*7db0*/  FMUL.FTZ R10, R0.reuse, R142 ;  /* 0x0000008e000a7220 */ /* 0x048fe40000410000 */
[C---:B------:R-:W-:Y:S02]  /*7dc0*/  FMUL.FTZ R11, R0.reuse, R143 ;  /* 0x0000008f000b7220 */ /* 0x040fe40000410000 */
[C---:B------:R-:W-:Y:S02]  /*7dd0*/  FMUL.FTZ R14, R0.reuse, R138 ;  /* 0x0000008a000e7220 */ /* 0x040fe40000410000 */
[----:B------:R-:W-:Y:S03]  /*7de0*/  MUFU.EX2 R181, R181 ;  /* 0x000000b500b57308 */ /* 0x000fe60000000800 */
[C---:B------:R-:W-:Y:S02]  /*7df0*/  FMUL.FTZ R15, R0.reuse, R139 ;  /* 0x0000008b000f7220 */ /* 0x040fe40000410000 */
[C---:B------:R-:W-:Y:S02]  /*7e00*/  FMUL.FTZ R26, R0.reuse, R110 ;  /* 0x0000006e001a7220 */ /* 0x040fe40000410000 */
[C---:B------:R-:W-:Y:S02]  /*7e10*/  FMUL.FTZ R27, R0.reuse, R111 ;  /* 0x0000006f001b7220 */ /* 0x040fe40000410000 */
[----:B------:R-:W-:Y:S01]  /*7e20*/  LDSM.16.MT88.4 R108, [R214+0x1c80] ;  /* 0x001c8000d66c783b */ /* 0x000fe20000004200 */
[----:B------:R-:W3:Y:S01]  /*7e30*/  MUFU.EX2 R180, R180 ;  /* 0x000000b400b47308 */ /* 0x000ee20000000800 */
[C---:B------:R-:W-:Y:S02]  /*7e40*/  FMUL.FTZ R30, R0.reuse, R114 ;  /* 0x00000072001e7220 */ /* 0x040fe40000410000 */
[----:B------:R-:W-:Y:S01]  /*7e50*/  FMUL.FTZ R31, R0, R115 ;  /* 0x00000073001f7220 */ /* 0x000fe20000410000 */
[----:B--2---:R-:W-:Y:S01]  /*7e60*/  F2FP.PACK_AB R144, R176, R177 ;  /* 0x000000b1b090723e */ /* 0x004fe200000000ff */
[C---:B------:R-:W-:Y:S02]  /*7e70*/  FMUL.FTZ R40, R2.reuse, R124 ;  /* 0x0000007c02287220 */ /* 0x040fe40000410000 */
[----:B------:R-:W-:Y:S01]  /*7e80*/  LDSM.16.MT88.4 R112, [R212+0x1c80] ;  /* 0x001c8000d470783b */ /* 0x000fe20000004200 */
[----:B------:R-:W-:Y:S02]  /*7e90*/  FMUL.FTZ R41, R2, R125 ;  /* 0x0000007d02297220 */ /* 0x000fe40000410000 */
[----:B------:R-:W-:Y:S01]  /*7ea0*/  MUFU.EX2 R185, R185 ;  /* 0x000000b900b97308 */ /* 0x000fe20000000800 */
[C---:B------:R-:W-:Y:S02]  /*7eb0*/  FMUL.FTZ R42, R0.reuse, R126 ;  /* 0x0000007e002a7220 */ /* 0x040fe40000410000 */
[----:B------:R-:W-:Y:S02]  /*7ec0*/  FMUL.FTZ R43, R0, R127 ;  /* 0x0000007f002b7220 */ /* 0x000fe40000410000 */
[C---:B------:R-:W-:Y:S02]  /*7ed0*/  FMUL.FTZ R44, R2.reuse, R132 ;  /* 0x00000084022c7220 */ /* 0x040fe40000410000 */
[----:B------:R-:W-:Y:S02]  /*7ee0*/  FMUL.FTZ R45, R2, R133 ;  /* 0x00000085022d7220 */ /* 0x000fe40000410000 */
[C---:B------:R-:W-:Y:S01]  /*7ef0*/  FMUL.FTZ R46, R0.reuse, R134 ;  /* 0x00000086002e7220 */ /* 0x040fe20000410000 */
[----:B------:R-:W2:Y:S01]  /*7f00*/  MUFU.EX2 R184, R184 ;  /* 0x000000b800b87308 */ /* 0x000ea20000000800 */
[----:B------:R-:W-:Y:S02]  /*7f10*/  FMUL.FTZ R47, R0, R135 ;  /* 0x00000087002f7220 */ /* 0x000fe40000410000 */
[----:B------:R-:W-:Y:S01]  /*7f20*/  FMUL.FTZ R52, R150, R52 ;  /* 0x0000003496347220 */ /* 0x000fe20000410000 */
[----:B---3--:R-:W-:Y:S01]  /*7f30*/  F2FP.PACK_AB R146, R180, R181 ;  /* 0x000000b5b492723e */ /* 0x008fe200000000ff */
[----:B------:R-:W-:Y:S02]  /*7f40*/  FMUL.FTZ R53, R150, R53 ;  /* 0x0000003596357220 */ /* 0x000fe40000410000 */
[C---:B------:R-:W-:Y:S02]  /*7f50*/  FMUL.FTZ R54, R148.reuse, R54 ;  /* 0x0000003694367220 */ /* 0x040fe40000410000 */
[----:B------:R-:W-:Y:S01]  /*7f60*/  FMUL.FTZ R55, R148, R55 ;  /* 0x0000003794377220 */ /* 0x000fe20000410000 */
[----:B------:R-:W-:Y:S01]  /*7f70*/  MUFU.EX2 R183, R183 ;  /* 0x000000b700b77308 */ /* 0x000fe20000000800 */
[C---:B------:R-:W-:Y:S02]  /*7f80*/  FMUL.FTZ R56, R2.reuse, R56 ;  /* 0x0000003802387220 */ /* 0x040fe40000410000 */
[----:B------:R-:W-:Y:S02]  /*7f90*/  FMUL.FTZ R57, R2, R57 ;  /* 0x0000003902397220 */ /* 0x000fe40000410000 */
[C---:B------:R-:W-:Y:S02]  /*7fa0*/  FMUL.FTZ R58, R0.reuse, R58 ;  /* 0x0000003a003a7220 */ /* 0x040fe40000410000 */
[----:B------:R-:W-:Y:S02]  /*7fb0*/  FMUL.FTZ R59, R0, R59 ;  /* 0x0000003b003b7220 */ /* 0x000fe40000410000 */
[C---:B------:R-:W-:Y:S01]  /*7fc0*/  FMUL.FTZ R60, R2.reuse, R60 ;  /* 0x0000003c023c7220 */ /* 0x040fe20000410000 */
[----:B------:R-:W3:Y:S01]  /*7fd0*/  MUFU.EX2 R182, R182 ;  /* 0x000000b600b67308 */ /* 0x000ee20000000800 */
[----:B------:R-:W-:Y:S02]  /*7fe0*/  FMUL.FTZ R61, R2, R61 ;  /* 0x0000003d023d7220 */ /* 0x000fe40000410000 */
[----:B------:R-:W-:Y:S01]  /*7ff0*/  FMUL.FTZ R62, R0, R62 ;  /* 0x0000003e003e7220 */ /* 0x000fe20000410000 */
[----:B--2---:R-:W-:Y:S01]  /*8000*/  F2FP.PACK_AB R145, R184, R185 ;  /* 0x000000b9b891723e */ /* 0x004fe200000000ff */
[----:B------:R-:W-:Y:S02]  /*8010*/  FMUL.FTZ R63, R0, R63 ;  /* 0x0000003f003f7220 */ /* 0x000fe40000410000 */
[C---:B------:R-:W-:Y:S02]  /*8020*/  FMUL.FTZ R64, R150.reuse, R64 ;  /* 0x0000004096407220 */ /* 0x040fe40000410000 */
[----:B------:R-:W-:Y:S01]  /*8030*/  FMUL.FTZ R65, R150, R65 ;  /* 0x0000004196417220 */ /* 0x000fe20000410000 */
[----:B------:R-:W-:Y:S01]  /*8040*/  MUFU.EX2 R136, R167 ;  /* 0x000000a700887308 */ /* 0x000fe20000000800 */
[C---:B------:R-:W-:Y:S02]  /*8050*/  FMUL.FTZ R66, R148.reuse, R66 ;  /* 0x0000004294427220 */ /* 0x040fe40000410000 */
[----:B------:R-:W-:Y:S02]  /*8060*/  FMUL.FTZ R67, R148, R67 ;  /* 0x0000004394437220 */ /* 0x000fe40000410000 */
[----:B------:R-:W-:Y:S02]  /*8070*/  FFMA.FTZ R246, R249, c[0x0][0x2d0], -R162 ;  /* 0x0000b400f9f67a23 */ /* 0x000fe400000108a2 */
[----:B------:R-:W-:Y:S02]  /*8080*/  FFMA.FTZ R249, R169, c[0x0][0x2d0], -R170 ;  /* 0x0000b400a9f97a23 */ /* 0x000fe400000108aa */
[--C-:B------:R-:W-:Y:S01]  /*8090*/  FFMA.FTZ R193, R193, c[0x0][0x2d0], -R194.reuse ;  /* 0x0000b400c1c17a23 */ /* 0x100fe200000108c2 */
[----:B------:R2:W4:Y:S01]  /*80a0*/  MUFU.EX2 R137, R165 ;  /* 0x000000a500897308 */ /* 0x0005220000000800 */
[----:B------:R-:W-:Y:S02]  /*80b0*/  FFMA.FTZ R250, R191, c[0x0][0x2d0], -R194 ;  /* 0x0000b400bffa7a23 */ /* 0x000fe400000108c2 */
[--C-:B------:R-:W-:Y:S01]  /*80c0*/  FFMA.FTZ R191, R192, c[0x0][0x2d0], -R240.reuse ;  /* 0x0000b400c0bf7a23 */ /* 0x100fe200000108f0 */
[----:B---3--:R-:W-:Y:S01]  /*80d0*/  F2FP.PACK_AB R147, R182, R183 ;  /* 0x000000b7b693723e */ /* 0x008fe200000000ff */
[----:B------:R-:W-:Y:S02]  /*80e0*/  FFMA.FTZ R240, R171, c[0x0][0x2d0], -R240 ;  /* 0x0000b400abf07a23 */ /* 0x000fe400000108f0 */
[--C-:B------:R-:W-:Y:S02]  /*80f0*/  FFMA.FTZ R192, R168, c[0x0][0x2d0], -R194.reuse ;  /* 0x0000b400a8c07a23 */ /* 0x100fe400000108c2 */
[----:B------:R-:W-:Y:S01]  /*8100*/  FFMA.FTZ R194, R166, c[0x0][0x2d0], -R194 ;  /* 0x0000b400a6c27a23 */ /* 0x000fe200000108c2 */
[----:B------:R-:W-:Y:S01]  /*8110*/  MUFU.EX2 R186, R186 ;  /* 0x000000ba00ba7308 */ /* 0x000fe20000000800 */
[C---:B------:R-:W-:Y:S01]  /*8120*/  HMMA.16816.F32 R8, R144.reuse, R20, R8 ;  /* 0x000000149008723c */ /* 0x040fe20000001808 */
[--C-:B------:R-:W-:Y:S02]  /*8130*/  FFMA.FTZ R251, R163, c[0x0][0x2d0], -R170.reuse ;  /* 0x0000b400a3fb7a23 */ /* 0x100fe400000108aa */
[----:B------:R-:W-:Y:S02]  /*8140*/  FFMA.FTZ R170, R161, c[0x0][0x2d0], -R170 ;  /* 0x0000b400a1aa7a23 */ /* 0x000fe400000108aa */
[----:B------:R-:W-:Y:S02]  /*8150*/  FMUL.FTZ R72, R2, R72 ;  /* 0x0000004802487220 */ /* 0x000fe40000410000 */
[C---:B------:R-:W-:Y:S01]  /*8160*/  FMUL.FTZ R20, R150.reuse, R104 ;  /* 0x0000006896147220 */ /* 0x040fe20000410000 */
[-C--:B------:R-:W-:Y:S01]  /*8170*/  HMMA.16816.F32 R12, R144, R22.reuse, R12 ;  /* 0x00000016900c723c */ /* 0x080fe2000000180c */
[----:B------:R-:W-:Y:S01]  /*8180*/  FMUL.FTZ R21, R150, R105 ;  /* 0x0000006996157220 */ /* 0x000fe20000410000 */
[----:B------:R-:W3:Y:S02]  /*8190*/  MUFU.EX2 R187, R187 ;  /* 0x000000bb00bb7308 */ /* 0x000ee40000000800 */
[----:B------:R-:W-:Y:S01]  /*81a0*/  FMUL.FTZ R73, R2, R73 ;  /* 0x0000004902497220 */ /* 0x000fe20000410000 */
[----:B--2---:R-:W-:Y:S01]  /*81b0*/  LDSM.16.MT88.4 R164, [R212+0x2c80] ;  /* 0x002c8000d4a4783b */ /* 0x004fe20000004200 */
[C---:B------:R-:W-:Y:S01]  /*81c0*/  FMUL.FTZ R74, R0.reuse, R74 ;  /* 0x0000004a004a7220 */ /* 0x040fe20000410000 */
[----:B----4-:R-:W-:Y:S01]  /*81d0*/  F2FP.PACK_AB R161, R137, R136 ;  /* 0x0000008889a1723e */ /* 0x010fe200000000ff */
[C---:B------:R-:W-:Y:S01]  /*81e0*/  HMMA.16816.F32 R16, R156.reuse, R22, R16 ;  /* 0x000000169c10723c */ /* 0x040fe20000001810 */
[----:B------:R-:W-:Y:S03]  /*81f0*/  FMUL.FTZ R75, R0, R75 ;  /* 0x0000004b004b7220 */ /* 0x000fe60000410000 */
[C---:B------:R-:W-:Y:S01]  /*8200*/  FMUL.FTZ R76, R2.reuse, R76 ;  /* 0x0000004c024c7220 */ /* 0x040fe20000410000 */
[----:B------:R-:W-:Y:S01]  /*8210*/  MUFU.EX2 R188, R188 ;  /* 0x000000bc00bc7308 */ /* 0x000fe20000000800 */
[----:B------:R-:W-:Y:S02]  /*8220*/  FMUL.FTZ R77, R2, R77 ;  /* 0x0000004d024d7220 */ /* 0x000fe40000410000 */
[C---:B------:R-:W-:Y:S04]  /*8230*/  FMUL.FTZ R22, R148.reuse, R106 ;  /* 0x0000006a94167220 */ /* 0x040fe80000410000 */
[----:B------:R-:W-:Y:S02]  /*8240*/  FMUL.FTZ R23, R148, R107 ;  /* 0x0000006b94177220 */ /* 0x000fe40000410000 */
[----:B------:R-:W2:Y:S01]  /*8250*/  LDSM.16.MT88.4 R104, [R212+0x2480] ;  /* 0x00248000d468783b */ /* 0x000ea20000004200 */
[C---:B------:R-:W-:Y:S01]  /*8260*/  FMUL.FTZ R78, R0.reuse, R78 ;  /* 0x0000004e004e7220 */ /* 0x040fe20000410000 */
[----:B------:R-:W4:Y:S01]  /*8270*/  MUFU.EX2 R189, R189 ;  /* 0x000000bd00bd7308 */ /* 0x000f220000000800 */
[----:B------:R-:W-:Y:S02]  /*8280*/  FMUL.FTZ R79, R0, R79 ;  /* 0x0000004f004f7220 */ /* 0x000fe40000410000 */
[-C--:B------:R-:W-:Y:S01]  /*8290*/  HMMA.16816.F32 R20, R156, R36.reuse, R20 ;  /* 0x000000249c14723c */ /* 0x080fe20000001814 */
[C---:B------:R-:W-:Y:S02]  /*82a0*/  FMUL.FTZ R88, R2.reuse, R88 ;  /* 0x0000005802587220 */ /* 0x040fe40000410000 */
[----:B------:R-:W-:Y:S02]  /*82b0*/  FMUL.FTZ R89, R2, R89 ;  /* 0x0000005902597220 */ /* 0x000fe40000410000 */
[C---:B------:R-:W-:Y:S02]  /*82c0*/  FMUL.FTZ R90, R0.reuse, R90 ;  /* 0x0000005a005a7220 */ /* 0x040fe40000410000 */
[----:B------:R-:W-:Y:S01]  /*82d0*/  MUFU.EX2 R190, R190 ;  /* 0x000000be00be7308 */ /* 0x000fe20000000800 */
[C---:B------:R-:W-:Y:S01]  /*82e0*/  HMMA.16816.F32 R24, R144.reuse, R36, R24 ;  /* 0x000000249018723c */ /* 0x040fe20000001818 */
[----:B------:R-:W-:Y:S03]  /*82f0*/  FMUL.FTZ R91, R0, R91 ;  /* 0x0000005b005b7220 */ /* 0x000fe60000410000 */
[--C-:B------:R-:W-:Y:S02]  /*8300*/  FFMA.FTZ R248, R247, c[0x0][0x2d0], -R162.reuse ;  /* 0x0000b400f7f87a23 */ /* 0x100fe400000108a2 */
[----:B------:R-:W-:Y:S02]  /*8310*/  FMUL.FTZ R92, R2, R92 ;  /* 0x0000005c025c7220 */ /* 0x000fe40000410000 */
[-C--:B------:R-:W-:Y:S01]  /*8320*/  HMMA.16816.F32 R28, R144, R38.reuse, R28 ;  /* 0x00000026901c723c */ /* 0x080fe2000000181c */
[C---:B------:R-:W-:Y:S01]  /*8330*/  FMUL.FTZ R36, R150.reuse, R120 ;  /* 0x0000007896247220 */ /* 0x040fe20000410000 */
[----:B------:R-:W-:Y:S02]  /*8340*/  MUFU.EX2 R247, R194 ;  /* 0x000000c200f77308 */ /* 0x000fe40000000800 */
[----:B------:R-:W-:Y:S02]  /*8350*/  FMUL.FTZ R37, R150, R121 ;  /* 0x0000007996257220 */ /* 0x000fe40000410000 */
[----:B------:R-:W-:Y:S02]  /*8360*/  FMUL.FTZ R93, R2, R93 ;  /* 0x0000005d025d7220 */ /* 0x000fe40000410000 */
[C---:B------:R-:W-:Y:S01]  /*8370*/  HMMA.16816.F32 R32, R156.reuse, R38, R32 ;  /* 0x000000269c20723c */ /* 0x040fe20000001820 */
[C---:B------:R-:W-:Y:S03]  /*8380*/  FMUL.FTZ R94, R0.reuse, R94 ;  /* 0x0000005e005e7220 */ /* 0x040fe60000410000 */
[----:B------:R5:W-:Y:S01]  /*8390*/  MUFU.EX2 R194, R170 ;  /* 0x000000aa00c27308 */ /* 0x000be20000000800 */
[----:B------:R-:W-:Y:S02]  /*83a0*/  FMUL.FTZ R95, R0, R95 ;  /* 0x0000005f005f7220 */ /* 0x000fe40000410000 */
[C---:B------:R-:W-:Y:S02]  /*83b0*/  FMUL.FTZ R38, R148.reuse, R122 ;  /* 0x0000007a94267220 */ /* 0x040fe40000410000 */
[----:B------:R-:W-:Y:S02]  /*83c0*/  FMUL.FTZ R39, R148, R123 ;  /* 0x0000007b94277220 */ /* 0x000fe40000410000 */
[----:B------:R-:W-:Y:S01]  /*83d0*/  LDSM.16.MT88.4 R120, [R212+0x2080] ;  /* 0x00208000d478783b */ /* 0x000fe20000004200 */
[C---:B------:R-:W-:Y:S02]  /*83e0*/  FMUL.FTZ R96, R150.reuse, R96 ;  /* 0x0000006096607220 */ /* 0x040fe40000410000 */
[----:B------:R-:W2:Y:S01]  /*83f0*/  MUFU.EX2 R195, R195 ;  /* 0x000000c300c37308 */ /* 0x000ea20000000800 */
[----:B------:R-:W-:Y:S01]  /*8400*/  FMUL.FTZ R97, R150, R97 ;  /* 0x0000006196617220 */ /* 0x000fe20000410000 */
[-C--:B-1----:R-:W-:Y:S01]  /*8410*/  HMMA.16816.F32 R36, R156, R100.reuse, R36 ;  /* 0x000000649c24723c */ /* 0x082fe20000001824 */
[C---:B------:R-:W-:Y:S02]  /*8420*/  FMUL.FTZ R98, R148.reuse, R98 ;  /* 0x0000006294627220 */ /* 0x040fe40000410000 */
[----:B------:R-:W-:Y:S02]  /*8430*/  FMUL.FTZ R99, R148, R99 ;  /* 0x0000006394637220 */ /* 0x000fe40000410000 */
[C---:B------:R-:W-:Y:S02]  /*8440*/  FMUL.FTZ R68, R150.reuse, R68 ;  /* 0x0000004496447220 */ /* 0x040fe40000410000 */
[----:B------:R-:W-:Y:S01]  /*8450*/  FMUL.FTZ R69, R150, R69 ;  /* 0x0000004596457220 */ /* 0x000fe20000410000 */
[C---:B------:R-:W-:Y:S01]  /*8460*/  HMMA.16816.F32 R40, R144.reuse, R100, R40 ;  /* 0x000000649028723c */ /* 0x040fe20000001828 */
[----:B------:R-:W-:Y:S01]  /*8470*/  MUFU.EX2 R196, R196 ;  /* 0x000000c400c47308 */ /* 0x000fe20000000800 */
[----:B-----5:R-:W-:Y:S02]  /*8480*/  LDSM.16.MT88.4 R168, [R214+0x3880] ;  /* 0x00388000d6a8783b */ /* 0x020fe40000004200 */
[C---:B------:R-:W-:Y:S02]  /*8490*/  FMUL.FTZ R70, R148.reuse, R70 ;  /* 0x0000004694467220 */ /* 0x040fe40000410000 */
[----:B------:R-:W-:Y:S02]  /*84a0*/  FMUL.FTZ R71, R148, R71 ;  /* 0x0000004794477220 */ /* 0x000fe40000410000 */
[-C--:B------:R-:W-:Y:S01]  /*84b0*/  HMMA.16816.F32 R44, R144, R102.reuse, R44 ;  /* 0x00000066902c723c */ /* 0x080fe2000000182c */
[C---:B------:R-:W-:Y:S02]  /*84c0*/  FMUL.FTZ R80, R150.reuse, R80 ;  /* 0x0000005096507220 */ /* 0x040fe40000410000 */
[----:B------:R-:W1:Y:S01]  /*84d0*/  MUFU.EX2 R199, R199 ;  /* 0x000000c700c77308 */ /* 0x000e620000000800 */
[----:B------:R-:W-:Y:S02]  /*84e0*/  FMUL.FTZ R81, R150, R81 ;  /* 0x0000005196517220 */ /* 0x000fe40000410000 */
[C---:B------:R-:W-:Y:S02]  /*84f0*/  FMUL.FTZ R82, R148.reuse, R82 ;  /* 0x0000005294527220 */ /* 0x040fe40000410000 */
[C---:B------:R-:W-:Y:S01]  /*8500*/  HMMA.16816.F32 R48, R156.reuse, R102, R48 ;  /* 0x000000669c30723c */ /* 0x040fe20000001830 */
[----:B------:R-:W5:Y:S03]  /*8510*/  LDSM.16.MT88.4 R100, [R214+0x3080] ;  /* 0x00308000d664783b */ /* 0x000f660000004200 */
[----:B------:R-:W-:Y:S01]  /*8520*/  FMUL.FTZ R83, R148, R83 ;  /* 0x0000005394537220 */ /* 0x000fe20000410000 */
[----:B------:R-:W-:Y:S01]  /*8530*/  MUFU.EX2 R239, R239 ;  /* 0x000000ef00ef7308 */ /* 0x000fe20000000800 */
[C---:B------:R-:W-:Y:S02]  /*8540*/  FMUL.FTZ R84, R150.reuse, R84 ;  /* 0x0000005496547220 */ /* 0x040fe40000410000 */
[-C--:B--2---:R-:W-:Y:S01]  /*8550*/  HMMA.16816.F32 R52, R156, R104.reuse, R52 ;  /* 0x000000689c34723c */ /* 0x084fe20000001834 */
[----:B------:R-:W-:Y:S03]  /*8560*/  FMUL.FTZ R85, R150, R85 ;  /* 0x0000005596557220 */ /* 0x000fe60000410000 */
[C---:B------:R-:W-:Y:S02]  /*8570*/  FMUL.FTZ R86, R148.reuse, R86 ;  /* 0x0000005694567220 */ /* 0x040fe40000410000 */
[----:B------:R-:W-:Y:S01]  /*8580*/  FMUL.FTZ R87, R148, R87 ;  /* 0x0000005794577220 */ /* 0x000fe20000410000 */
[----:B------:R-:W2:Y:S01]  /*8590*/  MUFU.EX2 R242, R242 ;  /* 0x000000f200f27308 */ /* 0x000ea20000000800 */
[C---:B------:R-:W-:Y:S01]  /*85a0*/  HMMA.16816.F32 R56, R144.reuse, R104, R56 ;  /* 0x000000689038723c */ /* 0x040fe20000001838 */
[--C-:B------:R-:W-:Y:S03]  /*85b0*/  FFMA.FTZ R243, R243, c[0x0][0x2d0], -R162.reuse ;  /* 0x0000b400f3f37a23 */ /* 0x100fe600000108a2 */
[--C-:B------:R-:W-:Y:S02]  /*85c0*/  FFMA.FTZ R245, R245, c[0x0][0x2d0], -R162.reuse ;  /* 0x0000b400f5f57a23 */ /* 0x100fe400000108a2 */
[--C-:B------:R-:W-:Y:S02]  /*85d0*/  FFMA.FTZ R160, R160, c[0x0][0x2d0], -R162.reuse ;  /* 0x0000b400a0a07a23 */ /* 0x100fe400000108a2 */
[-C--:B------:R-:W-:Y:S01]  /*85e0*/  HMMA.16816.F32 R60, R144, R106.reuse, R60 ;  /* 0x0000006a903c723c */ /* 0x080fe2000000183c */
[----:B------:R-:W-:Y:S03]  /*85f0*/  MUFU.EX2 R241, R241 ;  /* 0x000000f100f17308 */ /* 0x000fe60000000800 */
[----:B------:R-:W-:Y:S02]  /*8600*/  FFMA.FTZ R162, R153, c[0x0][0x2d0], -R162 ;  /* 0x0000b40099a27a23 */ /* 0x000fe400000108a2 */
[----:B------:R-:W-:Y:S01]  /*8610*/  FFMA.FTZ R172, R150, R231, R172 ;  /* 0x000000e796ac7223 */ /* 0x000fe200000100ac */
[----:B------:R-:W-:Y:S01]  /*8620*/  MOV R150, R151 ;  /* 0x0000009700967202 */ /* 0x000fe20000000f00 */
[C---:B------:R-:W-:Y:S01]  /*8630*/  HMMA.16816.F32 R64, R156.reuse, R106, R64 ;  /* 0x0000006a9c40723c */ /* 0x040fe20000001840 */
[----:B------:R-:W1:Y:S02]  /*8640*/  LDSM.16.MT88.4 R104, [R212+0x3080] ;  /* 0x00308000d468783b */ /* 0x000e640000004200 */
[----:B------:R-:W-:Y:S01]  /*8650*/  MUFU.EX2 R244, R244 ;  /* 0x000000f400f47308 */ /* 0x000fe20000000800 */
[----:B------:R-:W-:Y:S01]  /*8660*/  FFMA.FTZ R173, R148, R229, R173 ;  /* 0x000000e594ad7223 */ /* 0x000fe200000100ad */
[----:B------:R-:W-:Y:S01]  /*8670*/  MOV R148, R149 ;  /* 0x0000009500947202 */ /* 0x000fe20000000f00 */
[----:B------:R-:W-:Y:S01]  /*8680*/  FFMA.FTZ R177, R2, R227, R177 ;  /* 0x000000e302b17223 */ /* 0x000fe200000100b1 */
[----:B------:R-:W-:Y:S01]  /*8690*/  MOV R2, R3 ;  /* 0x0000000300027202 */ /* 0x000fe20000000f00 */
[----:B------:R-:W-:Y:S01]  /*86a0*/  FFMA.FTZ R185, R0, R225, R185 ;  /* 0x000000e100b97223 */ /* 0x000fe200000100b9 */
[-C--:B-----5:R-:W-:Y:S03]  /*86b0*/  HMMA.16816.F32 R68, R156, R100.reuse, R68 ;  /* 0x000000649c44723c */ /* 0x0a0fe60000001844 */
[----:B------:R-:W-:Y:S01]  /*86c0*/  FADD.FTZ R155, R155, R172 ;  /* 0x000000ac9b9b7221 */ /* 0x000fe20000010000 */
[----:B------:R-:W-:Y:S01]  /*86d0*/  MUFU.EX2 R243, R243 ;  /* 0x000000f300f37308 */ /* 0x000fe20000000800 */
[----:B------:R-:W-:Y:S01]  /*86e0*/  FADD.FTZ R174, R174, R173 ;  /* 0x000000adaeae7221 */ /* 0x000fe20000010000 */
[----:B------:R-:W-:Y:S01]  /*86f0*/  MOV R0, R152 ;  /* 0x0000009800007202 */ /* 0x000fe20000000f00 */
[----:B------:R-:W-:Y:S01]  /*8700*/  FADD.FTZ R176, R176, R177 ;  /* 0x000000b1b0b07221 */ /* 0x000fe20000010000 */
[C---:B------:R-:W-:Y:S01]  /*8710*/  HMMA.16816.F32 R72, R144.reuse, R100, R72 ;  /* 0x000000649048723c */ /* 0x040fe20000001848 */
[----:B------:R-:W-:Y:S03]  /*8720*/  FADD.FTZ R184, R184, R185 ;  /* 0x000000b9b8b87221 */ /* 0x000fe60000010000 */
[----:B------:R-:W-:Y:S02]  /*8730*/  FADD.FTZ R154, R154, R155 ;  /* 0x0000009b9a9a7221 */ /* 0x000fe40000010000 */
[----:B------:R-:W5:Y:S01]  /*8740*/  MUFU.EX2 R246, R246 ;  /* 0x000000f600f67308 */ /* 0x000f620000000800 */
[----:B---3--:R-:W-:Y:S01]  /*8750*/  F2FP.PACK_AB R100, R187, R186 ;  /* 0x000000babb64723e */ /* 0x008fe200000000ff */
[-C--:B------:R-:W-:Y:S01]  /*8760*/  HMMA.16816.F32 R76, R144, R102.reuse, R76 ;  /* 0x00000066904c723c */ /* 0x080fe2000000184c */
[----:B----4-:R-:W-:Y:S03]  /*8770*/  F2FP.PACK_AB R101, R189, R188 ;  /* 0x000000bcbd65723e */ /* 0x010fe600000000ff */
[----:B------:R-:W-:Y:S02]  /*8780*/  FADD.FTZ R179, R179, R174 ;  /* 0x000000aeb3b37221 */ /* 0x000fe40000010000 */
[----:B------:R-:W-:Y:S02]  /*8790*/  FADD.FTZ R181, R181, R176 ;  /* 0x000000b0b5b57221 */ /* 0x000fe40000010000 */
[C---:B------:R-:W-:Y:S01]  /*87a0*/  HMMA.16816.F32 R80, R156.reuse, R102, R80 ;  /* 0x000000669c50723c */ /* 0x040fe20000001850 */
[----:B------:R-:W-:Y:S03]  /*87b0*/  MUFU.EX2 R248, R248 ;  /* 0x000000f800f87308 */ /* 0x000fe60000000800 */
[----:B------:R-:W-:Y:S02]  /*87c0*/  FADD.FTZ R183, R183, R184 ;  /* 0x000000b8b7b77221 */ /* 0x000fe40000010000 */
[----:B------:R-:W-:Y:S01]  /*87d0*/  FADD.FTZ R175, R175, R154 ;  /* 0x0000009aafaf7221 */ /* 0x000fe20000010000 */
[----:B------:R-:W-:Y:S01]  /*87e0*/  F2FP.PACK_AB R102, R195, R190 ;  /* 0x000000bec366723e */ /* 0x000fe200000000ff */
[-C--:B-1----:R-:W-:Y:S01]  /*87f0*/  HMMA.16816.F32 R84, R156, R104.reuse, R84 ;  /* 0x000000689c54723c */ /* 0x082fe20000001854 */
[----:B------:R-:W-:Y:S02]  /*8800*/  F2FP.PACK_AB R103, R199, R196 ;  /* 0x000000c4c767723e */ /* 0x000fe400000000ff */
[----:B------:R-:W1:Y:S01]  /*8810*/  MUFU.EX2 R245, R245 ;  /* 0x000000f500f57308 */ /* 0x000e620000000800 */
[----:B------:R-:W-:Y:S02]  /*8820*/  FADD.FTZ R179, R178, R179 ;  /* 0x000000b3b2b37221 */ /* 0x000fe40000010000 */
[----:B------:R-:W-:Y:S02]  /*8830*/  FADD.FTZ R180, R180, R181 ;  /* 0x000000b5b4b47221 */ /* 0x000fe40000010000 */
[C---:B------:R-:W-:Y:S01]  /*8840*/  HMMA.16816.F32 R88, R144.reuse, R104, R88 ;  /* 0x000000689058723c */ /* 0x040fe20000001858 */
[----:B------:R-:W-:Y:S03]  /*8850*/  FADD.FTZ R182, R182, R183 ;  /* 0x000000b7b6b67221 */ /* 0x000fe60000010000 */
[----:B------:R-:W-:Y:S01]  /*8860*/  FADD.FTZ R186, R186, R175 ;  /* 0x000000afbaba7221 */ /* 0x000fe20000010000 */
[----:B------:R-:W-:Y:S01]  /*8870*/  MUFU.EX2 R198, R198 ;  /* 0x000000c600c67308 */ /* 0x000fe20000000800 */
[----:B------:R-:W-:Y:S01]  /*8880*/  FADD.FTZ R188, R188, R179 ;  /* 0x000000b3bcbc7221 */ /* 0x000fe20000010000 */
[----:B--2---:R-:W-:Y:S01]  /*8890*/  F2FP.PACK_AB R104, R242, R239 ;  /* 0x000000eff268723e */ /* 0x004fe200000000ff */
[-C--:B------:R-:W-:Y:S01]  /*88a0*/  HMMA.16816.F32 R92, R144, R106.reuse, R92 ;  /* 0x0000006a905c723c */ /* 0x080fe2000000185c */
[----:B-----5:R-:W-:Y:S03]  /*88b0*/  F2FP.PACK_AB R105, R246, R243 ;  /* 0x000000f3f669723e */ /* 0x020fe600000000ff */
[----:B------:R-:W-:Y:S02]  /*88c0*/  FADD.FTZ R239, R239, R180 ;  /* 0x000000b4efef7221 */ /* 0x000fe40000010000 */
[----:B------:R-:W-:Y:S01]  /*88d0*/  FADD.FTZ R243, R243, R182 ;  /* 0x000000b6f3f37221 */ /* 0x000fe20000010000 */
[----:B------:R-:W2:Y:S01]  /*88e0*/  MUFU.EX2 R197, R197 ;  /* 0x000000c500c57308 */ /* 0x000ea20000000800 */
[----:B------:R-:W-:Y:S01]  /*88f0*/  HMMA.16816.F32 R96, R156, R106, R96 ;  /* 0x0000006a9c60723c */ /* 0x000fe20000001860 */
[----:B------:R-:W-:Y:S03]  /*8900*/  FADD.FTZ R187, R187, R186 ;  /* 0x000000babbbb7221 */ /* 0x000fe60000010000 */
[----:B------:R-:W-:Y:S02]  /*8910*/  FADD.FTZ R189, R189, R188 ;  /* 0x000000bcbdbd7221 */ /* 0x000fe40000010000 */
[----:B------:R-:W-:Y:S01]  /*8920*/  FADD.FTZ R242, R242, R239 ;  /* 0x000000eff2f27221 */ /* 0x000fe20000010000 */
[----:B------:R-:W-:Y:S01]  /*8930*/  F2FP.PACK_AB R106, R244, R241 ;  /* 0x000000f1f46a723e */ /* 0x000fe200000000ff */
[-C--:B------:R-:W-:Y:S01]  /*8940*/  HMMA.16816.F32 R4, R100, R108.reuse, R4 ;  /* 0x0000006c6404723c */ /* 0x080fe20000001804 */
[----:B-1----:R-:W-:Y:S01]  /*8950*/  F2FP.PACK_AB R107, R245, R248 ;  /* 0x000000f8f56b723e */ /* 0x002fe200000000ff */
[----:B------:R-:W-:Y:S02]  /*8960*/  MUFU.EX2 R193, R193 ;  /* 0x000000c100c17308 */ /* 0x000fe40000000800 */
[----:B------:R-:W-:Y:S02]  /*8970*/  FADD.FTZ R243, R246, R243 ;  /* 0x000000f3f6f37221 */ /* 0x000fe40000010000 */
[----:B------:R-:W-:Y:S02]  /*8980*/  FADD.FTZ R190, R190, R187 ;  /* 0x000000bbbebe7221 */ /* 0x000fe40000010000 */
[C---:B------:R-:W-:Y:S01]  /*8990*/  HMMA.16816.F32 R8, R104.reuse, R108, R8 ;  /* 0x0000006c6808723c */ /* 0x040fe20000001808 */
[----:B------:R-:W-:Y:S03]  /*89a0*/  FADD.FTZ R196, R196, R189 ;  /* 0x000000bdc4c47221 */ /* 0x000fe60000010000 */
[----:B------:R-:W1:Y:S01]  /*89b0*/  MUFU.EX2 R250, R250 ;  /* 0x000000fa00fa7308 */ /* 0x000e620000000800 */
[----:B------:R-:W-:Y:S01]  /*89c0*/  FADD.FTZ R241, R241, R242 ;  /* 0x000000f2f1f17221 */ /* 0x000fe20000010000 */
[----:B--2---:R-:W-:Y:S02]  /*89d0*/  F2FP.PACK_AB R156, R197, R198 ;  /* 0x000000c6c59c723e */ /* 0x004fe400000000ff */
[-C--:B------:R-:W-:Y:S01]  /*89e0*/  HMMA.16816.F32 R12, R104, R110.reuse, R12 ;  /* 0x0000006e680c723c */ /* 0x080fe2000000180c */
[----:B------:R-:W-:Y:S03]  /*89f0*/  FADD.FTZ R248, R248, R243 ;  /* 0x000000f3f8f87221 */ /* 0x000fe60000010000 */
[----:B------:R-:W-:Y:S02]  /*8a00*/  FADD.FTZ R195, R195, R190 ;  /* 0x000000bec3c37221 */ /* 0x000fe40000010000 */
[----:B------:R-:W-:Y:S01]  /*8a10*/  MUFU.EX2 R191, R191 ;  /* 0x000000bf00bf7308 */ /* 0x000fe20000000800 */
[----:B------:R-:W-:Y:S01]  /*8a20*/  FADD.FTZ R196, R199, R196 ;  /* 0x000000c4c7c47221 */ /* 0x000fe20000010000 */
[C---:B------:R-:W-:Y:S01]  /*8a30*/  HMMA.16816.F32 R16, R100.reuse, R110, R16 ;  /* 0x0000006e6410723c */ /* 0x040fe20000001810 */
[----:B------:R-:W2:Y:S03]  /*8a40*/  LDSM.16.MT88.4 R108, [R212+0x2880] ;  /* 0x00288000d46c783b */ /* 0x000ea60000004200 */
[----:B------:R-:W-:Y:S02]  /*8a50*/  FADD.FTZ R244, R244, R241 ;  /* 0x000000f1f4f47221 */ /* 0x000fe40000010000 */
[----:B------:R-:W-:Y:S02]  /*8a60*/  FADD.FTZ R248, R245, R248 ;  /* 0x000000f8f5f87221 */ /* 0x000fe40000010000 */
[-C--:B------:R-:W-:Y:S01]  /*8a70*/  HMMA.16816.F32 R20, R100, R112.reuse, R20 ;  /* 0x000000706414723c */ /* 0x080fe20000001814 */
[----:B------:R-:W3:Y:S03]  /*8a80*/  MUFU.EX2 R240, R240 ;  /* 0x000000f000f07308 */ /* 0x000ee60000000800 */
[----:B-1----:R-:W-:Y:S01]  /*8a90*/  F2FP.PACK_AB R157, R250, R193 ;  /* 0x000000c1fa9d723e */ /* 0x002fe200000000ff */
[----:B------:R-:W-:Y:S02]  /*8aa0*/  FADD.FTZ R198, R198, R195 ;  /* 0x000000c3c6c67221 */ /* 0x000fe40000010000 */
[----:B------:R-:W-:Y:S01]  /*8ab0*/  FADD.FTZ R193, R193, R196 ;  /* 0x000000c4c1c17221 */ /* 0x000fe20000010000 */
[C---:B------:R-:W-:Y:S01]  /*8ac0*/  HMMA.16816.F32 R24, R104.reuse, R112, R24 ;  /* 0x000000706818723c */ /* 0x040fe20000001818 */
[----:B------:R-:W-:Y:S02]  /*8ad0*/  FADD.FTZ R198, R197, R198 ;  /* 0x000000c6c5c67221 */ /* 0x000fe40000010000 */
[----:B------:R-:W1:Y:S01]  /*8ae0*/  MUFU.EX2 R192, R192 ;  /* 0x000000c000c07308 */ /* 0x000e620000000800 */
[----:B------:R-:W-:Y:S04]  /*8af0*/  FADD.FTZ R193, R250, R193 ;  /* 0x000000c1fac17221 */ /* 0x000fe80000010000 */
[-C--:B------:R-:W-:Y:S05]  /*8b00*/  HMMA.16816.F32 R28, R104, R114.reuse, R28 ;  /* 0x00000072681c723c */ /* 0x080fea000000181c */
[----:B------:R-:W-:Y:S03]  /*8b10*/  MUFU.EX2 R249, R249 ;  /* 0x000000f900f97308 */ /* 0x000fe60000000800 */
[C---:B------:R-:W-:Y:S01]  /*8b20*/  HMMA.16816.F32 R32, R100.reuse, R114, R32 ;  /* 0x000000726420723c */ /* 0x040fe20000001820 */
[----:B------:R-:W4:Y:S03]  /*8b30*/  LDSM.16.MT88.4 R112, [R214+0x3480] ;  /* 0x00348000d670783b */ /* 0x000f260000004200 */
[C---:B---3--:R-:W-:Y:S01]  /*8b40*/  F2FP.PACK_AB R158, R240.reuse, R191 ;  /* 0x000000bff09e723e */ /* 0x048fe200000000ff */
[----:B------:R-:W-:Y:S02]  /*8b50*/  FADD.FTZ R191, R191, R198 ;  /* 0x000000c6bfbf7221 */ /* 0x000fe40000010000 */
[----:B------:R-:W3:Y:S01]  /*8b60*/  MUFU.EX2 R252, R252 ;  /* 0x000000fc00fc7308 */ /* 0x000ee20000000800 */
[-C--:B------:R-:W-:Y:S01]  /*8b70*/  HMMA.16816.F32 R36, R100, R116.reuse, R36 ;  /* 0x000000746424723c */ /* 0x080fe20000001824 */
[----:B------:R-:W-:Y:S03]  /*8b80*/  FADD.FTZ R231, R240, R191 ;  /* 0x000000bff0e77221 */ /* 0x000fe60000010000 */
[C---:B-1----:R-:W-:Y:S01]  /*8b90*/  F2FP.PACK_AB R159, R247.reuse, R192 ;  /* 0x000000c0f79f723e */ /* 0x042fe200000000ff */
[----:B------:R-:W-:Y:S03]  /*8ba0*/  FADD.FTZ R192, R192, R193 ;  /* 0x000000c1c0c07221 */ /* 0x000fe60000010000 */
[C---:B------:R-:W-:Y:S01]  /*8bb0*/  HMMA.16816.F32 R40, R104.reuse, R116, R40 ;  /* 0x000000746828723c */ /* 0x040fe20000001828 */
[----:B------:R-:W1:Y:S03]  /*8bc0*/  MUFU.EX2 R251, R251 ;  /* 0x000000fb00fb7308 */ /* 0x000e660000000800 */
[----:B------:R-:W-:Y:S04]  /*8bd0*/  FADD.FTZ R229, R247, R192 ;  /* 0x000000c0f7e57221 */ /* 0x000fe80000010000 */
[-C--:B------:R-:W-:Y:S03]  /*8be0*/  HMMA.16816.F32 R44, R104, R118.reuse, R44 ;  /* 0x00000076682c723c */ /* 0x080fe6000000182c */
[----:B------:R3:W-:Y:S05]  /*8bf0*/  MUFU.EX2 R138, R160 ;  /* 0x000000a0008a7308 */ /* 0x0007ea0000000800 */
[C---:B------:R-:W-:Y:S01]  /*8c00*/  HMMA.16816.F32 R48, R100.reuse, R118, R48 ;  /* 0x000000766430723c */ /* 0x040fe20000001830 */
[----:B------:R-:W5:Y:S04]  /*8c10*/  LDSM.16.MT88.4 R116, [R212+0x3480] ;  /* 0x00348000d474783b */ /* 0x000f680000004200 */
[----:B------:R1:W1:Y:S03]  /*8c20*/  MUFU.EX2 R153, R162 ;  /* 0x000000a200997308 */ /* 0x0002660000000800 */
[-C--:B--2---:R-:W-:Y:S08]  /*8c30*/  HMMA.16816.F32 R52, R100, R108.reuse, R52 ;  /* 0x0000006c6434723c */ /* 0x084ff00000001834 */
[C---:B------:R-:W-:Y:S01]  /*8c40*/  HMMA.16816.F32 R56, R104.reuse, R108, R56 ;  /* 0x0000006c6838723c */ /* 0x040fe20000001838 */
[C---:B---3--:R-:W-:Y:S03]  /*8c50*/  F2FP.PACK_AB R160, R252.reuse, R249 ;  /* 0x000000f9fca0723e */ /* 0x048fe600000000ff */
[----:B------:R-:W-:Y:S04]  /*8c60*/  FADD.FTZ R249, R249, R244 ;  /* 0x000000f4f9f97221 */ /* 0x000fe80000010000 */
[-C--:B------:R-:W-:Y:S01]  /*8c70*/  HMMA.16816.F32 R60, R104, R110.reuse, R60 ;  /* 0x0000006e683c723c */ /* 0x080fe2000000183c */
[----:B------:R-:W-:Y:S03]  /*8c80*/  FADD.FTZ R252, R252, R249 ;  /* 0x000000f9fcfc7221 */ /* 0x000fe60000010000 */
[C---:B-1----:R-:W-:Y:S01]  /*8c90*/  F2FP.PACK_AB R162, R194.reuse, R251 ;  /* 0x000000fbc2a2723e */ /* 0x042fe200000000ff */
[----:B------:R-:W-:Y:S01]  /*8ca0*/  FADD.FTZ R227, R251, R252 ;  /* 0x000000fcfbe37221 */ /* 0x000fe20000010000 */
[-C--:B------:R-:W-:Y:S02]  /*8cb0*/  F2FP.PACK_AB R163, R153, R138.reuse ;  /* 0x0000008a99a3723e */ /* 0x080fe400000000ff */
[C---:B------:R-:W-:Y:S01]  /*8cc0*/  HMMA.16816.F32 R64, R100.reuse, R110, R64 ;  /* 0x0000006e6440723c */ /* 0x040fe20000001840 */
[----:B------:R-:W1:Y:S03]  /*8cd0*/  LDSM.16.MT88.4 R108, [R214+0x2080] ;  /* 0x00208000d66c783b */ /* 0x000e660000004200 */
[----:B------:R-:W-:Y:S04]  /*8ce0*/  FADD.FTZ R227, R194, R227 ;  /* 0x000000e3c2e37221 */ /* 0x000fe80000010000 */
[-C--:B----4-:R-:W-:Y:S08]  /*8cf0*/  HMMA.16816.F32 R68, R100, R112.reuse, R68 ;  /* 0x000000706444723c */ /* 0x090ff00000001844 */
[C---:B------:R-:W-:Y:S08]  /*8d00*/  HMMA.16816.F32 R72, R104.reuse, R112, R72 ;  /* 0x000000706848723c */ /* 0x040ff00000001848 */
[-C--:B------:R-:W-:Y:S08]  /*8d10*/  HMMA.16816.F32 R76, R104, R114.reuse, R76 ;  /* 0x00000072684c723c */ /* 0x080ff0000000184c */
[C---:B------:R-:W-:Y:S08]  /*8d20*/  HMMA.16816.F32 R80, R100.reuse, R114, R80 ;  /* 0x000000726450723c */ /* 0x040ff00000001850 */
[-C--:B-----5:R-:W-:Y:S08]  /*8d30*/  HMMA.16816.F32 R84, R100, R116.reuse, R84 ;  /* 0x000000746454723c */ /* 0x0a0ff00000001854 */
[C---:B------:R-:W-:Y:S08]  /*8d40*/  HMMA.16816.F32 R88, R104.reuse, R116, R88 ;  /* 0x000000746858723c */ /* 0x040ff00000001858 */
[-C--:B------:R-:W-:Y:S08]  /*8d50*/  HMMA.16816.F32 R92, R104, R118.reuse, R92 ;  /* 0x00000076685c723c */ /* 0x080ff0000000185c */
[----:B------:R-:W-:Y:S08]  /*8d60*/  HMMA.16816.F32 R96, R100, R118, R96 ;  /* 0x000000766460723c */ /* 0x000ff00000001860 */
[-C--:B-1----:R-:W-:Y:S01]  /*8d70*/  HMMA.16816.F32 R144, R156, R108.reuse, R4 ;  /* 0x0000006c9c90723c */ /* 0x082fe20000001804 */
[----:B------:R-:W1:Y:S07]  /*8d80*/  LDSM.16.MT88.4 R4, [R212+0x3880] ;  /* 0x00388000d404783b */ /* 0x000e6e0000004200 */
[C---:B------:R-:W-:Y:S07]  /*8d90*/  HMMA.16816.F32 R140, R160.reuse, R108, R8 ;  /* 0x0000006ca08c723c */ /* 0x040fee0000001808 */
[----:B------:R-:W-:Y:S02]  /*8da0*/  MOV R11, R138 ;  /* 0x0000008a000b7202 */ /* 0x000fe40000000f00 */
[----:B------:R-:W-:Y:S03]  /*8db0*/  MOV R10, R137 ;  /* 0x00000089000a7202 */ /* 0x000fe60000000f00 */
[----:B------:R-:W-:Y:S02]  /*8dc0*/  MOV R9, R136 ;  /* 0x0000008800097202 */ /* 0x000fe40000000f00 */
[-C--:B------:R-:W-:Y:S03]  /*8dd0*/  HMMA.16816.F32 R136, R160, R110.reuse, R12 ;  /* 0x0000006ea088723c */ /* 0x080fe6000000180c */
[----:B------:R-:W-:Y:S04]  /*8de0*/  FADD.FTZ R248, R9, R248 ;  /* 0x000000f809f87221 */ /* 0x000fe80000010000 */
[----:B------:R-:W-:Y:S01]  /*8df0*/  FADD.FTZ R248, R10, R248 ;  /* 0x000000f80af87221 */ /* 0x000fe20000010000 */
[C---:B------:R-:W-:Y:S04]  /*8e00*/  HMMA.16816.F32 R100, R156.reuse, R110, R16 ;  /* 0x0000006e9c64723c */ /* 0x040fe80000001810 */
[----:B------:R-:W-:Y:S04]  /*8e10*/  FADD.FTZ R248, R11, R248 ;  /* 0x000000f80bf87221 */ /* 0x000fe80000010000 */
[-C--:B------:R-:W-:Y:S01]  /*8e20*/  HMMA.16816.F32 R104, R156, R120.reuse, R20 ;  /* 0x000000789c68723c */ /* 0x080fe20000001814 */
[----:B------:R-:W-:Y:S07]  /*8e30*/  FADD.FTZ R225, R153, R248 ;  /* 0x000000f899e17221 */ /* 0x000fee0000010000 */
[C---:B------:R-:W-:Y:S08]  /*8e40*/  HMMA.16816.F32 R108, R160.reuse, R120, R24 ;  /* 0x00000078a06c723c */ /* 0x040ff00000001818 */
[-C--:B------:R-:W-:Y:S08]  /*8e50*/  HMMA.16816.F32 R112, R160, R122.reuse, R28 ;  /* 0x0000007aa070723c */ /* 0x080ff0000000181c */
        /* <DEDUP_REMOVED lines=13> */
[-C--:B-1----:R-:W-:Y:S08]  /*8f30*/  HMMA.16816.F32 R84, R156, R4.reuse, R84 ;  /* 0x000000049c54723c */ /* 0x082ff00000001854 */
[C---:B------:R-:W-:Y:S08]  /*8f40*/  HMMA.16816.F32 R88, R160.reuse, R4, R88 ;  /* 0x00000004a058723c */ /* 0x040ff00000001858 */
[-C--:B------:R-:W-:Y:S08]  /*8f50*/  HMMA.16816.F32 R92, R160, R6.reuse, R92 ;  /* 0x00000006a05c723c */ /* 0x080ff0000000185c */
[----:B------:R-:W-:Y:S01]  /*8f60*/  HMMA.16816.F32 R96, R156, R6, R96 ;  /* 0x000000069c60723c */ /* 0x000fe20000001860 */
[----:B------:R-:W-:-:S07]  /*8f70*/  @P0 BRA `(.L_x_198) ;  /* 0xffffc29000000947 */ /* 0x000fce000383ffff */
.L_x_179:
[----:B------:R-:W1:Y:S01]  /*8f80*/  S2UR UR12, SR_CTAID.X ;  /* 0x00000000000c79c3 */ /* 0x000e620000002500 */
[----:B------:R-:W-:Y:S01]  /*8f90*/  ULDC.64 UR4, c[0x0][0x2c8] ;  /* 0x0000b20000047ab9 */ /* 0x000fe20000000a00 */
[----:B------:R-:W-:Y:S01]  /*8fa0*/  PLOP3.LUT P0, PT, PT, PT, UP1, 0x40, 0x0 ;  /* 0x000000000000781c */ /* 0x000fe20003f0e818 */
[----:B-1----:R-:W-:-:S04]  /*8fb0*/  ULEA UR12, UR12, 0x7f, 0x7 ;  /* 0x0000007f0c0c7891 */ /* 0x002fc8000f8e383f */
[----:B------:R-:W-:-:S03]  /*8fc0*/  UIMAD.WIDE.U32 UR14, UR12, UR4, URZ ;  /* 0x000000040c0e72a5 */ /* 0x000fc6000f8e003f */
[----:B------:R-:W-:Y:S02]  /*8fd0*/  ULDC UR4, c[0x0][0x168] ;  /* 0x00005a0000047ab9 */ /* 0x000fe40000000800 */
[----:B------:R-:W-:Y:S02]  /*8fe0*/  @UP2 USHF.R.U32.HI UR12, URZ, UR5, UR15 ;  /* 0x000000053f0c2299 */ /* 0x000fe4000801160f */
[----:B------:R-:W-:Y:S02]  /*8ff0*/  UIADD3 UR4, -UR4, 0x1, URZ ;  /* 0x0000000104047890 */ /* 0x000fe4000fffe13f */
[----:B------:R-:W-:Y:S02]  /*9000*/  ULDC UR5, c[0x0][0x1d0] ;  /* 0x0000740000057ab9 */ /* 0x000fe40000000800 */
[----:B------:R-:W-:-:S03]  /*9010*/  UIADD3 UR13, UR12, UR5, UR4 ;  /* 0x000000050c0d7290 */ /* 0x000fc6000fffe004 */
[----:B------:R-:W-:Y:S02]  /*9020*/  ULDC UR12, c[0x0][0x324] ;  /* 0x0000c900000c7ab9 */ /* 0x000fe40000000800 */
[----:B------:R-:W-:Y:S01]  /*9030*/  UIADD3 UR12, UR13, -UR12, URZ ;  /* 0x8000000c0d0c7290 */ /* 0x000fe2000fffe03f */
[----:B------:R-:W-:Y:S05]  /*9040*/  @P0 BRA `(.L_x_199) ;  /* 0x0000014000000947 */ /* 0x000fea0003800000 */
        /* <DEDUP_REMOVED lines=11> */
.L_x_200:
[----:B------:R-:W-:Y:S02]  /*9100*/  ULDC UR4, c[0x0][0x32c] ;  /* 0x0000cb0000047ab9 */ /* 0x000fe40000000800 */
[----:B------:R-:W-:-:S03]  /*9110*/  UISETP.NE.AND UP0, UPT, UR4, 0x1, UPT ;  /* 0x000000010400788c */ /* 0x000fc6000bf05270 */
[----:B------:R-:W-:Y:S02]  /*9120*/  ULDC.64 UR4, c[0x0][0x330] ;  /* 0x0000cc0000047ab9 */ /* 0x000fe40000000a00 */
[----:B------:R-:W-:-:S06]  /*9130*/  UIMAD.WIDE.U32 UR14, UR13, UR4, URZ ;  /* 0x000000040d0e72a5 */ /* 0x000fcc000f8e003f */
[----:B------:R-:W-:Y:S02]  /*9140*/  @UP0 USHF.R.U32.HI UR13, URZ, UR5, UR15 ;  /* 0x000000053f0d0299 */ /* 0x000fe4000801160f */
.L_x_201:
[----:B------:R-:W-:Y:S02]  /*9150*/  ULDC UR4, c[0x0][0x32c] ;  /* 0x0000cb0000047ab9 */ /* 0x000fe40000000800 */
[----:B------:R-:W-:-:S04]  /*9160*/  UIMAD UR4, UR13, UR4, URZ ;  /* 0x000000040d0472a4 */ /* 0x000fc8000f8e023f */
[----:B------:R-:W-:-:S04]  /*9170*/  UISETP.LT.AND UP0, UPT, UR12, UR4, UPT ;  /* 0x000000040c00728c */ /* 0x000fc8000bf01270 */
[----:B------:R-:W-:-:S04]  /*9180*/  USEL UR12, UR12, UR4, !UP0 ;  /* 0x000000040c0c7287 */ /* 0x000fc8000c000000 */
.L_x_199:
[----:B------:R-:W-:-:S04]  /*9190*/  UIADD3 UR12, UR12, 0x2f, URZ ;  /* 0x0000002f0c0c7890 */ /* 0x000fc8000fffe03f */
[----:B------:R-:W-:-:S04]  /*91a0*/  UIMAD.WIDE UR4, UR12, 0x2aaaaaab, URZ ;  /* 0x2aaaaaab0c0478a5 */ /* 0x000fc8000f8e023f */
[----:B------:R-:W-:-:S04]  /*91b0*/  USHF.R.U32.HI UR4, URZ, 0x1f, UR5 ;  /* 0x0000001f3f047899 */ /* 0x000fc80008011605 */
[----:B------:R-:W-:-:S04]  /*91c0*/  ULEA.HI.SX32 UR4, UR5, UR4, 0x1d ;  /* 0x0000000405047291 */ /* 0x000fc8000f8fea3f */
[----:B------:R-:W-:-:S04]  /*91d0*/  UISETP.LT.AND UP0, UPT, UR6, UR4, UPT ;  /* 0x000000040600728c */ /* 0x000fc8000bf01270 */
[----:B------:R-:W-:-:S06]  /*91e0*/  USEL UR4, UR6, UR4, !UP0 ;  /* 0x0000000406047287 */ /* 0x000fcc000c000000 */
[----:B------:R-:W-:-:S13]  /*91f0*/  ISETP.GE.AND P0, PT, R226, UR4, PT ;  /* 0x00000004e2007c0c */ /* 0x000fda000bf06270 */
[----:B------:R-:W-:Y:S05]  /*9200*/  @!P0 BRA `(.L_x_202) ;  /* 0x0000298000008947 */ /* 0x000fea0003800000 */
[C---:B------:R-:W-:Y:S02]  /*9210*/  IADD3 R242, P0, R232.reuse, 0x20, RZ ;  /* 0x00000020e8f27810 */ /* 0x040fe40007f1e0ff */
[----:B------:R-:W-:Y:S02]  /*9220*/  IADD3 R240, P2, R232, 0x40, RZ ;  /* 0x00000040e8f07810 */ /* 0x000fe40007f5e0ff */
[C---:B------:R-:W-:Y:S01]  /*9230*/  IADD3 R238, P1, R220.reuse, 0x20, RZ ;  /* 0x00000020dcee7810 */ /* 0x040fe20007f3e0ff */
[--C-:B------:R-:W-:Y:S01]  /*9240*/  IMAD.X R241, RZ, RZ, R235.reuse, P0 ;  /* 0x000000fffff17224 */ /* 0x100fe200000e06eb */
[----:B------:R-:W-:Y:S01]  /*9250*/  IADD3 R236, P0, R220, 0x40, RZ ;  /* 0x00000040dcec7810 */ /* 0x000fe20007f1e0ff */
[----:B------:R-:W-:Y:S02]  /*9260*/  IMAD.X R239, RZ, RZ, R235, P2 ;  /* 0x000000ffffef7224 */ /* 0x000fe400010e06eb */
[--C-:B------:R-:W-:Y:S02]  /*9270*/  IMAD.X R237, RZ, RZ, R223.reuse, P1 ;  /* 0x000000ffffed7224 */ /* 0x100fe400008e06df */
[----:B------:R-:W-:-:S02]  /*9280*/  IMAD.X R230, RZ, RZ, R223, P0 ;  /* 0x000000ffffe67224 */ /* 0x000fc400000e06df */
.L_x_205:
[----:B------:R-:W-:Y:S04]  /*9290*/  DEPBAR.LE SB0, 0x0 ;  /* 0x000080000000791a */ /* 0x000fe80000000000 */
[----:B------:R-:W-:Y:S01]  /*92a0*/  BAR.SYNC.DEFER_BLOCKING 0x0 ;  /* 0x0000000000007b1d */ /* 0x000fe20000010000 */
[----:B------:R-:W-:Y:S01]  /*92b0*/  ISETP.LT.AND P0, PT, R226, UR6, PT ;  /* 0x00000006e2007c0c */ /* 0x000fe2000bf01270 */
[----:B------:R-:W-:Y:S01]  /*92c0*/  IMAD.MOV.U32 R148, RZ, RZ, R151 ;  /* 0x000000ffff947224 */ /* 0x000fe200078e0097 */
[----:B------:R-:W-:Y:S01]  /*92d0*/  MOV R2, R149 ;  /* 0x0000009500027202 */ /* 0x000fe20000000f00 */
[----:B------:R-:W-:Y:S02]  /*92e0*/  IMAD.MOV.U32 R0, RZ, RZ, R3 ;  /* 0x000000ffff007224 */ /* 0x000fe400078e0003 */
        /* <DEDUP_REMOVED lines=12> */
[----:B------:R-:W-:Y:S04]  /*93b0*/  IMAD.WIDE.U32 R12, R226, c[0x0][0x208], RZ ;  /* 0x00008200e20c7a25 */ /* 0x000fe800078e00ff */
        /* <DEDUP_REMOVED lines=10> */
[----:B------:R-:W-:Y:S04]  /*9460*/  IADD3 R8, P1, R242, R12, RZ ;  /* 0x0000000cf2087210 */ /* 0x000fe80007f3e0ff */
[----:B------:R-:W-:Y:S01]  /*9470*/  @!P3 LEA.HI.X R10, R10, R4, R5, 0x5, P0 ;  /* 0x000000040a0ab211 */ /* 0x000fe200000f2c05 */
[----:B------:R-:W-:Y:S01]  /*9480*/  IMAD.X R5, R4, 0x1, R235, P2 ;  /* 0x0000000104057824 */ /* 0x000fe200010e06eb */
[----:B------:R-:W-:Y:S01]  /*9490*/  LEA R14, P2, R6, c[0x0][0x1f8], 0x1 ;  /* 0x00007e00060e7a11 */ /* 0x000fe200078408ff */
[----:B------:R-:W-:Y:S01]  /*94a0*/  IMAD.X R7, R4, 0x1, R241, P1 ;  /* 0x0000000104077824 */ /* 0x000fe200008e06f1 */
[----:B------:R-:W-:Y:S02]  /*94b0*/  IADD3 R9, P0, R240, R12, RZ ;  /* 0x0000000cf0097210 */ /* 0x000fe40007f1e0ff */
[----:B------:R-:W-:Y:S02]  /*94c0*/  LEA.HI.X R15, R6, c[0x0][0x1fc], R5, 0x1, P2 ;  /* 0x00007f00060f7a11 */ /* 0x000fe400010f0c05 */
[----:B------:R-:W-:Y:S01]  /*94d0*/  LEA R12, P1, R8, c[0x0][0x1f8], 0x1 ;  /* 0x00007e00080c7a11 */ /* 0x000fe200078208ff */
[----:B------:R-:W-:Y:S01]  /*94e0*/  IMAD.X R4, R4, 0x1, R239, P0 ;  /* 0x0000000104047824 */ /* 0x000fe200000e06ef */
[----:B------:R-:W-:Y:S01]  /*94f0*/  LEA R16, P0, R9, c[0x0][0x1f8], 0x1 ;  /* 0x00007e0009107a11 */ /* 0x000fe200078008ff */
[----:B------:R-:W-:Y:S01]  /*9500*/  @!PT LDS RZ, [RZ] ;  /* 0x00000000fffff984 */ /* 0x000fe20000000800 */
[----:B------:R-:W-:Y:S01]  /*9510*/  @!PT LDS RZ, [RZ] ;  /* 0x00000000fffff984 */ /* 0x000fe20000000800 */
[----:B------:R-:W-:Y:S01]  /*9520*/  @!PT LDS RZ, [RZ] ;  /* 0x00000000fffff984 */ /* 0x000fe20000000800 */
[----:B------:R4:W-:Y:S01]  /*9530*/  LDGSTS.E.BYPASS.LTC128B.128 [R218+0x1880], [R14.64], !P6 ;  /* 0x018800000eda7fae */ /* 0x0009e2000f101d4a */
[----:B------:R-:W-:Y:S02]  /*9540*/  LEA.HI.X R13, R8, c[0x0][0x1fc], R7, 0x1, P1 ;  /* 0x00007f00080d7a11 */ /* 0x000fe400008f0c07 */
[----:B------:R-:W-:Y:S02]  /*9550*/  @!P3 IADD3 R5, P2, R11, R232, RZ ;  /* 0x000000e80b05b210 */ /* 0x000fe40007f5e0ff */
[----:B------:R-:W-:Y:S01]  /*9560*/  LEA.HI.X R17, R9, c[0x0][0x1fc], R4, 0x1, P0 ;  /* 0x00007f0009117a11 */ /* 0x000fe200000f0c04 */
[----:B------:R4:W-:Y:S01]  /*9570*/  LDGSTS.E.BYPASS.LTC128B.128 [R218+0x2480], [R12.64], !P5 ;  /* 0x024800000cda7fae */ /* 0x0009e2000e901d4a */
[----:B------:R-:W-:Y:S01]  /*9580*/  @!P3 IADD3 R4, P1, R11, R242, RZ ;  /* 0x000000f20b04b210 */ /* 0x000fe20007f3e0ff */
[C---:B------:R-:W-:Y:S01]  /*9590*/  @!P3 IMAD.X R6, R10.reuse, 0x1, R235, P2 ;  /* 0x000000010a06b824 */ /* 0x040fe200010e06eb */
[----:B------:R-:W-:Y:S02]  /*95a0*/  @!P3 LEA R18, P2, R5, c[0x0][0x1f8], 0x1 ;  /* 0x00007e000512ba11 */ /* 0x000fe400078408ff */
[----:B------:R4:W-:Y:S01]  /*95b0*/  LDGSTS.E.BYPASS.LTC128B.128 [R218+0x3080], [R16.64], !P4 ;  /* 0x0308000010da7fae */ /* 0x0009e2000e101d4a */
[----:B------:R-:W-:Y:S01]  /*95c0*/  @!P3 IADD3 R11, P0, R11, R240, RZ ;  /* 0x000000f00b0bb210 */ /* 0x000fe20007f1e0ff */
[----:B------:R-:W-:Y:S01]  /*95d0*/  @!P3 IMAD.X R7, R10, 0x1, R241, P1 ;  /* 0x000000010a07b824 */ /* 0x000fe200008e06f1 */
[----:B------:R-:W-:Y:S02]  /*95e0*/  @!P3 LEA.HI.X R19, R5, c[0x0][0x1fc], R6, 0x1, P2 ;  /* 0x00007f000513ba11 */ /* 0x000fe400010f0c06 */
[----:B------:R-:W-:Y:S01]  /*95f0*/  @!P3 LEA R8, P1, R4, c[0x0][0x1f8], 0x1 ;  /* 0x00007e000408ba11 */ /* 0x000fe200078208ff */
[----:B------:R-:W-:Y:S01]  /*9600*/  @!P3 IMAD.X R10, R10, 0x1, R239, P0 ;  /* 0x000000010a0ab824 */ /* 0x000fe200000e06ef */
[C---:B------:R-:W-:Y:S01]  /*9610*/  @!P3 LEA R20, P0, R11.reuse, c[0x0][0x1f8], 0x1 ;  /* 0x00007e000b14ba11 */ /* 0x040fe200078008ff */
[----:B------:R4:W-:Y:S01]  /*9620*/  @!P3 LDGSTS.E.BYPASS.LTC128B.128 [R218+0x2080], [R18.64], !P6 ;  /* 0x0208000012dabfae */ /* 0x0009e2000f101d4a */
[----:B------:R-:W-:Y:S02]  /*9630*/  @!P3 LEA.HI.X R9, R4, c[0x0][0x1fc], R7, 0x1, P1 ;  /* 0x00007f000409ba11 */ /* 0x000fe400008f0c07 */
[----:B------:R-:W-:Y:S03]  /*9640*/  @!P3 LEA.HI.X R21, R11, c[0x0][0x1fc], R10, 0x1, P0 ;  /* 0x00007f000b15ba11 */ /* 0x000fe600000f0c0a */
[----:B------:R4:W-:Y:S05]  /*9650*/  @!P3 LDGSTS.E.BYPASS.LTC128B.128 [R218+0x2c80], [R8.64], !P5 ;  /* 0x02c8000008dabfae */ /* 0x0009ea000e901d4a */
[----:B------:R4:W-:Y:S02]  /*9660*/  @!P3 LDGSTS.E.BYPASS.LTC128B.128 [R218+0x3880], [R20.64], !P4 ;  /* 0x0388000014dabfae */ /* 0x0009e4000e101d4a */
.L_x_203:
        /* <DEDUP_REMOVED lines=9> */
[-C--:B-1----:R-:W-:Y:S01]  /*9700*/  HMMA.16816.F32 R20, R156, R32.reuse, RZ ;  /* 0x000000209c14723c */ /* 0x082fe200000018ff */
[----:B------:R-:W-:Y:S07]  /*9710*/  LDSM.16.M88.4 R192, [R216+0x5080] ;  /* 0x00508000d8c0783b */ /* 0x000fee0000000200 */
[C---:B------:R-:W-:Y:S01]  /*9720*/  HMMA.16816.F32 R24, R44.reuse, R32, RZ ;  /* 0x000000202c18723c */ /* 0x040fe200000018ff */
[----:B------:R-:W-:Y:S07]  /*9730*/  LDSM.16.M88.4 R196, [R209] ;  /* 0x00000000d1c4783b */ /* 0x000fee0000000200 */
[-C--:B------:R-:W-:Y:S01]  /*9740*/  HMMA.16816.F32 R28, R44, R34.reuse, RZ ;  /* 0x000000222c1c723c */ /* 0x080fe200000018ff */
[----:B------:R-:W-:Y:S07]  /*9750*/  LDSM.16.M88.4 R200, [R213+0x9080] ;  /* 0x00908000d5c8783b */ /* 0x000fee0000000200 */
[C---:B------:R-:W-:Y:S08]  /*9760*/  HMMA.16816.F32 R32, R156.reuse, R34, RZ ;  /* 0x000000229c20723c */ /* 0x040ff000000018ff */
[-C--:B------:R-:W-:Y:S08]  /*9770*/  HMMA.16816.F32 R36, R156, R48.reuse, RZ ;  /* 0x000000309c24723c */ /* 0x080ff000000018ff */
[C---:B------:R-:W-:Y:S08]  /*9780*/  HMMA.16816.F32 R40, R44.reuse, R48, RZ ;  /* 0x000000302c28723c */ /* 0x040ff000000018ff */
[-C--:B------:R-:W-:Y:S08]  /*9790*/  HMMA.16816.F32 R44, R44, R50.reuse, RZ ;  /* 0x000000322c2c723c */ /* 0x080ff000000018ff */
[----:B------:R-:W-:Y:S01]  /*97a0*/  HMMA.16816.F32 R48, R156, R50, RZ ;  /* 0x000000329c30723c */ /* 0x000fe200000018ff */
[----:B------:R-:W1:Y:S07]  /*97b0*/  LDSM.16.M88.4 R156, [R216+0x4c80] ;  /* 0x004c8000d89c783b */ /* 0x000e6e0000000200 */
[-C--:B------:R-:W-:Y:S08]  /*97c0*/  HMMA.16816.F32 R4, R164, R168.reuse, R4 ;  /* 0x000000a8a404723c */ /* 0x080ff00000001804 */
[C---:B------:R-:W-:Y:S08]  /*97d0*/  HMMA.16816.F32 R8, R172.reuse, R168, R8 ;  /* 0x000000a8ac08723c */ /* 0x040ff00000001808 */
[-C--:B------:R-:W-:Y:S08]  /*97e0*/  HMMA.16816.F32 R12, R172, R170.reuse, R12 ;  /* 0x000000aaac0c723c */ /* 0x080ff0000000180c */
[C---:B------:R-:W-:Y:S01]  /*97f0*/  HMMA.16816.F32 R16, R164.reuse, R170, R16 ;  /* 0x000000aaa410723c */ /* 0x040fe20000001810 */
[----:B------:R-:W3:Y:S07]  /*9800*/  LDSM.16.M88.4 R168, [R213+0x8080] ;  /* 0x00808000d5a8783b */ /* 0x000eee0000000200 */
        /* <DEDUP_REMOVED lines=10> */
[----:B------:R-:W4:Y:S07]  /*98b0*/  LDSM.16.M88.4 R164, [R208] ;  /* 0x00000000d0a4783b */ /* 0x000f2e0000000200 */
[-C--:B--2---:R-:W-:Y:S01]  /*98c0*/  HMMA.16816.F32 R4, R160, R184.reuse, R4 ;  /* 0x000000b8a004723c */ /* 0x084fe20000001804 */
[----:B------:R-:W-:Y:S07]  /*98d0*/  LDSM.16.M88.4 R180, [R216+0x5880] ;  /* 0x00588000d8b4783b */ /* 0x000fee0000000200 */
        /* <DEDUP_REMOVED lines=14> */
[----:B------:R-:W1:Y:S07]  /*99c0*/  LDSM.16.M88.4 R160, [R216+0x5480] ;  /* 0x00548000d8a0783b */ /* 0x000e6e0000000200 */
[-C--:B---3--:R-:W-:Y:S01]  /*99d0*/  HMMA.16816.F32 R4, R168, R196.reuse, R4 ;  /* 0x000000c4a804723c */ /* 0x088fe20000001804 */
[----:B------:R-:W-:Y:S07]  /*99e0*/  LDSM.16.M88.4 R192, [R213+0xb080] ;  /* 0x00b08000d5c0783b */ /* 0x000fee0000000200 */
[C---:B------:R-:W-:Y:S08]  /*99f0*/  HMMA.16816.F32 R8, R200.reuse, R196, R8 ;  /* 0x000000c4c808723c */ /* 0x040ff00000001808 */
[-C--:B------:R-:W-:Y:S08]  /*9a00*/  HMMA.16816.F32 R12, R200, R198.reuse, R12 ;  /* 0x000000c6c80c723c */ /* 0x080ff0000000180c */
[C---:B------:R-:W-:Y:S01]  /*9a10*/  HMMA.16816.F32 R16, R168.reuse, R198, R16 ;  /* 0x000000c6a810723c */ /* 0x040fe20000001810 */
[----:B------:R-:W-:Y:S07]  /*9a20*/  LDSM.16.M88.4 R196, [R205] ;  /* 0x00000000cdc4783b */ /* 0x000fee0000000200 */
[-C--:B----4-:R-:W-:Y:S08]  /*9a30*/  HMMA.16816.F32 R20, R168, R164.reuse, R20 ;  /* 0x000000a4a814723c */ /* 0x090ff00000001814 */
[C---:B------:R-:W-:Y:S08]  /*9a40*/  HMMA.16816.F32 R24, R200.reuse, R164, R24 ;  /* 0x000000a4c818723c */ /* 0x040ff00000001818 */
[-C--:B------:R-:W-:Y:S08]  /*9a50*/  HMMA.16816.F32 R28, R200, R166.reuse, R28 ;  /* 0x000000a6c81c723c */ /* 0x080ff0000000181c */
[C---:B------:R-:W-:Y:S01]  /*9a60*/  HMMA.16816.F32 R32, R168.reuse, R166, R32 ;  /* 0x000000a6a820723c */ /* 0x040fe20000001820 */
[----:B------:R-:W2:Y:S07]  /*9a70*/  LDSM.16.M88.4 R164, [R213+0xa080] ;  /* 0x00a08000d5a4783b */ /* 0x000eae0000000200 */
[-C--:B------:R-:W-:Y:S08]  /*9a80*/  HMMA.16816.F32 R36, R168, R172.reuse, R36 ;  /* 0x000000aca824723c */ /* 0x080ff00000001824 */
[C---:B------:R-:W-:Y:S08]  /*9a90*/  HMMA.16816.F32 R40, R200.reuse, R172, R40 ;  /* 0x000000acc828723c */ /* 0x040ff00000001828 */
[-C--:B------:R-:W-:Y:S08]  /*9aa0*/  HMMA.16816.F32 R44, R200, R174.reuse, R44 ;  /* 0x000000aec82c723c */ /* 0x080ff0000000182c */
[----:B------:R-:W-:Y:S01]  /*9ab0*/  HMMA.16816.F32 R48, R168, R174, R48 ;  /* 0x000000aea830723c */ /* 0x000fe20000001830 */
[----:B------:R-:W3:Y:S01]  /*9ac0*/  LDSM.16.M88.4 R168, [R204] ;  /* 0x00000000cca8783b */ /* 0x000ee20000000200 */
[----:B------:R-:W-:Y:S06]  /*9ad0*/  DEPBAR.LE SB0, 0x0 ;  /* 0x000080000000791a */ /* 0x000fec0000000000 */
[-C--:B-1----:R-:W-:Y:S01]  /*9ae0*/  HMMA.16816.F32 R4, R156, R160.reuse, R4 ;  /* 0x000000a09c04723c */ /* 0x082fe20000001804 */
[----:B------:R-:W-:Y:S07]  /*9af0*/  BAR.SYNC.DEFER_BLOCKING 0x0 ;  /* 0x0000000000007b1d */ /* 0x000fee0000010000 */
        /* <DEDUP_REMOVED lines=10> */
[----:B------:R-:W-:Y:S08]  /*9ba0*/  HMMA.16816.F32 R48, R156, R186, R48 ;  /* 0x000000ba9c30723c */ /* 0x000ff00000001830 */
[-C--:B--2---:R-:W-:Y:S08]  /*9bb0*/  HMMA.16816.F32 R4, R164, R188.reuse, R4 ;  /* 0x000000bca404723c */ /* 0x084ff00000001804 */
[C---:B------:R-:W-:Y:S08]  /*9bc0*/  HMMA.16816.F32 R8, R192.reuse, R188, R8 ;  /* 0x000000bcc008723c */ /* 0x040ff00000001808 */
        /* <DEDUP_REMOVED lines=9> */
[----:B------:R-:W-:Y:S01]  /*9c60*/  HMMA.16816.F32 R48, R164, R170, R48 ;  /* 0x000000aaa430723c */ /* 0x000fe20000001830 */
[----:B------:R-:W-:-:S07]  /*9c70*/  @!P0 BRA `(.L_x_204) ;  /* 0x000003a000008947 */ /* 0x000fce0003800000 */
[----:B------:R-:W-:Y:S01]  /*9c80*/  IMAD.U32 R164, RZ, RZ, UR8 ;  /* 0x00000008ffa47e24 */ /* 0x000fe2000f8e00ff */
[----:B------:R-:W-:Y:S01]  /*9c90*/  IADD3 R154, -R228, 0x30, RZ ;  /* 0x00000030e49a7810 */ /* 0x000fe20007ffe1ff */
[----:B------:R-:W-:Y:S03]  /*9ca0*/  IMAD.U32 R165, RZ, RZ, UR7 ;  /* 0x00000007ffa57e24 */ /* 0x000fe6000f8e00ff */
[----:B------:R-:W-:Y:S11]  /*9cb0*/  ISETP.GE.AND P1, PT, R154, 0x1, PT ;  /* 0x000000019a00780c */ /* 0x000ff60003f26270 */
[----:B------:R-:W-:Y:S02]  /*9cc0*/  @!UPT UIADD3 URZ, URZ, URZ, URZ ;  /* 0x0000003f3f3ff290 */ /* 0x000fe4000fffe03f */
[----:B------:R-:W-:Y:S01]  /*9cd0*/  @P1 IMAD.MOV.U32 R156, RZ, RZ, R220 ;  /* 0x000000ffff9c1224 */ /* 0x000fe200078e00dc */
[----:B------:R-:W-:Y:S01]  /*9ce0*/  @P1 IADD3 R153, R226, -0x1, RZ ;  /* 0xffffffffe2991810 */ /* 0x000fe20007ffe0ff */
[----:B------:R-:W-:Y:S03]  /*9cf0*/  @P1 IMAD.MOV.U32 R157, RZ, RZ, R223 ;  /* 0x000000ffff9d1224 */ /* 0x000fe600078e00df */
[----:B------:R-:W-:Y:S01]  /*9d00*/  @P1 SHF.R.S32.HI R150, RZ, 0x1f, R153 ;  /* 0x0000001fff961819 */ /* 0x000fe20000011499 */
[C---:B------:R-:W-:Y:S04]  /*9d10*/  @P1 IMAD.WIDE.U32 R158, R153.reuse, c[0x0][0x1e0], RZ ;  /* 0x00007800999e1a25 */ /* 0x040fe800078e00ff */
[----:B------:R-:W-:Y:S02]  /*9d20*/  @P1 IMAD R150, R150, c[0x0][0x1e0], RZ ;  /* 0x0000780096961a24 */ /* 0x000fe400078e02ff */
[----:B------:R-:W-:Y:S04]  /*9d30*/  @P1 IMAD.WIDE.U32 R156, R158, 0x30, R156 ;  /* 0x000000309e9c1825 */ /* 0x000fe800078e009c */
[----:B------:R-:W-:Y:S02]  /*9d40*/  @P1 IMAD R150, R153, c[0x0][0x1e4], R150 ;  /* 0x0000790099961a24 */ /* 0x000fe400078e0296 */
[----:B------:R-:W-:Y:S02]  /*9d50*/  @P1 IMAD.SHL.U32 R153, R156, 0x2, RZ ;  /* 0x000000029c991824 */ /* 0x000fe400078e00ff */
[----:B------:R-:W-:Y:S03]  /*9d60*/  @P1 IMAD.IADD R150, R159, 0x1, R150 ;  /* 0x000000019f961824 */ /* 0x000fe600078e0296 */
[----:B------:R-:W-:Y:S01]  /*9d70*/  @P1 IADD3 R160, P2, R153, 0x40, RZ ;  /* 0x0000004099a01810 */ /* 0x000fe20007f5e0ff */
[----:B------:R-:W-:Y:S03]  /*9d80*/  @P1 IMAD R150, R150, 0x30, RZ ;  /* 0x0000003096961824 */ /* 0x000fe600078e02ff */
[----:B------:R-:W-:Y:S01]  /*9d90*/  @P1 IADD3 R160, P0, R160, c[0x0][0x1c8], RZ ;  /* 0x00007200a0a01a10 */ /* 0x000fe20007f1e0ff */
[----:B------:R-:W-:Y:S05]  /*9da0*/  @P1 IMAD.IADD R150, R157, 0x1, R150 ;  /* 0x000000019d961824 */ /* 0x000fea00078e0296 */
[----:B------:R-:W-:Y:S04]  /*9db0*/  @P1 SHF.L.U64.HI R150, R156, 0x1, R150 ;  /* 0x000000019c961819 */ /* 0x000fe80000010296 */
[--C-:B------:R-:W-:Y:S02]  /*9dc0*/  @P1 IADD3.X R161, RZ, c[0x0][0x1cc], R150.reuse, P0, P2 ;  /* 0x00007300ffa11a10 */ /* 0x100fe400007e4496 */
[----:B------:R-:W-:Y:S04]  /*9dd0*/  @P1 IADD3 R158, P2, R153, 0x80, RZ ;  /* 0x00000080999e1810 */ /* 0x000fe80007f5e0ff */
[----:B------:R-:W-:Y:S04]  /*9de0*/  @P1 IADD3 R158, P0, R158, c[0x0][0x1c8], RZ ;  /* 0x000072009e9e1a10 */ /* 0x000fe80007f1e0ff */
[----:B------:R-:W-:Y:S02]  /*9df0*/  @P1 IADD3.X R159, RZ, c[0x0][0x1cc], R150, P0, P2 ;  /* 0x00007300ff9f1a10 */ /* 0x000fe400007e4496 */
[----:B------:R-:W-:Y:S11]  /*9e00*/  ISETP.GE.AND P0, PT, R154, 0x21, PT ;  /* 0x000000219a00780c */ /* 0x000ff60003f06270 */
[----:B------:R-:W-:Y:S02]  /*9e10*/  @!UPT UIADD3 URZ, URZ, URZ, URZ ;  /* 0x0000003f3f3ff290 */ /* 0x000fe4000fffe03f */
[----:B------:R-:W-:Y:S04]  /*9e20*/  @P0 IADD3 R154, R226, -0x1, RZ ;  /* 0xffffffffe29a0810 */ /* 0x000fe80007ffe0ff */
[----:B------:R-:W-:Y:S01]  /*9e30*/  @P0 SHF.R.S32.HI R155, RZ, 0x1f, R154 ;  /* 0x0000001fff9b0819 */ /* 0x000fe2000001149a */
[----:B------:R-:W-:Y:S04]  /*9e40*/  @P0 IMAD.WIDE.U32 R156, R154, c[0x0][0x1e0], RZ ;  /* 0x000078009a9c0a25 */ /* 0x000fe800078e00ff */
[----:B------:R-:W-:Y:S02]  /*9e50*/  @P0 IMAD R155, R155, c[0x0][0x1e0], RZ ;  /* 0x000078009b9b0a24 */ /* 0x000fe400078e02ff */
[----:B------:R-:W-:Y:S04]  /*9e60*/  @P0 IMAD.WIDE.U32 R164, R156, 0x30, R164 ;  /* 0x000000309ca40825 */ /* 0x000fe800078e00a4 */
[----:B------:R-:W-:Y:S04]  /*9e70*/  @P0 IMAD R155, R154, c[0x0][0x1e4], R155 ;  /* 0x000079009a9b0a24 */ /* 0x000fe800078e029b */
[----:B------:R-:W-:Y:S01]  /*9e80*/  @P0 IMAD.IADD R155, R157, 0x1, R155 ;  /* 0x000000019d9b0824 */ /* 0x000fe200078e029b */
[-C--:B------:R-:W-:Y:S03]  /*9e90*/  @P0 IADD3 R157, P2, R220, R164.reuse, RZ ;  /* 0x000000a4dc9d0210 */ /* 0x080fe60007f5e0ff */
[----:B------:R-:W-:Y:S04]  /*9ea0*/  @P0 IMAD R155, R155, 0x30, RZ ;  /* 0x000000309b9b0824 */ /* 0x000fe800078e02ff */
[----:B------:R-:W-:Y:S04]  /*9eb0*/  @P0 IMAD.IADD R155, R155, 0x1, R165 ;  /* 0x000000019b9b0824 */ /* 0x000fe800078e02a5 */
[----:B------:R-:W-:Y:S01]  /*9ec0*/  @P0 IMAD.X R154, R155, 0x1, R223, P2 ;  /* 0x000000019b9a0824 */ /* 0x000fe200010e06df */
[C---:B------:R-:W-:Y:S04]  /*9ed0*/  @P0 LEA R162, P2, R157.reuse, c[0x0][0x1c8], 0x1 ;  /* 0x000072009da20a11 */ /* 0x040fe800078408ff */
[----:B------:R-:W-:Y:S02]  /*9ee0*/  @P0 LEA.HI.X R163, R157, c[0x0][0x1cc], R154, 0x1, P2 ;  /* 0x000073009da30a11 */ /* 0x000fe400010f0c9a */
[-C--:B------:R-:W-:Y:S05]  /*9ef0*/  @P0 IADD3 R157, P2, R238, R164.reuse, RZ ;  /* 0x000000a4ee9d0210 */ /* 0x080fea0007f5e0ff */
[----:B------:R-:W-:Y:S01]  /*9f00*/  @P0 IMAD.X R154, R155, 0x1, R237, P2 ;  /* 0x000000019b9a0824 */ /* 0x000fe200010e06ed */
[C---:B------:R-:W-:Y:S04]  /*9f10*/  @P0 LEA R156, P2, R157.reuse, c[0x0][0x1c8], 0x1 ;  /* 0x000072009d9c0a11 */ /* 0x040fe800078408ff */
[----:B------:R-:W-:Y:S02]  /*9f20*/  @P0 LEA.HI.X R157, R157, c[0x0][0x1cc], R154, 0x1, P2 ;  /* 0x000073009d9d0a11 */ /* 0x000fe400010f0c9a */
[----:B------:R-:W-:Y:S05]  /*9f30*/  @P0 IADD3 R154, P2, R236, R164, RZ ;  /* 0x000000a4ec9a0210 */ /* 0x000fea0007f5e0ff */
[----:B------:R-:W-:Y:S01]  /*9f40*/  @P0 IMAD.X R155, R155, 0x1, R230, P2 ;  /* 0x000000019b9b0824 */ /* 0x000fe200010e06e6 */
[----:B------:R-:W-:Y:S04]  /*9f50*/  @P1 IADD3 R164, P2, R153, c[0x0][0x1c8], RZ ;  /* 0x0000720099a41a10 */ /* 0x000fe80007f5e0ff */
[----:B------:R-:W-:Y:S02]  /*9f60*/  @P1 IADD3.X R165, R150, c[0x0][0x1cc], RZ, P2, !PT ;  /* 0x0000730096a51a10 */ /* 0x000fe400017fe4ff */
[C---:B------:R-:W-:Y:S03]  /*9f70*/  @P0 LEA R166, P2, R154.reuse, c[0x0][0x1c8], 0x1 ;  /* 0x000072009aa60a11 */ /* 0x040fe600078408ff */
[----:B------:R-:W-:Y:S01]  /*9f80*/  @!PT LDS RZ, [RZ] ;  /* 0x00000000fffff984 */ /* 0x000fe20000000800 */
[----:B------:R-:W-:Y:S01]  /*9f90*/  @!PT LDS RZ, [RZ] ;  /* 0x00000000fffff984 */ /* 0x000fe20000000800 */
[----:B------:R-:W-:Y:S01]  /*9fa0*/  @!PT LDS RZ, [RZ] ;  /* 0x00000000fffff984 */ /* 0x000fe20000000800 */
[----:B------:R1:W-:Y:S01]  /*9fb0*/  @P1 LDGSTS.E.BYPASS.LTC128B.128 [R218+0x3c80], [R164.64], !P6 ;  /* 0x03c80000a4da1fae */ /* 0x0003e2000f101d4a */
[----:B------:R-:W-:Y:S06]  /*9fc0*/  @P0 LEA.HI.X R167, R154, c[0x0][0x1cc], R155, 0x1, P2 ;  /* 0x000073009aa70a11 */ /* 0x000fec00010f0c9b */
[----:B------:R1:W-:Y:S07]  /*9fd0*/  @P1 LDGSTS.E.BYPASS.LTC128B.128 [R218+0x4880], [R160.64], !P5 ;  /* 0x04880000a0da1fae */ /* 0x0003ee000e901d4a */
[----:B------:R1:W-:Y:S07]  /*9fe0*/  @P1 LDGSTS.E.BYPASS.LTC128B.128 [R218+0x5480], [R158.64], !P4 ;  /* 0x054800009eda1fae */ /* 0x0003ee000e101d4a */
[----:B------:R1:W-:Y:S07]  /*9ff0*/  @P0 LDGSTS.E.BYPASS.LTC128B.128 [R218+0x4480], [R162.64], !P6 ;  /* 0x04480000a2da0fae */ /* 0x0003ee000f101d4a */
[----:B------:R1:W-:Y:S07]  /*a000*/  @P0 LDGSTS.E.BYPASS.LTC128B.128 [R218+0x5080], [R156.64], !P5 ;  /* 0x050800009cda0fae */ /* 0x0003ee000e901d4a */
[----:B------:R1:W-:Y:S02]  /*a010*/  @P0 LDGSTS.E.BYPASS.LTC128B.128 [R218+0x5c80], [R166.64], !P4 ;  /* 0x05c80000a6da0fae */ /* 0x0003e4000e101d4a */
.L_x_204:
[----:B------:R-:W-:Y:S01]  /*a020*/  FMNMX.FTZ R150, R4, R151, !PT ;  /* 0x0000009704967209 */ /* 0x000fe20007810000 */
[----:B------:R-:W0:Y:S01]  /*a030*/  LDGDEPBAR ;  /* 0x00000000000079af */ /* 0x000e220000000000 */
[----:B------:R-:W-:Y:S02]  /*a040*/  FMNMX.FTZ R154, R6, R149, !PT ;  /* 0x00000095069a7209 */ /* 0x000fe40007810000 */
[----:B------:R-:W-:Y:S02]  /*a050*/  FMNMX.FTZ R153, R5, R150, !PT ;  /* 0x0000009605997209 */ /* 0x000fe40007810000 */
[----:B-1----:R-:W-:Y:S02]  /*a060*/  FMNMX.FTZ R156, R8, R3, !PT ;  /* 0x00000003089c7209 */ /* 0x002fe40007810000 */
        /* <DEDUP_REMOVED lines=26> */
[----:B------:R-:W-:Y:S01]  /*a210*/  SHFL.BFLY PT, R150, R153, 0x2, 0x1f ;  /* 0x0c401f0099967f89 */ /* 0x000fe200000e0000 */
        /* <DEDUP_REMOVED lines=8> */
[C---:B------:R-:W-:Y:S02]  /*a2a0*/  ISETP.GT.AND P0, PT, R226.reuse, UR4, PT ;  /* 0x00000004e2007c0c */ /* 0x040fe4000bf04270 */
[----:B------:R-:W-:Y:S03]  /*a2b0*/  IADD3 R226, R226, -0x1, RZ ;  /* 0xffffffffe2e27810 */ /* 0x000fe60007ffe0ff */
[----:B------:R-:W1:Y:S02]  /*a2c0*/  SHFL.BFLY PT, R156, R3, 0x2, 0x1f ;  /* 0x0c401f00039c7f89 */ /* 0x000e6400000e0000 */
[----:B-1----:R-:W-:Y:S02]  /*a2d0*/  FMNMX.FTZ R156, R3, R156, !PT ;  /* 0x0000009c039c7209 */ /* 0x002fe40007810000 */
[----:B------:R-:W-:Y:S02]  /*a2e0*/  FMNMX.FTZ R155, R153, R150, !PT ;  /* 0x00000096999b7209 */ /* 0x000fe40007810000 */
[----:B------:R-:W-:Y:S02]  /*a2f0*/  FMNMX.FTZ R153, R11, R158, !PT ;  /* 0x0000009e0b997209 */ /* 0x000fe40007810000 */
[----:B------:R-:W-:Y:S01]  /*a300*/  FMNMX.FTZ R150, R160, R149, !PT ;  /* 0x00000095a0967209 */ /* 0x000fe20007810000 */
[----:B------:R-:W1:Y:S01]  /*a310*/  SHFL.BFLY PT, R154, R155, 0x1, 0x1f ;  /* 0x0c201f009b9a7f89 */ /* 0x000e6200000e0000 */
[----:B------:R-:W-:Y:S04]  /*a320*/  FMNMX.FTZ R158, R14, R153, !PT ;  /* 0x000000990e9e7209 */ /* 0x000fe80007810000 */
[----:B------:R-:W-:Y:S03]  /*a330*/  FMNMX.FTZ R153, R15, R158, !PT ;  /* 0x0000009e0f997209 */ /* 0x000fe60007810000 */
[----:B------:R-:W2:Y:S01]  /*a340*/  SHFL.BFLY PT, R149, R150, 0x1, 0x1f ;  /* 0x0c201f0096957f89 */ /* 0x000ea200000e0000 */
[----:B------:R-:W-:Y:S04]  /*a350*/  FMNMX.FTZ R158, R26, R153, !PT ;  /* 0x000000991a9e7209 */ /* 0x000fe80007810000 */
[----:B------:R-:W-:Y:S03]  /*a360*/  FMNMX.FTZ R3, R27, R158, !PT ;  /* 0x0000009e1b037209 */ /* 0x000fe60007810000 */
[----:B------:R-:W3:Y:S01]  /*a370*/  SHFL.BFLY PT, R153, R156, 0x1, 0x1f ;  /* 0x0c201f009c997f89 */ /* 0x000ee200000e0000 */
[----:B-1----:R-:W-:Y:S02]  /*a380*/  FMNMX.FTZ R151, R155, R154, !PT ;  /* 0x0000009a9b977209 */ /* 0x002fe40007810000 */
[----:B------:R-:W-:Y:S03]  /*a390*/  FMNMX.FTZ R154, R30, R3, !PT ;  /* 0x000000031e9a7209 */ /* 0x000fe60007810000 */
[----:B------:R-:W-:Y:S01]  /*a3a0*/  FADD.FTZ R3, -R151, R148 ;  /* 0x0000009497037221 */ /* 0x000fe20000010100 */
[----:B------:R-:W-:Y:S01]  /*a3b0*/  FMNMX.FTZ R155, R31, R154, !PT ;  /* 0x0000009a1f9b7209 */ /* 0x000fe20007810000 */
[----:B------:R-:W-:Y:S01]  /*a3c0*/  FMUL.FTZ R178, R151, c[0x0][0x2d0] ;  /* 0x0000b40097b27a20 */ /* 0x000fe20000410000 */
[----:B--2---:R-:W-:Y:S01]  /*a3d0*/  FMNMX.FTZ R149, R150, R149, !PT ;  /* 0x0000009596957209 */ /* 0x004fe20007810000 */
[----:B------:R-:W-:Y:S01]  /*a3e0*/  FMUL.FTZ R150, R3, c[0x0][0x2d0] ;  /* 0x0000b40003967a20 */ /* 0x000fe20000410000 */
[----:B------:R-:W-:Y:S01]  /*a3f0*/  FMNMX.FTZ R154, R42, R155, !PT ;  /* 0x0000009b2a9a7209 */ /* 0x000fe20007810000 */
[----:B------:R-:W-:Y:S02]  /*a400*/  FFMA.FTZ R161, R5, c[0x0][0x2d0], -R178 ;  /* 0x0000b40005a17a23 */ /* 0x000fe400000108b2 */
[----:B------:R-:W-:Y:S01]  /*a410*/  FADD.FTZ R155, -R149, R2 ;  /* 0x00000002959b7221 */ /* 0x000fe20000010100 */
[----:B------:R-:W-:Y:S01]  /*a420*/  FMNMX.FTZ R3, R43, R154, !PT ;  /* 0x0000009a2b037209 */ /* 0x000fe20007810000 */
[----:B------:R-:W-:Y:S01]  /*a430*/  FMUL.FTZ R176, R149, c[0x0][0x2d0] ;  /* 0x0000b40095b07a20 */ /* 0x000fe20000410000 */
[----:B------:R-:W1:Y:S01]  /*a440*/  MUFU.EX2 R150, R150 ;  /* 0x0000009600967308 */ /* 0x000e620000000800 */
[----:B------:R-:W-:Y:S01]  /*a450*/  FMUL.FTZ R148, R155, c[0x0][0x2d0] ;  /* 0x0000b4009b947a20 */ /* 0x000fe20000410000 */
[----:B------:R-:W-:Y:S01]  /*a460*/  FMNMX.FTZ R154, R46, R3, !PT ;  /* 0x000000032e9a7209 */ /* 0x000fe20007810000 */
[----:B------:R-:W-:Y:S01]  /*a470*/  FFMA.FTZ R162, R6, c[0x0][0x2d0], -R176 ;  /* 0x0000b40006a27a23 */ /* 0x000fe200000108b0 */
[----:B---3--:R-:W-:Y:S01]  /*a480*/  FMNMX.FTZ R3, R156, R153, !PT ;  /* 0x000000999c037209 */ /* 0x008fe20007810000 */
[----:B------:R-:W-:Y:S01]  /*a490*/  FFMA.FTZ R160, R4, c[0x0][0x2d0], -R178 ;  /* 0x0000b40004a07a23 */ /* 0x000fe200000108b2 */
[----:B------:R-:W-:Y:S01]  /*a4a0*/  FMNMX.FTZ R153, R47, R154, !PT ;  /* 0x0000009a2f997209 */ /* 0x000fe20007810000 */
[----:B------:R-:W-:Y:S01]  /*a4b0*/  FFMA.FTZ R7, R7, c[0x0][0x2d0], -R176 ;  /* 0x0000b40007077a23 */ /* 0x000fe200000108b0 */
[----:B------:R-:W-:Y:S01]  /*a4c0*/  LDSM.16.MT88.4 R156, [R212+0x1880] ;  /* 0x00188000d49c783b */ /* 0x000fe20000004200 */
[C---:B------:R-:W-:Y:S01]  /*a4d0*/  FADD.FTZ R154, -R3.reuse, R0 ;  /* 0x00000000039a7221 */ /* 0x040fe20000010100 */
[----:B------:R-:W2:Y:S01]  /*a4e0*/  MUFU.EX2 R148, R148 ;  /* 0x0000009400947308 */ /* 0x000ea20000000800 */
[----:B------:R-:W-:Y:S02]  /*a4f0*/  FMUL.FTZ R175, R3, c[0x0][0x2d0] ;  /* 0x0000b40003af7a20 */ /* 0x000fe40000410000 */
[----:B------:R-:W-:Y:S02]  /*a500*/  FMUL.FTZ R2, R154, c[0x0][0x2d0] ;  /* 0x0000b4009a027a20 */ /* 0x000fe40000410000 */
[--C-:B------:R-:W-:Y:S01]  /*a510*/  FFMA.FTZ R163, R16, c[0x0][0x2d0], -R178.reuse ;  /* 0x0000b40010a37a23 */ /* 0x100fe200000108b2 */
[----:B------:R-:W3:Y:S01]  /*a520*/  SHFL.BFLY PT, R0, R153, 0x2, 0x1f ;  /* 0x0c401f0099007f89 */ /* 0x000ee200000e0000 */
[----:B------:R-:W-:Y:S02]  /*a530*/  FFMA.FTZ R164, R17, c[0x0][0x2d0], -R178 ;  /* 0x0000b40011a47a23 */ /* 0x000fe400000108b2 */
[--C-:B------:R-:W-:Y:S01]  /*a540*/  FFMA.FTZ R165, R18, c[0x0][0x2d0], -R176.reuse ;  /* 0x0000b40012a57a23 */ /* 0x100fe200000108b0 */
[----:B------:R-:W-:Y:S01]  /*a550*/  MUFU.EX2 R160, R160 ;  /* 0x000000a000a07308 */ /* 0x000fe20000000800 */
[----:B------:R-:W-:Y:S02]  /*a560*/  FFMA.FTZ R166, R19, c[0x0][0x2d0], -R176 ;  /* 0x0000b40013a67a23 */ /* 0x000fe400000108b0 */
[--C-:B------:R-:W-:Y:S02]  /*a570*/  FFMA.FTZ R8, R8, c[0x0][0x2d0], -R175.reuse ;  /* 0x0000b40008087a23 */ /* 0x100fe400000108af */
[--C-:B------:R-:W-:Y:S02]  /*a580*/  FFMA.FTZ R167, R9, c[0x0][0x2d0], -R175.reuse ;  /* 0x0000b40009a77a23 */ /* 0x100fe400000108af */
[--C-:B------:R-:W-:Y:S02]  /*a590*/  FFMA.FTZ R168, R12, c[0x0][0x2d0], -R175.reuse ;  /* 0x0000b4000ca87a23 */ /* 0x100fe400000108af */
[--C-:B------:R-:W-:Y:S01]  /*a5a0*/  FFMA.FTZ R169, R13, c[0x0][0x2d0], -R175.reuse ;  /* 0x0000b4000da97a23 */ /* 0x100fe200000108af */
[----:B------:R-:W-:Y:S01]  /*a5b0*/  MUFU.EX2 R161, R161 ;  /* 0x000000a100a17308 */ /* 0x000fe20000000800 */
[C---:B-1----:R-:W-:Y:S02]  /*a5c0*/  FMUL.FTZ R9, R150.reuse, R145 ;  /* 0x0000009196097220 */ /* 0x042fe40000410000 */
[C---:B------:R-:W-:Y:S02]  /*a5d0*/  FMUL.FTZ R100, R150.reuse, R100 ;  /* 0x0000006496647220 */ /* 0x040fe40000410000 */
[----:B------:R-:W-:Y:S02]  /*a5e0*/  FMUL.FTZ R101, R150, R101 ;  /* 0x0000006596657220 */ /* 0x000fe40000410000 */
[C---:B--2---:R-:W-:Y:S02]  /*a5f0*/  FMUL.FTZ R102, R148.reuse, R102 ;  /* 0x0000006694667220 */ /* 0x044fe40000410000 */
[----:B------:R-:W-:Y:S01]  /*a600*/  FMUL.FTZ R103, R148, R103 ;  /* 0x0000006794677220 */ /* 0x000fe20000410000 */
[----:B---3--:R-:W-:Y:S01]  /*a610*/  FMNMX.FTZ R0, R153, R0, !PT ;  /* 0x0000000099007209 */ /* 0x008fe20007810000 */
[----:B------:R-:W-:Y:S01]  /*a620*/  MUFU.EX2 R162, R162 ;  /* 0x000000a200a27308 */ /* 0x000fe20000000800 */
[--C-:B------:R-:W-:Y:S02]  /*a630*/  FFMA.FTZ R177, R32, c[0x0][0x2d0], -R178.reuse ;  /* 0x0000b40020b17a23 */ /* 0x100fe400000108b2 */
[----:B------:R-:W-:Y:S01]  /*a640*/  FFMA.FTZ R180, R33, c[0x0][0x2d0], -R178 ;  /* 0x0000b40021b47a23 */ /* 0x000fe200000108b2 */
[----:B------:R-:W1:Y:S01]  /*a650*/  SHFL.BFLY PT, R5, R0, 0x1, 0x1f ;  /* 0x0c201f0000057f89 */ /* 0x000e6200000e0000 */
[--C-:B------:R-:W-:Y:S02]  /*a660*/  FFMA.FTZ R179, R34, c[0x0][0x2d0], -R176.reuse ;  /* 0x0000b40022b37a23 */ /* 0x100fe400000108b0 */
[----:B------:R-:W-:Y:S02]  /*a670*/  FFMA.FTZ R182, R35, c[0x0][0x2d0], -R176 ;  /* 0x0000b40023b67a23 */ /* 0x000fe400000108b0 */
[--C-:B------:R-:W-:Y:S01]  /*a680*/  FFMA.FTZ R189, R36, c[0x0][0x2d0], -R178.reuse ;  /* 0x0000b40024bd7a23 */ /* 0x100fe200000108b2 */
[----:B------:R-:W2:Y:S01]  /*a690*/  MUFU.EX2 R7, R7 ;  /* 0x0000000700077308 */ /* 0x000ea20000000800 */
[----:B------:R-:W-:Y:S01]  /*a6a0*/  FFMA.FTZ R192, R37, c[0x0][0x2d0], -R178 ;  /* 0x0000b40025c07a23 */ /* 0x000fe200000108b2 */
[----:B------:R-:W-:Y:S01]  /*a6b0*/  LDSM.16.MT88.4 R32, [R212+0x3080] ;  /* 0x00308000d420783b */ /* 0x000fe20000004200 */
[--C-:B------:R-:W-:Y:S02]  /*a6c0*/  FFMA.FTZ R191, R38, c[0x0][0x2d0], -R176.reuse ;  /* 0x0000b40026bf7a23 */ /* 0x100fe400000108b0 */
[----:B------:R-:W-:Y:S02]  /*a6d0*/  FFMA.FTZ R194, R39, c[0x0][0x2d0], -R176 ;  /* 0x0000b40027c27a23 */ /* 0x000fe400000108b0 */
[--C-:B------:R-:W-:Y:S02]  /*a6e0*/  FFMA.FTZ R196, R40, c[0x0][0x2d0], -R175.reuse ;  /* 0x0000b40028c47a23 */ /* 0x100fe400000108af */
[--C-:B------:R-:W-:Y:S01]  /*a6f0*/  FFMA.FTZ R197, R41, c[0x0][0x2d0], -R175.reuse ;  /* 0x0000b40029c57a23 */ /* 0x100fe200000108af */
[----:B------:R-:W-:Y:S01]  /*a700*/  MUFU.EX2 R163, R163 ;  /* 0x000000a300a37308 */ /* 0x000fe20000000800 */
[----:B------:R-:W-:Y:S01]  /*a710*/  LDSM.16.MT88.4 R36, [R214+0x3480] ;  /* 0x00348000d624783b */ /* 0x000fe20000004200 */
[----:B------:R-:W-:Y:S02]  /*a720*/  FFMA.FTZ R193, R48, c[0x0][0x2d0], -R178 ;  /* 0x0000b40030c17a23 */ /* 0x000fe400000108b2 */
[----:B------:R-:W-:Y:S02]  /*a730*/  FFMA.FTZ R195, R50, c[0x0][0x2d0], -R176 ;  /* 0x0000b40032c37a23 */ /* 0x000fe400000108b0 */
[--C-:B------:R-:W-:Y:S01]  /*a740*/  FFMA.FTZ R200, R44, c[0x0][0x2d0], -R175.reuse ;  /* 0x0000b4002cc87a23 */ /* 0x100fe200000108af */
[----:B-1----:R-:W-:Y:S01]  /*a750*/  FMNMX.FTZ R5, R0, R5, !PT ;  /* 0x0000000500057209 */ /* 0x002fe20007810000 */
[C---:B------:R-:W-:Y:S02]  /*a760*/  FMUL.FTZ R120, R150.reuse, R120 ;  /* 0x0000007896787220 */ /* 0x040fe40000410000 */
[----:B------:R-:W1:Y:S01]  /*a770*/  MUFU.EX2 R164, R164 ;  /* 0x000000a400a47308 */ /* 0x000e620000000800 */
[----:B------:R-:W-:Y:S02]  /*a780*/  FMUL.FTZ R121, R150, R121 ;  /* 0x0000007996797220 */ /* 0x000fe40000410000 */
[----:B------:R-:W-:Y:S01]  /*a790*/  FADD.FTZ R6, -R5, R152 ;  /* 0x0000009805067221 */ /* 0x000fe20000010100 */
[----:B--2---:R-:W-:Y:S01]  /*a7a0*/  F2FP.PACK_AB R145, R7, R162 ;  /* 0x000000a20791723e */ /* 0x004fe200000000ff */
[----:B------:R-:W2:Y:S01]  /*a7b0*/  LDSM.16.MT88.4 R152, [R214+0x1880] ;  /* 0x00188000d698783b */ /* 0x000ea20000004200 */
[----:B------:R-:W-:Y:S02]  /*a7c0*/  FMUL.FTZ R174, R5, c[0x0][0x2d0] ;  /* 0x0000b40005ae7a20 */ /* 0x000fe40000410000 */
[----:B------:R-:W-:Y:S02]  /*a7d0*/  FMUL.FTZ R0, R6, c[0x0][0x2d0] ;  /* 0x0000b40006007a20 */ /* 0x000fe40000410000 */
[----:B------:R-:W-:Y:S01]  /*a7e0*/  MUFU.EX2 R165, R165 ;  /* 0x000000a500a57308 */ /* 0x000fe20000000800 */
[--C-:B------:R-:W-:Y:S02]  /*a7f0*/  FFMA.FTZ R170, R10, c[0x0][0x2d0], -R174.reuse ;  /* 0x0000b4000aaa7a23 */ /* 0x100fe400000108ae */
[--C-:B------:R-:W-:Y:S02]  /*a800*/  FFMA.FTZ R171, R11, c[0x0][0x2d0], -R174.reuse ;  /* 0x0000b4000bab7a23 */ /* 0x100fe400000108ae */
[--C-:B------:R-:W-:Y:S02]  /*a810*/  FFMA.FTZ R172, R14, c[0x0][0x2d0], -R174.reuse ;  /* 0x0000b4000eac7a23 */ /* 0x100fe400000108ae */
[--C-:B------:R-:W-:Y:S02]  /*a820*/  FFMA.FTZ R173, R15, c[0x0][0x2d0], -R174.reuse ;  /* 0x0000b4000fad7a23 */ /* 0x100fe400000108ae */
[C---:B------:R-:W-:Y:S01]  /*a830*/  FMUL.FTZ R10, R148.reuse, R146 ;  /* 0x00000092940a7220 */ /* 0x040fe20000410000 */
[----:B------:R-:W3:Y:S01]  /*a840*/  MUFU.EX2 R166, R166 ;  /* 0x000000a600a67308 */ /* 0x000ee20000000800 */
[----:B------:R-:W-:Y:S02]  /*a850*/  FMUL.FTZ R11, R148, R147 ;  /* 0x00000093940b7220 */ /* 0x000fe40000410000 */
[--C-:B------:R-:W-:Y:S01]  /*a860*/  FFMA.FTZ R198, R42, c[0x0][0x2d0], -R174.reuse ;  /* 0x0000b4002ac67a23 */ /* 0x100fe200000108ae */
[----:B-1----:R-:W-:Y:S01]  /*a870*/  F2FP.PACK_AB R146, R164, R163 ;  /* 0x000000a3a492723e */ /* 0x002fe200000000ff */
[--C-:B------:R-:W-:Y:S02]  /*a880*/  FFMA.FTZ R199, R43, c[0x0][0x2d0], -R174.reuse ;  /* 0x0000b4002bc77a23 */ /* 0x100fe400000108ae */
[----:B------:R-:W-:Y:S01]  /*a890*/  LDSM.16.MT88.4 R40, [R214+0x2080] ;  /* 0x00208000d628783b */ /* 0x000fe20000004200 */
[----:B------:R-:W-:Y:S02]  /*a8a0*/  FFMA.FTZ R201, R46, c[0x0][0x2d0], -R174 ;  /* 0x0000b4002ec97a23 */ /* 0x000fe400000108ae */
[----:B------:R1:W-:Y:S01]  /*a8b0*/  MUFU.EX2 R6, R8 ;  /* 0x0000000800067308 */ /* 0x0003e20000000800 */
[C---:B------:R-:W-:Y:S02]  /*a8c0*/  FMUL.FTZ R122, R148.reuse, R122 ;  /* 0x0000007a947a7220 */ /* 0x040fe40000410000 */
[----:B------:R-:W-:Y:S02]  /*a8d0*/  FMUL.FTZ R123, R148, R123 ;  /* 0x0000007b947b7220 */ /* 0x000fe40000410000 */
[C---:B------:R-:W-:Y:S02]  /*a8e0*/  FMUL.FTZ R128, R150.reuse, R128 ;  /* 0x0000008096807220 */ /* 0x040fe40000410000 */
[----:B------:R-:W-:Y:S02]  /*a8f0*/  FMUL.FTZ R129, R150, R129 ;  /* 0x0000008196817220 */ /* 0x000fe40000410000 */
[C---:B------:R-:W-:Y:S01]  /*a900*/  FMUL.FTZ R130, R148.reuse, R130 ;  /* 0x0000008294827220 */ /* 0x040fe20000410000 */
[----:B------:R-:W4:Y:S01]  /*a910*/  MUFU.EX2 R2, R2 ;  /* 0x0000000200027308 */ /* 0x000f220000000800 */
[----:B------:R-:W-:Y:S02]  /*a920*/  FMUL.FTZ R131, R148, R131 ;  /* 0x0000008394837220 */ /* 0x000fe40000410000 */
[----:B------:R-:W-:Y:S01]  /*a930*/  FMUL.FTZ R52, R150, R52 ;  /* 0x0000003496347220 */ /* 0x000fe20000410000 */
[----:B---3--:R-:W-:Y:S01]  /*a940*/  F2FP.PACK_AB R147, R166, R165 ;  /* 0x000000a5a693723e */ /* 0x008fe200000000ff */
[----:B------:R-:W-:Y:S02]  /*a950*/  FMUL.FTZ R53, R150, R53 ;  /* 0x0000003596357220 */ /* 0x000fe40000410000 */
[C---:B------:R-:W-:Y:S02]  /*a960*/  FMUL.FTZ R54, R148.reuse, R54 ;  /* 0x0000003694367220 */ /* 0x040fe40000410000 */
[----:B------:R-:W-:Y:S01]  /*a970*/  FMUL.FTZ R55, R148, R55 ;  /* 0x0000003794377220 */ /* 0x000fe20000410000 */
[----:B------:R-:W3:Y:S01]  /*a980*/  MUFU.EX2 R0, R0 ;  /* 0x0000000000007308 */ /* 0x000ee20000000800 */
[C---:B------:R-:W-:Y:S02]  /*a990*/  FMUL.FTZ R64, R150.reuse, R64 ;  /* 0x0000004096407220 */ /* 0x040fe40000410000 */
[C---:B------:R-:W-:Y:S02]  /*a9a0*/  FMUL.FTZ R65, R150.reuse, R65 ;  /* 0x0000004196417220 */ /* 0x040fe40000410000 */
[----:B-1----:R-:W-:Y:S01]  /*a9b0*/  FMUL.FTZ R8, R150, R144 ;  /* 0x0000009096087220 */ /* 0x002fe20000410000 */
[----:B------:R-:W-:Y:S01]  /*a9c0*/  F2FP.PACK_AB R144, R161, R160 ;  /* 0x000000a0a190723e */ /* 0x000fe200000000ff */
[C---:B------:R-:W-:Y:S02]  /*a9d0*/  FMUL.FTZ R66, R148.reuse, R66 ;  /* 0x0000004294427220 */ /* 0x040fe40000410000 */
[----:B------:R-:W-:Y:S01]  /*a9e0*/  FMUL.FTZ R67, R148, R67 ;  /* 0x0000004394437220 */ /* 0x000fe20000410000 */
[----:B------:R-:W1:Y:S01]  /*a9f0*/  MUFU.EX2 R167, R167 ;  /* 0x000000a700a77308 */ /* 0x000e620000000800 */
[----:B------:R-:W-:Y:S02]  /*aa00*/  FMUL.FTZ R68, R150, R68 ;  /* 0x0000004496447220 */ /* 0x000fe40000410000 */
[-C--:B--2---:R-:W-:Y:S05]  /*aa10*/  HMMA.16816.F32 R8, R144, R152.reuse, R8 ;  /* 0x000000989008723c */ /* 0x084fea0000001808 */
[C---:B----4-:R-:W-:Y:S02]  /*aa20*/  FMUL.FTZ R12, R2.reuse, R140 ;  /* 0x0000008c020c7220 */ /* 0x050fe40000410000 */
[----:B------:R-:W-:Y:S01]  /*aa30*/  MUFU.EX2 R168, R168 ;  /* 0x000000a800a87308 */ /* 0x000fe20000000800 */
[----:B------:R-:W-:Y:S04]  /*aa40*/  FMUL.FTZ R13, R2, R141 ;  /* 0x0000008d020d7220 */ /* 0x000fe80000410000 */
[C---:B---3--:R-:W-:Y:S02]  /*aa50*/  FMUL.FTZ R14, R0.reuse, R142 ;  /* 0x0000008e000e7220 */ /* 0x048fe40000410000 */
[----:B------:R-:W-:Y:S02]  /*aa60*/  FMUL.FTZ R15, R0, R143 ;  /* 0x0000008f000f7220 */ /* 0x000fe40000410000 */
[C---:B------:R-:W-:Y:S01]  /*aa70*/  FMUL.FTZ R16, R2.reuse, R136 ;  /* 0x0000008802107220 */ /* 0x040fe20000410000 */
[----:B------:R-:W2:Y:S01]  /*aa80*/  MUFU.EX2 R169, R169 ;  /* 0x000000a900a97308 */ /* 0x000ea20000000800 */
[----:B------:R-:W-:Y:S02]  /*aa90*/  FMUL.FTZ R17, R2, R137 ;  /* 0x0000008902117220 */ /* 0x000fe40000410000 */
[C---:B------:R-:W-:Y:S01]  /*aaa0*/  FMUL.FTZ R18, R0.reuse, R138 ;  /* 0x0000008a00127220 */ /* 0x040fe20000410000 */
[----:B-1----:R-:W-:Y:S01]  /*aab0*/  F2FP.PACK_AB R140, R167, R6 ;  /* 0x00000006a78c723e */ /* 0x002fe200000000ff */
[----:B------:R-:W-:Y:S02]  /*aac0*/  FMUL.FTZ R19, R0, R139 ;  /* 0x0000008b00137220 */ /* 0x000fe40000410000 */
[----:B------:R-:W1:Y:S01]  /*aad0*/  LDSM.16.MT88.4 R136, [R214+0x2480] ;  /* 0x00248000d688783b */ /* 0x000e620000004200 */
[C---:B------:R-:W-:Y:S02]  /*aae0*/  FMUL.FTZ R104, R150.reuse, R104 ;  /* 0x0000006896687220 */ /* 0x040fe40000410000 */
[----:B------:R-:W-:Y:S01]  /*aaf0*/  MUFU.EX2 R170, R170 ;  /* 0x000000aa00aa7308 */ /* 0x000fe20000000800 */
[----:B------:R-:W-:Y:S02]  /*ab00*/  FMUL.FTZ R105, R150, R105 ;  /* 0x0000006996697220 */ /* 0x000fe40000410000 */
[C---:B------:R-:W-:Y:S02]  /*ab10*/  FMUL.FTZ R106, R148.reuse, R106 ;  /* 0x0000006a946a7220 */ /* 0x040fe40000410000 */
[----:B------:R-:W-:Y:S02]  /*ab20*/  FMUL.FTZ R107, R148, R107 ;  /* 0x0000006b946b7220 */ /* 0x000fe40000410000 */
[C---:B------:R-:W-:Y:S02]  /*ab30*/  FMUL.FTZ R124, R2.reuse, R124 ;  /* 0x0000007c027c7220 */ /* 0x040fe40000410000 */
[----:B------:R-:W-:Y:S01]  /*ab40*/  FMUL.FTZ R125, R2, R125 ;  /* 0x0000007d027d7220 */ /* 0x000fe20000410000 */
[----:B------:R-:W3:Y:S01]  /*ab50*/  MUFU.EX2 R171, R171 ;  /* 0x000000ab00ab7308 */ /* 0x000ee20000000800 */
[C---:B------:R-:W-:Y:S02]  /*ab60*/  FMUL.FTZ R126, R0.reuse, R126 ;  /* 0x0000007e007e7220 */ /* 0x040fe40000410000 */
[----:B------:R-:W-:Y:S01]  /*ab70*/  FMUL.FTZ R127, R0, R127 ;  /* 0x0000007f007f7220 */ /* 0x000fe20000410000 */
[----:B--2---:R-:W-:Y:S01]  /*ab80*/  F2FP.PACK_AB R142, R169, R168 ;  /* 0x000000a8a98e723e */ /* 0x004fe200000000ff */
[C---:B------:R-:W-:Y:S02]  /*ab90*/  FMUL.FTZ R56, R2.reuse, R56 ;  /* 0x0000003802387220 */ /* 0x040fe40000410000 */
[----:B------:R-:W-:Y:S02]  /*aba0*/  FMUL.FTZ R57, R2, R57 ;  /* 0x0000003902397220 */ /* 0x000fe40000410000 */
[C---:B------:R-:W-:Y:S01]  /*abb0*/  FMUL.FTZ R58, R0.reuse, R58 ;  /* 0x0000003a003a7220 */ /* 0x040fe20000410000 */
[----:B------:R-:W-:Y:S01]  /*abc0*/  MUFU.EX2 R172, R172 ;  /* 0x000000ac00ac7308 */ /* 0x000fe20000000800 */
[----:B------:R-:W-:Y:S02]  /*abd0*/  FMUL.FTZ R59, R0, R59 ;  /* 0x0000003b003b7220 */ /* 0x000fe40000410000 */
[C---:B------:R-:W-:Y:S02]  /*abe0*/  FMUL.FTZ R60, R2.reuse, R60 ;  /* 0x0000003c023c7220 */ /* 0x040fe40000410000 */
[----:B------:R-:W-:Y:S02]  /*abf0*/  FMUL.FTZ R61, R2, R61 ;  /* 0x0000003d023d7220 */ /* 0x000fe40000410000 */
[C---:B------:R-:W-:Y:S02]  /*ac00*/  FMUL.FTZ R62, R0.reuse, R62 ;  /* 0x0000003e003e7220 */ /* 0x040fe40000410000 */
[----:B------:R-:W-:Y:S01]  /*ac10*/  FMUL.FTZ R63, R0, R63 ;  /* 0x0000003f003f7220 */ /* 0x000fe20000410000 */
[----:B------:R-:W2:Y:S01]  /*ac20*/  MUFU.EX2 R173, R173 ;  /* 0x000000ad00ad7308 */ /* 0x000ea20000000800 */
[----:B------:R-:W-:Y:S02]  /*ac30*/  FMUL.FTZ R69, R150, R69 ;  /* 0x0000004596457220 */ /* 0x000fe40000410000 */
[C---:B------:R-:W-:Y:S01]  /*ac40*/  FMUL.FTZ R70, R148.reuse, R70 ;  /* 0x0000004694467220 */ /* 0x040fe20000410000 */
        /* <DEDUP_REMOVED lines=12> */
[C---:B------:R-:W-:Y:S01]  /*ad10*/  FMUL.FTZ R80, R150.reuse, R80 ;  /* 0x0000005096507220 */ /* 0x040fe20000410000 */
[----:B--2---:R-:W-:Y:S01]  /*ad20*/  F2FP.PACK_AB R143, R173, R172 ;  /* 0x000000acad8f723e */ /* 0x004fe200000000ff */
[----:B------:R-:W-:Y:S02]  /*ad30*/  FMUL.FTZ R81, R150, R81 ;  /* 0x0000005196517220 */ /* 0x000fe40000410000 */
[C---:B------:R-:W-:Y:S02]  /*ad40*/  FMUL.FTZ R82, R148.reuse, R82 ;  /* 0x0000005294527220 */ /* 0x040fe40000410000 */
[----:B------:R-:W-:Y:S01]  /*ad50*/  FMUL.FTZ R83, R148, R83 ;  /* 0x0000005394537220 */ /* 0x000fe20000410000 */
[----:B------:R-:W-:Y:S01]  /*ad60*/  MUFU.EX2 R179, R179 ;  /* 0x000000b300b37308 */ /* 0x000fe20000000800 */
[C---:B------:R-:W-:Y:S04]  /*ad70*/  HMMA.16816.F32 R12, R140.reuse, R152, R12 ;  /* 0x000000988c0c723c */ /* 0x040fe8000000180c */
[C---:B------:R-:W-:Y:S02]  /*ad80*/  FMUL.FTZ R84, R150.reuse, R84 ;  /* 0x0000005496547220 */ /* 0x040fe40000410000 */
[----:B------:R-:W-:Y:S02]  /*ad90*/  FMUL.FTZ R85, R150, R85 ;  /* 0x0000005596557220 */ /* 0x000fe40000410000 */
[-C--:B------:R-:W-:Y:S01]  /*ada0*/  HMMA.16816.F32 R16, R140, R154.reuse, R16 ;  /* 0x0000009a8c10723c */ /* 0x080fe20000001810 */
[----:B------:R-:W-:Y:S03]  /*adb0*/  MUFU.EX2 R182, R182 ;  /* 0x000000b600b67308 */ /* 0x000fe60000000800 */
[C---:B------:R-:W-:Y:S02]  /*adc0*/  FMUL.FTZ R86, R148.reuse, R86 ;  /* 0x0000005694567220 */ /* 0x040fe40000410000 */
[----:B------:R-:W-:Y:S02]  /*add0*/  FMUL.FTZ R87, R148, R87 ;  /* 0x0000005794577220 */ /* 0x000fe40000410000 */
[C---:B------:R-:W-:Y:S01]  /*ade0*/  HMMA.16816.F32 R100, R144.reuse, R154, R100 ;  /* 0x0000009a9064723c */ /* 0x040fe20000001864 */
[----:B------:R-:W2:Y:S02]  /*adf0*/  LDSM.16.MT88.4 R152, [R212+0x2480] ;  /* 0x00248000d498783b */ /* 0x000ea40000004200 */
[----:B------:R-:W-:Y:S01]  /*ae00*/  MUFU.EX2 R189, R189 ;  /* 0x000000bd00bd7308 */ /* 0x000fe20000000800 */
[C---:B------:R-:W-:Y:S02]  /*ae10*/  FMUL.FTZ R88, R2.reuse, R88 ;  /* 0x0000005802587220 */ /* 0x040fe40000410000 */
[C---:B------:R-:W-:Y:S02]  /*ae20*/  FMUL.FTZ R89, R2.reuse, R89 ;  /* 0x0000005902597220 */ /* 0x040fe40000410000 */
[-C--:B------:R-:W-:Y:S04]  /*ae30*/  HMMA.16816.F32 R104, R144, R156.reuse, R104 ;  /* 0x0000009c9068723c */ /* 0x080fe80000001868 */
[C---:B------:R-:W-:Y:S01]  /*ae40*/  FMUL.FTZ R108, R2.reuse, R108 ;  /* 0x0000006c026c7220 */ /* 0x040fe20000410000 */
[----:B------:R-:W-:Y:S01]  /*ae50*/  MUFU.EX2 R192, R192 ;  /* 0x000000c000c07308 */ /* 0x000fe20000000800 */
[----:B------:R-:W-:Y:S02]  /*ae60*/  FMUL.FTZ R109, R2, R109 ;  /* 0x0000006d026d7220 */ /* 0x000fe40000410000 */
[C---:B------:R-:W-:Y:S04]  /*ae70*/  FMUL.FTZ R110, R0.reuse, R110 ;  /* 0x0000006e006e7220 */ /* 0x040fe80000410000 */
[C---:B------:R-:W-:Y:S02]  /*ae80*/  FMUL.FTZ R111, R0.reuse, R111 ;  /* 0x0000006f006f7220 */ /* 0x040fe40000410000 */
[C---:B------:R-:W-:Y:S01]  /*ae90*/  FMUL.FTZ R90, R0.reuse, R90 ;  /* 0x0000005a005a7220 */ /* 0x040fe20000410000 */
[----:B------:R-:W-:Y:S01]  /*aea0*/  MUFU.EX2 R191, R191 ;  /* 0x000000bf00bf7308 */ /* 0x000fe20000000800 */
[----:B------:R-:W-:Y:S02]  /*aeb0*/  FMUL.FTZ R91, R0, R91 ;  /* 0x0000005b005b7220 */ /* 0x000fe40000410000 */
[--C-:B------:R-:W-:Y:S01]  /*aec0*/  FFMA.FTZ R181, R24, c[0x0][0x2d0], -R175.reuse ;  /* 0x0000b40018b57a23 */ /* 0x100fe200000108af */
[C---:B------:R-:W-:Y:S04]  /*aed0*/  HMMA.16816.F32 R108, R140.reuse, R156, R108 ;  /* 0x0000009c8c6c723c */ /* 0x040fe8000000186c */
[C---:B------:R-:W-:Y:S02]  /*aee0*/  FMUL.FTZ R112, R2.reuse, R112 ;  /* 0x0000007002707220 */ /* 0x040fe40000410000 */
[----:B------:R-:W-:Y:S01]  /*aef0*/  FMUL.FTZ R113, R2, R113 ;  /* 0x0000007102717220 */ /* 0x000fe20000410000 */
[----:B------:R-:W-:Y:S01]  /*af00*/  MUFU.EX2 R181, R181 ;  /* 0x000000b500b57308 */ /* 0x000fe20000000800 */
[C---:B------:R-:W-:Y:S04]  /*af10*/  FMUL.FTZ R114, R0.reuse, R114 ;  /* 0x0000007200727220 */ /* 0x040fe80000410000 */
[----:B------:R-:W-:Y:S02]  /*af20*/  FMUL.FTZ R115, R0, R115 ;  /* 0x0000007300737220 */ /* 0x000fe40000410000 */
[--C-:B------:R-:W-:Y:S02]  /*af30*/  FFMA.FTZ R156, R20, c[0x0][0x2d0], -R178.reuse ;  /* 0x0000b400149c7a23 */ /* 0x100fe400000108b2 */
[----:B------:R-:W-:Y:S01]  /*af40*/  FMUL.FTZ R20, R2, R132 ;  /* 0x0000008402147220 */ /* 0x000fe20000410000 */
[----:B------:R-:W-:Y:S01]  /*af50*/  MUFU.EX2 R194, R194 ;  /* 0x000000c200c27308 */ /* 0x000fe20000000800 */
[--C-:B------:R-:W-:Y:S01]  /*af60*/  FFMA.FTZ R157, R21, c[0x0][0x2d0], -R178.reuse ;  /* 0x0000b400159d7a23 */ /* 0x100fe200000108b2 */
[-C--:B------:R-:W-:Y:S03]  /*af70*/  HMMA.16816.F32 R112, R140, R158.reuse, R112 ;  /* 0x0000009e8c70723c */ /* 0x080fe60000001870 */
[C---:B------:R-:W-:Y:S02]  /*af80*/  FMUL.FTZ R116, R150.reuse, R116 ;  /* 0x0000007496747220 */ /* 0x040fe40000410000 */
[----:B------:R-:W-:Y:S02]  /*af90*/  FMUL.FTZ R117, R150, R117 ;  /* 0x0000007596757220 */ /* 0x000fe40000410000 */
[C---:B------:R-:W-:Y:S01]  /*afa0*/  FMUL.FTZ R118, R148.reuse, R118 ;  /* 0x0000007694767220 */ /* 0x040fe20000410000 */
[----:B------:R-:W-:Y:S01]  /*afb0*/  MUFU.EX2 R156, R156 ;  /* 0x0000009c009c7308 */ /* 0x000fe20000000800 */
[----:B------:R-:W-:Y:S03]  /*afc0*/  FMUL.FTZ R119, R148, R119 ;  /* 0x0000007794777220 */ /* 0x000fe60000410000 */
[----:B------:R-:W-:Y:S02]  /*afd0*/  FMUL.FTZ R21, R2, R133 ;  /* 0x0000008502157220 */ /* 0x000fe40000410000 */
[----:B------:R-:W-:Y:S02]  /*afe0*/  FFMA.FTZ R178, R49, c[0x0][0x2d0], -R178 ;  /* 0x0000b40031b27a23 */ /* 0x000fe400000108b2 */
[C---:B------:R-:W-:Y:S02]  /*aff0*/  HMMA.16816.F32 R116, R144.reuse, R158, R116 ;  /* 0x0000009e9074723c */ /* 0x040fe40000001874 */
[----:B------:R-:W4:Y:S02]  /*b000*/  MUFU.EX2 R157, R157 ;  /* 0x0000009d009d7308 */ /* 0x000f240000000800 */
[--C-:B------:R-:W-:Y:S02]  /*b010*/  FFMA.FTZ R184, R25, c[0x0][0x2d0], -R175.reuse ;  /* 0x0000b40019b87a23 */ /* 0x100fe400000108af */
[----:B------:R-:W-:Y:S01]  /*b020*/  FFMA.FTZ R183, R26, c[0x0][0x2d0], -R174 ;  /* 0x0000b4001ab77a23 */ /* 0x000fe200000108ae */
[----:B---3--:R-:W-:Y:S01]  /*b030*/  F2FP.PACK_AB R26, R180, R177 ;  /* 0x000000b1b41a723e */ /* 0x008fe200000000ff */
[-C--:B-1----:R-:W-:Y:S04]  /*b040*/  HMMA.16816.F32 R120, R144, R136.reuse, R120 ;  /* 0x000000889078723c */ /* 0x082fe80000001878 */
[--C-:B------:R-:W-:Y:S01]  /*b050*/  FFMA.FTZ R158, R22, c[0x0][0x2d0], -R176.reuse ;  /* 0x0000b400169e7a23 */ /* 0x100fe200000108b0 */
[----:B------:R-:W1:Y:S01]  /*b060*/  MUFU.EX2 R184, R184 ;  /* 0x000000b800b87308 */ /* 0x000e620000000800 */
[C---:B------:R-:W-:Y:S02]  /*b070*/  FMUL.FTZ R22, R0.reuse, R134 ;  /* 0x0000008600167220 */ /* 0x040fe40000410000 */
[C---:B------:R-:W-:Y:S04]  /*b080*/  HMMA.16816.F32 R124, R140.reuse, R136, R124 ;  /* 0x000000888c7c723c */ /* 0x040fe8000000187c */
[--C-:B------:R-:W-:Y:S02]  /*b090*/  FFMA.FTZ R159, R23, c[0x0][0x2d0], -R176.reuse ;  /* 0x0000b400179f7a23 */ /* 0x100fe400000108b0 */
[----:B------:R-:W-:Y:S01]  /*b0a0*/  FMUL.FTZ R23, R0, R135 ;  /* 0x0000008700177220 */ /* 0x000fe20000410000 */
[----:B------:R-:W-:Y:S01]  /*b0b0*/  MUFU.EX2 R158, R158 ;  /* 0x0000009e009e7308 */ /* 0x000fe20000000800 */
[----:B------:R-:W3:Y:S01]  /*b0c0*/  LDSM.16.MT88.4 R132, [R214+0x3080] ;  /* 0x00308000d684783b */ /* 0x000ee20000004200 */
[----:B------:R-:W-:Y:S03]  /*b0d0*/  FFMA.FTZ R176, R51, c[0x0][0x2d0], -R176 ;  /* 0x0000b40033b07a23 */ /* 0x000fe600000108b0 */
[--C-:B------:R-:W-:Y:S01]  /*b0e0*/  FFMA.FTZ R186, R27, c[0x0][0x2d0], -R174.reuse ;  /* 0x0000b4001bba7a23 */ /* 0x100fe200000108ae */
[-C--:B------:R-:W-:Y:S03]  /*b0f0*/  HMMA.16816.F32 R20, R140, R138.reuse, R20 ;  /* 0x0000008a8c14723c */ /* 0x080fe60000001814 */
[----:B------:R-:W-:Y:S01]  /*b100*/  LDSM.16.MT88.4 R48, [R212+0x2c80] ;  /* 0x002c8000d430783b */ /* 0x000fe20000004200 */
[--C-:B------:R-:W-:Y:S01]  /*b110*/  FFMA.FTZ R185, R28, c[0x0][0x2d0], -R175.reuse ;  /* 0x0000b4001cb97a23 */ /* 0x100fe200000108af */
[----:B----4-:R-:W-:Y:S01]  /*b120*/  F2FP.PACK_AB R24, R157, R156 ;  /* 0x0000009c9d18723e */ /* 0x010fe200000000ff */
[--C-:B------:R-:W-:Y:S01]  /*b130*/  FFMA.FTZ R188, R29, c[0x0][0x2d0], -R175.reuse ;  /* 0x0000b4001dbc7a23 */ /* 0x100fe200000108af */
[----:B------:R-:W-:Y:S01]  /*b140*/  F2FP.PACK_AB R27, R182, R179 ;  /* 0x000000b3b61b723e */ /* 0x000fe200000000ff */
[C---:B------:R-:W-:Y:S01]  /*b150*/  HMMA.16816.F32 R128, R144.reuse, R138, R128 ;  /* 0x0000008a9080723c */ /* 0x040fe20000001880 */
[----:B------:R-:W4:Y:S02]  /*b160*/  MUFU.EX2 R159, R159 ;  /* 0x0000009f009f7308 */ /* 0x000f240000000800 */
[----:B------:R-:W-:Y:S01]  /*b170*/  LDSM.16.MT88.4 R136, [R212+0x1c80] ;  /* 0x001c8000d488783b */ /* 0x000fe20000004200 */
[----:B------:R-:W-:Y:S01]  /*b180*/  FFMA.FTZ R175, R45, c[0x0][0x2d0], -R175 ;  /* 0x0000b4002daf7a23 */ /* 0x000fe200000108af */
[----:B-1----:R-:W-:Y:S01]  /*b190*/  F2FP.PACK_AB R28, R184, R181 ;  /* 0x000000b5b81c723e */ /* 0x002fe200000000ff */
[--C-:B------:R-:W-:Y:S02]  /*b1a0*/  FFMA.FTZ R187, R30, c[0x0][0x2d0], -R174.reuse ;  /* 0x0000b4001ebb7a23 */ /* 0x100fe400000108ae */
[-C--:B--2---:R-:W-:Y:S03]  /*b1b0*/  HMMA.16816.F32 R52, R144, R152.reuse, R52 ;  /* 0x000000989034723c */ /* 0x084fe60000001834 */
[----:B------:R-:W-:Y:S01]  /*b1c0*/  MUFU.EX2 R183, R183 ;  /* 0x000000b700b77308 */ /* 0x000fe20000000800 */
[--C-:B------:R-:W-:Y:S02]  /*b1d0*/  FFMA.FTZ R190, R31, c[0x0][0x2d0], -R174.reuse ;  /* 0x0000b4001fbe7a23 */ /* 0x100fe400000108ae */
[----:B------:R-:W-:Y:S02]  /*b1e0*/  FFMA.FTZ R174, R47, c[0x0][0x2d0], -R174 ;  /* 0x0000b4002fae7a23 */ /* 0x000fe400000108ae */
[C---:B------:R-:W-:Y:S01]  /*b1f0*/  HMMA.16816.F32 R56, R140.reuse, R152, R56 ;  /* 0x000000988c38723c */ /* 0x040fe20000001838 */
[----:B------:R-:W-:Y:S03]  /*b200*/  LDSM.16.MT88.4 R44, [R214+0x2c80] ;  /* 0x002c8000d62c783b */ /* 0x000fe60000004200 */
[C---:B------:R-:W-:Y:S01]  /*b210*/  FMUL.FTZ R92, R2.reuse, R92 ;  /* 0x0000005c025c7220 */ /* 0x040fe20000410000 */
[----:B------:R-:W1:Y:S01]  /*b220*/  MUFU.EX2 R186, R186 ;  /* 0x000000ba00ba7308 */ /* 0x000e620000000800 */
[----:B------:R-:W-:Y:S02]  /*b230*/  FMUL.FTZ R93, R2, R93 ;  /* 0x0000005d025d7220 */ /* 0x000fe40000410000 */
[-C--:B------:R-:W-:Y:S04]  /*b240*/  HMMA.16816.F32 R60, R140, R154.reuse, R60 ;  /* 0x0000009a8c3c723c */ /* 0x080fe8000000183c */
[C---:B------:R-:W-:Y:S01]  /*b250*/  FMUL.FTZ R94, R0.reuse, R94 ;  /* 0x0000005e005e7220 */ /* 0x040fe20000410000 */
[----:B----4-:R-:W-:Y:S01]  /*b260*/  F2FP.PACK_AB R25, R159, R158 ;  /* 0x0000009e9f19723e */ /* 0x010fe200000000ff */
[----:B------:R-:W-:Y:S01]  /*b270*/  FMUL.FTZ R95, R0, R95 ;  /* 0x0000005f005f7220 */ /* 0x000fe20000410000 */
[----:B------:R-:W-:Y:S01]  /*b280*/  MUFU.EX2 R185, R185 ;  /* 0x000000b900b97308 */ /* 0x000fe20000000800 */
[C---:B------:R-:W-:Y:S01]  /*b290*/  HMMA.16816.F32 R64, R144.reuse, R154, R64 ;  /* 0x0000009a9040723c */ /* 0x040fe20000001840 */
[----:B------:R-:W-:Y:S03]  /*b2a0*/  LDSM.16.MT88.4 R152, [R214+0x3880] ;  /* 0x00388000d698783b */ /* 0x000fe60000004200 */
[C---:B------:R-:W-:Y:S02]  /*b2b0*/  FMUL.FTZ R96, R150.reuse, R96 ;  /* 0x0000006096607220 */ /* 0x040fe40000410000 */
[----:B------:R-:W-:Y:S02]  /*b2c0*/  FMUL.FTZ R97, R150, R97 ;  /* 0x0000006196617220 */ /* 0x000fe40000410000 */
[-C--:B---3--:R-:W-:Y:S01]  /*b2d0*/  HMMA.16816.F32 R68, R144, R132.reuse, R68 ;  /* 0x000000849044723c */ /* 0x088fe20000001844 */
[----:B------:R-:W2:Y:S03]  /*b2e0*/  MUFU.EX2 R188, R188 ;  /* 0x000000bc00bc7308 */ /* 0x000ea60000000800 */
[----:B------:R-:W-:Y:S01]  /*b2f0*/  FMUL.FTZ R98, R148, R98 ;  /* 0x0000006294627220 */ /* 0x000fe20000410000 */
[----:B-1----:R-:W-:Y:S01]  /*b300*/  F2FP.PACK_AB R29, R186, R183 ;  /* 0x000000b7ba1d723e */ /* 0x002fe200000000ff */
[----:B------:R-:W-:Y:S02]  /*b310*/  FMUL.FTZ R99, R148, R99 ;  /* 0x0000006394637220 */ /* 0x000fe40000410000 */
[C---:B------:R-:W-:Y:S03]  /*b320*/  HMMA.16816.F32 R72, R140.reuse, R132, R72 ;  /* 0x000000848c48723c */ /* 0x040fe60000001848 */
[----:B------:R-:W-:Y:S01]  /*b330*/  MUFU.EX2 R187, R187 ;  /* 0x000000bb00bb7308 */ /* 0x000fe20000000800 */
[----:B------:R-:W-:Y:S02]  /*b340*/  FFMA.FTZ R160, R150, R231, R160 ;  /* 0x000000e796a07223 */ /* 0x000fe400000100a0 */
[----:B------:R-:W-:Y:S02]  /*b350*/  FFMA.FTZ R162, R148, R229, R162 ;  /* 0x000000e594a27223 */ /* 0x000fe400000100a2 */
[-C--:B------:R-:W-:Y:S04]  /*b360*/  HMMA.16816.F32 R76, R140, R134.reuse, R76 ;  /* 0x000000868c4c723c */ /* 0x080fe8000000184c */
[----:B------:R-:W-:Y:S01]  /*b370*/  FFMA.FTZ R6, R2, R227, R6 ;  /* 0x000000e302067223 */ /* 0x000fe20000010006 */
[----:B------:R-:W1:Y:S01]  /*b380*/  MUFU.EX2 R190, R190 ;  /* 0x000000be00be7308 */ /* 0x000e620000000800 */
[----:B------:R-:W-:Y:S02]  /*b390*/  FFMA.FTZ R170, R0, R225, R170 ;  /* 0x000000e100aa7223 */ /* 0x000fe400000100aa */
[C---:B------:R-:W-:Y:S01]  /*b3a0*/  HMMA.16816.F32 R80, R144.reuse, R134, R80 ;  /* 0x000000869050723c */ /* 0x040fe20000001850 */
[----:B------:R-:W3:Y:S03]  /*b3b0*/  LDSM.16.MT88.4 R132, [R214+0x1c80] ;  /* 0x001c8000d684783b */ /* 0x000ee60000004200 */
[----:B--2---:R-:W-:Y:S01]  /*b3c0*/  F2FP.PACK_AB R30, R188, R185 ;  /* 0x000000b9bc1e723e */ /* 0x004fe200000000ff */
[----:B------:R-:W-:Y:S02]  /*b3d0*/  FADD.FTZ R160, R161, R160 ;  /* 0x000000a0a1a07221 */ /* 0x000fe40000010000 */
[----:B------:R-:W-:Y:S01]  /*b3e0*/  MUFU.EX2 R193, R193 ;  /* 0x000000c100c17308 */ /* 0x000fe20000000800 */
[-C--:B------:R-:W-:Y:S04]  /*b3f0*/  HMMA.16816.F32 R84, R144, R32.reuse, R84 ;  /* 0x000000209054723c */ /* 0x080fe80000001854 */
[----:B------:R-:W-:Y:S02]  /*b400*/  FADD.FTZ R162, R7, R162 ;  /* 0x000000a207a27221 */ /* 0x000fe40000010000 */
[----:B------:R-:W-:Y:S02]  /*b410*/  FADD.FTZ R167, R167, R6 ;  /* 0x00000006a7a77221 */ /* 0x000fe40000010000 */
[C---:B------:R-:W-:Y:S01]  /*b420*/  HMMA.16816.F32 R88, R140.reuse, R32, R88 ;  /* 0x000000208c58723c */ /* 0x040fe20000001858 */
[----:B------:R-:W-:Y:S03]  /*b430*/  MUFU.EX2 R178, R178 ;  /* 0x000000b200b27308 */ /* 0x000fe60000000800 */
[----:B------:R-:W-:Y:S01]  /*b440*/  FADD.FTZ R171, R171, R170 ;  /* 0x000000aaabab7221 */ /* 0x000fe20000010000 */
[----:B-1----:R-:W-:Y:S01]  /*b450*/  F2FP.PACK_AB R31, R190, R187 ;  /* 0x000000bbbe1f723e */ /* 0x002fe200000000ff */
[----:B------:R-:W-:Y:S02]  /*b460*/  FADD.FTZ R163, R163, R160 ;  /* 0x000000a0a3a37221 */ /* 0x000fe40000010000 */
[-C--:B------:R-:W-:Y:S03]  /*b470*/  HMMA.16816.F32 R92, R140, R34.reuse, R92 ;  /* 0x000000228c5c723c */ /* 0x080fe6000000185c */
[----:B------:R-:W-:Y:S01]  /*b480*/  MUFU.EX2 R195, R195 ;  /* 0x000000c300c37308 */ /* 0x000fe20000000800 */
[----:B------:R-:W-:Y:S02]  /*b490*/  FADD.FTZ R165, R165, R162 ;  /* 0x000000a2a5a57221 */ /* 0x000fe40000010000 */
[----:B------:R-:W-:Y:S02]  /*b4a0*/  FADD.FTZ R168, R168, R167 ;  /* 0x000000a7a8a87221 */ /* 0x000fe40000010000 */
[----:B------:R-:W-:Y:S01]  /*b4b0*/  HMMA.16816.F32 R96, R144, R34, R96 ;  /* 0x000000229060723c */ /* 0x000fe20000001860 */
[----:B------:R-:W1:Y:S03]  /*b4c0*/  LDSM.16.MT88.4 R32, [R214+0x2880] ;  /* 0x00288000d620783b */ /* 0x000e660000004200 */
[----:B------:R-:W-:Y:S01]  /*b4d0*/  FADD.FTZ R172, R172, R171 ;  /* 0x000000abacac7221 */ /* 0x000fe20000010000 */
[----:B------:R-:W-:Y:S01]  /*b4e0*/  MUFU.EX2 R176, R176 ;  /* 0x000000b000b07308 */ /* 0x000fe20000000800 */
[----:B------:R-:W-:Y:S02]  /*b4f0*/  FADD.FTZ R163, R164, R163 ;  /* 0x000000a3a4a37221 */ /* 0x000fe40000010000 */
[----:B------:R-:W-:Y:S01]  /*b500*/  FADD.FTZ R165, R166, R165 ;  /* 0x000000a5a6a57221 */ /* 0x000fe20000010000 */
[-C--:B---3--:R-:W-:Y:S05]  /*b510*/  HMMA.16816.F32 R8, R24, R132.reuse, R8 ;  /* 0x000000841808723c */ /* 0x088fea0000001808 */
[----:B------:R-:W-:Y:S01]  /*b520*/  FADD.FTZ R168, R169, R168 ;  /* 0x000000a8a9a87221 */ /* 0x000fe20000010000 */
[----:B------:R-:W-:Y:S01]  /*b530*/  MUFU.EX2 R196, R196 ;  /* 0x000000c400c47308 */ /* 0x000fe20000000800 */
[----:B------:R-:W-:Y:S01]  /*b540*/  FADD.FTZ R172, R173, R172 ;  /* 0x000000acadac7221 */ /* 0x000fe20000010000 */
[C---:B------:R-:W-:Y:S04]  /*b550*/  HMMA.16816.F32 R12, R28.reuse, R132, R12 ;  /* 0x000000841c0c723c */ /* 0x040fe8000000180c */
[----:B------:R-:W-:Y:S02]  /*b560*/  FADD.FTZ R156, R156, R163 ;  /* 0x000000a39c9c7221 */ /* 0x000fe40000010000 */
[----:B------:R-:W-:Y:S02]  /*b570*/  FADD.FTZ R158, R158, R165 ;  /* 0x000000a59e9e7221 */ /* 0x000fe40000010000 */
[-C--:B------:R-:W-:Y:S01]  /*b580*/  HMMA.16816.F32 R16, R28, R134.reuse, R16 ;  /* 0x000000861c10723c */ /* 0x080fe20000001810 */
[----:B------:R-:W2:Y:S03]  /*b590*/  MUFU.EX2 R197, R197 ;  /* 0x000000c500c57308 */ /* 0x000ea60000000800 */
[----:B------:R-:W-:Y:S02]  /*b5a0*/  FADD.FTZ R181, R181, R168 ;  /* 0x000000a8b5b57221 */ /* 0x000fe40000010000 */
[----:B------:R-:W-:Y:S02]  /*b5b0*/  FADD.FTZ R183, R183, R172 ;  /* 0x000000acb7b77221 */ /* 0x000fe40000010000 */
[C---:B------:R-:W-:Y:S01]  /*b5c0*/  HMMA.16816.F32 R100, R24.reuse, R134, R100 ;  /* 0x000000861864723c */ /* 0x040fe20000001864 */
[----:B------:R-:W3:Y:S02]  /*b5d0*/  LDSM.16.MT88.4 R132, [R212+0x2880] ;  /* 0x00288000d484783b */ /* 0x000ee40000004200 */
[----:B------:R-:W-:Y:S01]  /*b5e0*/  MUFU.EX2 R198, R198 ;  /* 0x000000c600c67308 */ /* 0x000fe20000000800 */
[----:B------:R-:W-:Y:S02]  /*b5f0*/  FADD.FTZ R156, R157, R156 ;  /* 0x0000009c9d9c7221 */ /* 0x000fe40000010000 */
[----:B------:R-:W-:Y:S02]  /*b600*/  FADD.FTZ R158, R159, R158 ;  /* 0x0000009e9f9e7221 */ /* 0x000fe40000010000 */
[-C--:B------:R-:W-:Y:S04]  /*b610*/  HMMA.16816.F32 R104, R24, R136.reuse, R104 ;  /* 0x000000881868723c */ /* 0x080fe80000001868 */
[----:B------:R-:W-:Y:S01]  /*b620*/  FADD.FTZ R184, R184, R181 ;  /* 0x000000b5b8b87221 */ /* 0x000fe20000010000 */
[----:B------:R-:W4:Y:S01]  /*b630*/  MUFU.EX2 R199, R199 ;  /* 0x000000c700c77308 */ /* 0x000f220000000800 */
[----:B------:R-:W-:Y:S02]  /*b640*/  FADD.FTZ R186, R186, R183 ;  /* 0x000000b7baba7221 */ /* 0x000fe40000010000 */
[C---:B------:R-:W-:Y:S04]  /*b650*/  HMMA.16816.F32 R108, R28.reuse, R136, R108 ;  /* 0x000000881c6c723c */ /* 0x040fe8000000186c */
[----:B------:R-:W-:Y:S02]  /*b660*/  FADD.FTZ R177, R177, R156 ;  /* 0x0000009cb1b17221 */ /* 0x000fe40000010000 */
[----:B------:R-:W-:Y:S01]  /*b670*/  FADD.FTZ R179, R179, R158 ;  /* 0x0000009eb3b37221 */ /* 0x000fe20000010000 */
[----:B------:R-:W-:Y:S01]  /*b680*/  MUFU.EX2 R200, R200 ;  /* 0x000000c800c87308 */ /* 0x000fe20000000800 */
[-C--:B------:R-:W-:Y:S04]  /*b690*/  HMMA.16816.F32 R112, R28, R138.reuse, R112 ;  /* 0x0000008a1c70723c */ /* 0x080fe80000001870 */
[----:B------:R-:W-:Y:S02]  /*b6a0*/  FADD.FTZ R185, R185, R184 ;  /* 0x000000b8b9b97221 */ /* 0x000fe40000010000 */
[----:B------:R-:W-:Y:S02]  /*b6b0*/  FADD.FTZ R187, R187, R186 ;  /* 0x000000babbbb7221 */ /* 0x000fe40000010000 */
[C---:B------:R-:W-:Y:S01]  /*b6c0*/  HMMA.16816.F32 R116, R24.reuse, R138, R116 ;  /* 0x0000008a1874723c */ /* 0x040fe20000001874 */
[----:B------:R-:W5:Y:S03]  /*b6d0*/  MUFU.EX2 R175, R175 ;  /* 0x000000af00af7308 */ /* 0x000f660000000800 */
[----:B------:R-:W-:Y:S02]  /*b6e0*/  FADD.FTZ R180, R180, R177 ;  /* 0x000000b1b4b47221 */ /* 0x000fe40000010000 */
[----:B------:R-:W-:Y:S02]  /*b6f0*/  FADD.FTZ R182, R182, R179 ;  /* 0x000000b3b6b67221 */ /* 0x000fe40000010000 */
[-C--:B-1----:R-:W-:Y:S03]  /*b700*/  HMMA.16816.F32 R120, R24, R32.reuse, R120 ;  /* 0x000000201878723c */ /* 0x082fe60000001878 */
[----:B------:R-:W-:Y:S01]  /*b710*/  MUFU.EX2 R201, R201 ;  /* 0x000000c900c97308 */ /* 0x000fe20000000800 */
[----:B------:R-:W-:Y:S02]  /*b720*/  FADD.FTZ R185, R188, R185 ;  /* 0x000000b9bcb97221 */ /* 0x000fe40000010000 */
[----:B------:R-:W-:Y:S02]  /*b730*/  FADD.FTZ R187, R190, R187 ;  /* 0x000000bbbebb7221 */ /* 0x000fe40000010000 */
[C---:B------:R-:W-:Y:S05]  /*b740*/  HMMA.16816.F32 R124, R28.reuse, R32, R124 ;  /* 0x000000201c7c723c */ /* 0x040fea000000187c */
[----:B------:R-:W1:Y:S03]  /*b750*/  MUFU.EX2 R174, R174 ;  /* 0x000000ae00ae7308 */ /* 0x000e660000000800 */
[-C--:B------:R-:W-:Y:S08]  /*b760*/  HMMA.16816.F32 R20, R28, R34.reuse, R20 ;  /* 0x000000221c14723c */ /* 0x080ff00000001814 */
[C---:B------:R-:W-:Y:S01]  /*b770*/  HMMA.16816.F32 R128, R24.reuse, R34, R128 ;  /* 0x000000221880723c */ /* 0x040fe20000001880 */
[----:B------:R-:W1:Y:S07]  /*b780*/  LDSM.16.MT88.4 R32, [R212+0x3480] ;  /* 0x00348000d420783b */ /* 0x000e6e0000004200 */
[-C--:B---3--:R-:W-:Y:S08]  /*b790*/  HMMA.16816.F32 R52, R24, R132.reuse, R52 ;  /* 0x000000841834723c */ /* 0x088ff00000001834 */
[C---:B------:R-:W-:Y:S08]  /*b7a0*/  HMMA.16816.F32 R56, R28.reuse, R132, R56 ;  /* 0x000000841c38723c */ /* 0x040ff00000001838 */
[-C--:B------:R-:W-:Y:S08]  /*b7b0*/  HMMA.16816.F32 R60, R28, R134.reuse, R60 ;  /* 0x000000861c3c723c */ /* 0x080ff0000000183c */
[C---:B------:R-:W-:Y:S08]  /*b7c0*/  HMMA.16816.F32 R64, R24.reuse, R134, R64 ;  /* 0x000000861840723c */ /* 0x040ff00000001840 */
[-C--:B------:R-:W-:Y:S08]  /*b7d0*/  HMMA.16816.F32 R68, R24, R36.reuse, R68 ;  /* 0x000000241844723c */ /* 0x080ff00000001844 */
[C---:B------:R-:W-:Y:S08]  /*b7e0*/  HMMA.16816.F32 R72, R28.reuse, R36, R72 ;  /* 0x000000241c48723c */ /* 0x040ff00000001848 */
[-C--:B------:R-:W-:Y:S08]  /*b7f0*/  HMMA.16816.F32 R76, R28, R38.reuse, R76 ;  /* 0x000000261c4c723c */ /* 0x080ff0000000184c */
[C---:B------:R-:W-:Y:S01]  /*b800*/  HMMA.16816.F32 R80, R24.reuse, R38, R80 ;  /* 0x000000261850723c */ /* 0x040fe20000001850 */
[----:B------:R-:W3:Y:S07]  /*b810*/  LDSM.16.MT88.4 R36, [R212+0x2080] ;  /* 0x00208000d424783b */ /* 0x000eee0000004200 */
[-C--:B-1----:R-:W-:Y:S08]  /*b820*/  HMMA.16816.F32 R84, R24, R32.reuse, R84 ;  /* 0x000000201854723c */ /* 0x082ff00000001854 */
[C---:B------:R-:W-:Y:S08]  /*b830*/  HMMA.16816.F32 R88, R28.reuse, R32, R88 ;  /* 0x000000201c58723c */ /* 0x040ff00000001858 */
[-C--:B------:R-:W-:Y:S07]  /*b840*/  HMMA.16816.F32 R92, R28, R34.reuse, R92 ;  /* 0x000000221c5c723c */ /* 0x080fee000000185c */
[----:B--2---:R-:W-:Y:S01]  /*b850*/  F2FP.PACK_AB R28, R197, R196 ;  /* 0x000000c4c51c723e */ /* 0x004fe200000000ff */
[----:B------:R-:W-:Y:S01]  /*b860*/  HMMA.16816.F32 R96, R24, R34, R96 ;  /* 0x000000221860723c */ /* 0x000fe20000001860 */
[----:B------:R-:W1:Y:S03]  /*b870*/  LDSM.16.MT88.4 R32, [R212+0x3880] ;  /* 0x00388000d420783b */ /* 0x000e660000004200 */
[----:B----4-:R-:W-:Y:S01]  /*b880*/  F2FP.PACK_AB R29, R199, R198 ;  /* 0x000000c6c71d723e */ /* 0x010fe200000000ff */
[----:B------:R-:W-:Y:S01]  /*b890*/  FADD.FTZ R196, R196, R185 ;  /* 0x000000b9c4c47221 */ /* 0x000fe20000010000 */
[----:B-----5:R-:W-:Y:S01]  /*b8a0*/  F2FP.PACK_AB R30, R175, R200 ;  /* 0x000000c8af1e723e */ /* 0x020fe200000000ff */
[----:B------:R-:W-:Y:S01]  /*b8b0*/  FADD.FTZ R198, R198, R187 ;  /* 0x000000bbc6c67221 */ /* 0x000fe20000010000 */
[----:B------:R-:W-:Y:S01]  /*b8c0*/  F2FP.PACK_AB R24, R192, R189 ;  /* 0x000000bdc018723e */ /* 0x000fe200000000ff */
[----:B------:R-:W-:Y:S03]  /*b8d0*/  FADD.FTZ R189, R189, R180 ;  /* 0x000000b4bdbd7221 */ /* 0x000fe60000010000 */
[----:B------:R-:W-:Y:S01]  /*b8e0*/  F2FP.PACK_AB R25, R194, R191 ;  /* 0x000000bfc219723e */ /* 0x000fe200000000ff */
[----:B------:R-:W-:Y:S01]  /*b8f0*/  FADD.FTZ R191, R191, R182 ;  /* 0x000000b6bfbf7221 */ /* 0x000fe20000010000 */
[----:B------:R-:W-:Y:S01]  /*b900*/  F2FP.PACK_AB R26, R178, R193 ;  /* 0x000000c1b21a723e */ /* 0x000fe200000000ff */
[----:B------:R-:W-:Y:S01]  /*b910*/  FADD.FTZ R192, R192, R189 ;  /* 0x000000bdc0c07221 */ /* 0x000fe20000010000 */
[----:B------:R-:W-:Y:S01]  /*b920*/  F2FP.PACK_AB R27, R176, R195 ;  /* 0x000000c3b01b723e */ /* 0x000fe200000000ff */
[----:B------:R-:W-:Y:S01]  /*b930*/  FADD.FTZ R194, R194, R191 ;  /* 0x000000bfc2c27221 */ /* 0x000fe20000010000 */
[----:B------:R-:W-:Y:S01]  /*b940*/  F2FP.PACK_AB R31, R174, R201 ;  /* 0x000000c9ae1f723e */ /* 0x000fe200000000ff */
[----:B------:R-:W-:Y:S02]  /*b950*/  FADD.FTZ R197, R197, R196 ;  /* 0x000000c4c5c57221 */ /* 0x000fe40000010000 */
[----:B------:R-:W-:Y:S02]  /*b960*/  FADD.FTZ R198, R199, R198 ;  /* 0x000000c6c7c67221 */ /* 0x000fe40000010000 */
[-C--:B------:R-:W-:Y:S03]  /*b970*/  HMMA.16816.F32 R144, R24, R40.reuse, R8 ;  /* 0x000000281890723c */ /* 0x080fe60000001808 */
[----:B------:R-:W-:Y:S02]  /*b980*/  FADD.FTZ R193, R193, R192 ;  /* 0x000000c0c1c17221 */ /* 0x000fe40000010000 */
[----:B------:R-:W-:Y:S02]  /*b990*/  FADD.FTZ R195, R195, R194 ;  /* 0x000000c2c3c37221 */ /* 0x000fe40000010000 */
[----:B------:R-:W-:Y:S01]  /*b9a0*/  FADD.FTZ R200, R200, R197 ;  /* 0x000000c5c8c87221 */ /* 0x000fe20000010000 */
[C---:B------:R-:W-:Y:S04]  /*b9b0*/  HMMA.16816.F32 R140, R28.reuse, R40, R12 ;  /* 0x000000281c8c723c */ /* 0x040fe8000000180c */
[----:B------:R-:W-:Y:S02]  /*b9c0*/  FADD.FTZ R201, R201, R198 ;  /* 0x000000c6c9c97221 */ /* 0x000fe40000010000 */
[----:B------:R-:W-:Y:S02]  /*b9d0*/  FADD.FTZ R231, R178, R193 ;  /* 0x000000c1b2e77221 */ /* 0x000fe40000010000 */
[-C--:B------:R-:W-:Y:S04]  /*b9e0*/  HMMA.16816.F32 R136, R28, R42.reuse, R16 ;  /* 0x0000002a1c88723c */ /* 0x080fe80000001810 */
[----:B------:R-:W-:Y:S02]  /*b9f0*/  FADD.FTZ R229, R176, R195 ;  /* 0x000000c3b0e57221 */ /* 0x000fe40000010000 */
[----:B------:R-:W-:Y:S02]  /*ba00*/  FADD.FTZ R227, R175, R200 ;  /* 0x000000c8afe37221 */ /* 0x000fe40000010000 */
[C---:B------:R-:W-:Y:S04]  /*ba10*/  HMMA.16816.F32 R100, R24.reuse, R42, R100 ;  /* 0x0000002a1864723c */ /* 0x040fe80000001864 */
[----:B------:R-:W-:Y:S04]  /*ba20*/  FADD.FTZ R225, R174, R201 ;  /* 0x000000c9aee17221 */ /* 0x000fe80000010000 */
[-C--:B---3--:R-:W-:Y:S08]  /*ba30*/  HMMA.16816.F32 R104, R24, R36.reuse, R104 ;  /* 0x000000241868723c */ /* 0x088ff00000001868 */
        /* <DEDUP_REMOVED lines=12> */
[C---:B------:R-:W-:Y:S07]  /*bb00*/  HMMA.16816.F32 R72, R28.reuse, R152, R72 ;  /* 0x000000981c48723c */ /* 0x040fee0000001848 */
[----:B------:R-:W-:Y:S01]  /*bb10*/  MOV R152, R5 ;  /* 0x0000000500987202 */ /* 0x000fe20000000f00 */
[-C--:B------:R-:W-:Y:S08]  /*bb20*/  HMMA.16816.F32 R76, R28, R154.reuse, R76 ;  /* 0x0000009a1c4c723c */ /* 0x080ff0000000184c */
[C---:B------:R-:W-:Y:S08]  /*bb30*/  HMMA.16816.F32 R80, R24.reuse, R154, R80 ;  /* 0x0000009a1850723c */ /* 0x040ff00000001850 */
[-C--:B-1----:R-:W-:Y:S08]  /*bb40*/  HMMA.16816.F32 R84, R24, R32.reuse, R84 ;  /* 0x000000201854723c */ /* 0x082ff00000001854 */
[C---:B------:R-:W-:Y:S08]  /*bb50*/  HMMA.16816.F32 R88, R28.reuse, R32, R88 ;  /* 0x000000201c58723c */ /* 0x040ff00000001858 */
[-C--:B------:R-:W-:Y:S08]  /*bb60*/  HMMA.16816.F32 R92, R28, R34.reuse, R92 ;  /* 0x000000221c5c723c */ /* 0x080ff0000000185c */
[----:B------:R-:W-:Y:S01]  /*bb70*/  HMMA.16816.F32 R96, R24, R34, R96 ;  /* 0x000000221860723c */ /* 0x000fe20000001860 */
[----:B------:R-:W-:-:S07]  /*bb80*/  @P0 BRA `(.L_x_205) ;  /* 0xffffd70000000947 */ /* 0x000fce000383ffff */
.L_x_202:
[----:B------:R-:W-:-:S13]  /*bb90*/  ISETP.GE.AND P0, PT, R226, UR6, PT ;  /* 0x00000006e2007c0c */ /* 0x000fda000bf06270 */
[----:B------:R-:W-:Y:S05]  /*bba0*/  @!P0 BRA `(.L_x_206) ;  /* 0x00003e8000008947 */ /* 0x000fea0003800000 */
[----:B------:R-:W-:Y:S01]  /*bbb0*/  IADD3 R240, P0, R232, 0x20, RZ ;  /* 0x00000020e8f07810 */ /* 0x000fe20007f1e0ff */
[----:B------:R-:W-:Y:S01]  /*bbc0*/  ULDC.64 UR4, c[0x0][0x208] ;  /* 0x0000820000047ab9 */ /* 0x000fe20000000a00 */
[----:B------:R-:W-:Y:S01]  /*bbd0*/  IADD3 R230, P1, R220, 0x20, RZ ;  /* 0x00000020dce67810 */ /* 0x000fe20007f3e0ff */
[----:B------:R-:W-:Y:S01]  /*bbe0*/  UIMAD.WIDE.U32 UR12, UR4, 0x30, URZ ;  /* 0x00000030040c78a5 */ /* 0x000fe2000f8e003f */
[-C--:B------:R-:W-:Y:S01]  /*bbf0*/  IADD3.X R239, RZ, R235.reuse, RZ, P0, !PT ;  /* 0x000000ebffef7210 */ /* 0x080fe200007fe4ff */
[----:B------:R-:W-:Y:S01]  /*bc00*/  UIMAD UR5, UR5, 0x30, URZ ;  /* 0x00000030050578a4 */ /* 0x000fe2000f8e023f */
[----:B------:R-:W-:Y:S01]  /*bc10*/  IADD3 R238, P2, R232, 0x40, RZ ;  /* 0x00000040e8ee7810 */ /* 0x000fe20007f5e0ff */
[----:B------:R-:W-:Y:S01]  /*bc20*/  IMAD.MOV.U32 R148, RZ, RZ, R149 ;  /* 0x000000ffff947224 */ /* 0x000fe200078e0095 */
[----:B------:R-:W-:Y:S01]  /*bc30*/  IADD3 R203, P0, R220, 0x40, RZ ;  /* 0x00000040dccb7810 */ /* 0x000fe20007f1e0ff */
[----:B------:R-:W-:Y:S01]  /*bc40*/  IMAD.MOV.U32 R150, RZ, RZ, R151 ;  /* 0x000000ffff967224 */ /* 0x000fe200078e0097 */
[----:B------:R-:W-:Y:S01]  /*bc50*/  IADD3 R236, -R228, 0x30, RZ ;  /* 0x00000030e4ec7810 */ /* 0x000fe20007ffe1ff */
[----:B------:R-:W-:Y:S01]  /*bc60*/  IMAD.MOV.U32 R0, RZ, RZ, R152 ;  /* 0x000000ffff007224 */ /* 0x000fe200078e0098 */
[----:B------:R-:W-:Y:S01]  /*bc70*/  IADD3.X R237, RZ, R235, RZ, P2, !PT ;  /* 0x000000ebffed7210 */ /* 0x000fe200017fe4ff */
[----:B------:R-:W-:Y:S01]  /*bc80*/  IMAD.MOV.U32 R2, RZ, RZ, R3 ;  /* 0x000000ffff027224 */ /* 0x000fe200078e0003 */
[----:B------:R-:W-:Y:S01]  /*bc90*/  IADD3.X R202, RZ, R223, RZ, P0, !PT ;  /* 0x000000dfffca7210 */ /* 0x000fe200007fe4ff */
[----:B------:R-:W-:Y:S01]  /*bca0*/  IMAD.X R228, RZ, RZ, R223, P1 ;  /* 0x000000ffffe47224 */ /* 0x000fe200008e06df */
[----:B------:R-:W-:Y:S01]  /*bcb0*/  MOV R200, c[0x0][0x20c] ;  /* 0x0000830000c87a02 */ /* 0x000fe20000000f00 */
[----:B------:R-:W-:Y:S01]  /*bcc0*/  IMAD.MOV.U32 R201, RZ, RZ, c[0x0][0x208] ;  /* 0x00008200ffc97624 */ /* 0x000fe200078e00ff */
[----:B------:R-:W-:-:S02]  /*bcd0*/  UIADD3 UR5, UR13, UR5, URZ ;  /* 0x000000050d057290 */ /* 0x000fc4000fffe03f */
.L_x_224:
[----:B------:R-:W-:Y:S04]  /*bce0*/  DEPBAR.LE SB0, 0x0 ;  /* 0x000080000000791a */ /* 0x000fe80000000000 */
[----:B------:R-:W-:Y:S01]  /*bcf0*/  BAR.SYNC.DEFER_BLOCKING 0x0 ;  /* 0x0000000000007b1d */ /* 0x000fe20000010000 */
[----:B------:R-:W-:Y:S01]  /*bd00*/  SHF.R.S32.HI R4, RZ, 0x1f, R226 ;  /* 0x0000001fff047819 */ /* 0x000fe200000114e2 */
[C---:B------:R-:W-:Y:S02]  /*bd10*/  IMAD R3, R226.reuse, UR5, RZ ;  /* 0x00000005e2037c24 */ /* 0x040fe4000f8e02ff */
[----:B------:R-:W-:Y:S04]  /*bd20*/  IMAD.WIDE.U32 R22, R226, UR12, RZ ;  /* 0x0000000ce2167c25 */ /* 0x000fe8000f8e00ff */
[----:B------:R-:W-:Y:S01]  /*bd30*/  IMAD R3, R4, UR12, R3 ;  /* 0x0000000c04037c24 */ /* 0x000fe2000f8e0203 */
[-C--:B------:R-:W-:Y:S03]  /*bd40*/  IADD3 R12, P0, R232, R22.reuse, RZ ;  /* 0x00000016e80c7210 */ /* 0x080fe60007f1e0ff */
[----:B------:R-:W-:Y:S01]  /*bd50*/  IMAD.IADD R30, R23, 0x1, R3 ;  /* 0x00000001171e7824 */ /* 0x000fe200078e0203 */
[----:B------:R-:W-:Y:S03]  /*bd60*/  LEA R36, P2, R12, c[0x0][0x1f8], 0x1 ;  /* 0x00007e000c247a11 */ /* 0x000fe600078408ff */
[----:B------:R-:W-:Y:S01]  /*bd70*/  IMAD.X R3, R30, 0x1, R235, P0 ;  /* 0x000000011e037824 */ /* 0x000fe200000e06eb */
[-C--:B------:R-:W-:Y:S04]  /*bd80*/  IADD3 R21, P0, R238, R22.reuse, RZ ;  /* 0x00000016ee157210 */ /* 0x080fe80007f1e0ff */
[----:B------:R-:W-:Y:S01]  /*bd90*/  LEA.HI.X R37, R12, c[0x0][0x1fc], R3, 0x1, P2 ;  /* 0x00007f000c257a11 */ /* 0x000fe200010f0c03 */
[----:B------:R-:W-:Y:S01]  /*bda0*/  IMAD.X R20, R30, 0x1, R237, P0 ;  /* 0x000000011e147824 */ /* 0x000fe200000e06ed */
[-C--:B------:R-:W-:Y:S01]  /*bdb0*/  @!P3 LEA R3, P0, R201, R22.reuse, 0x5 ;  /* 0x00000016c903b211 */ /* 0x080fe200078028ff */
[----:B------:R-:W-:Y:S07]  /*bdc0*/  LDSM.16.M88.4 R48, [R217+0x6080] ;  /* 0x00608000d930783b */ /* 0x000fee0000000200 */
[----:B------:R-:W1:Y:S07]  /*bdd0*/  LDSM.16.M88.4 R16, [R216+0x3c80] ;  /* 0x003c8000d810783b */ /* 0x000e6e0000000200 */
[----:B------:R-:W2:Y:S07]  /*bde0*/  LDSM.16.M88.4 R44, [R217+0x7080] ;  /* 0x00708000d92c783b */ /* 0x000eae0000000200 */
[----:B------:R-:W3:Y:S07]  /*bdf0*/  LDSM.16.M88.4 R32, [R216+0x4080] ;  /* 0x00408000d820783b */ /* 0x000eee0000000200 */
[----:B------:R-:W4:Y:S07]  /*be00*/  LDSM.16.M88.4 R152, [R216+0x4480] ;  /* 0x00448000d898783b */ /* 0x000f2e0000000200 */
[----:B------:R-:W-:Y:S07]  /*be10*/  LDSM.16.M88.4 R156, [R213+0x6080] ;  /* 0x00608000d59c783b */ /* 0x000fee0000000200 */
[----:B------:R-:W5:Y:S01]  /*be20*/  LDSM.16.M88.4 R160, [R215] ;  /* 0x00000000d7a0783b */ /* 0x000f620000000200 */
[-C--:B-1----:R-:W-:Y:S06]  /*be30*/  HMMA.16816.F32 R4, R48, R16.reuse, RZ ;  /* 0x000000103004723c */ /* 0x082fec00000018ff */
[----:B------:R-:W1:Y:S02]  /*be40*/  LDSM.16.M88.4 R164, [R213+0x7080] ;  /* 0x00708000d5a4783b */ /* 0x000e640000000200 */
[C---:B--2---:R-:W-:Y:S05]  /*be50*/  HMMA.16816.F32 R8, R44.reuse, R16, RZ ;  /* 0x000000102c08723c */ /* 0x044fea00000018ff */
[----:B------:R-:W2:Y:S02]  /*be60*/  LDSM.16.M88.4 R168, [R211] ;  /* 0x00000000d3a8783b */ /* 0x000ea40000000200 */
[----:B------:R-:W-:Y:S01]  /*be70*/  IADD3 R17, P1, R240, R22, RZ ;  /* 0x00000016f0117210 */ /* 0x000fe20007f3e0ff */
[-C--:B------:R-:W-:Y:S04]  /*be80*/  HMMA.16816.F32 R12, R44, R18.reuse, RZ ;  /* 0x000000122c0c723c */ /* 0x080fe800000018ff */
[----:B------:R-:W1:Y:S01]  /*be90*/  LDSM.16.M88.4 R172, [R210] ;  /* 0x00000000d2ac783b */ /* 0x000e620000000200 */
[----:B------:R-:W-:Y:S01]  /*bea0*/  IMAD.X R16, R30, 0x1, R239, P1 ;  /* 0x000000011e107824 */ /* 0x000fe200008e06ef */
[----:B------:R-:W-:Y:S02]  /*beb0*/  LEA R40, P2, R17, c[0x0][0x1f8], 0x1 ;  /* 0x00007e0011287a11 */ /* 0x000fe400078408ff */
[----:B------:R-:W-:Y:S03]  /*bec0*/  LEA R190, P1, R21, c[0x0][0x1f8], 0x1 ;  /* 0x00007e0015be7a11 */ /* 0x000fe600078208ff */
[----:B------:R-:W-:Y:S01]  /*bed0*/  @!PT LDS RZ, [RZ] ;  /* 0x00000000fffff984 */ /* 0x000fe20000000800 */
[----:B------:R-:W-:Y:S01]  /*bee0*/  @!PT LDS RZ, [RZ] ;  /* 0x00000000fffff984 */ /* 0x000fe20000000800 */
[----:B------:R-:W-:Y:S01]  /*bef0*/  @!PT LDS RZ, [RZ] ;  /* 0x00000000fffff984 */ /* 0x000fe20000000800 */
[----:B------:R4:W-:Y:S01]  /*bf00*/  LDGSTS.E.BYPASS.LTC128B.128 [R218+0x1880], [R36.64], !P6 ;  /* 0x0188000024da7fae */ /* 0x0009e2000f101d4a */
[----:B------:R-:W-:Y:S02]  /*bf10*/  LEA.HI.X R41, R17, c[0x0][0x1fc], R16, 0x1, P2 ;  /* 0x00007f0011297a11 */ /* 0x000fe400010f0c10 */
[C---:B------:R-:W-:Y:S02]  /*bf20*/  HMMA.16816.F32 R16, R48.reuse, R18, RZ ;  /* 0x000000123010723c */ /* 0x040fe400000018ff */
[----:B------:R-:W-:Y:S02]  /*bf30*/  LEA.HI.X R191, R21, c[0x0][0x1fc], R20, 0x1, P1 ;  /* 0x00007f0015bf7a11 */ /* 0x000fe400008f0c14 */
[C---:B------:R-:W-:Y:S01]  /*bf40*/  @!P3 IADD3 R24, P2, R3.reuse, R232, RZ ;  /* 0x000000e80318b210 */ /* 0x040fe20007f5e0ff */
[----:B------:R1:W-:Y:S01]  /*bf50*/  LDGSTS.E.BYPASS.LTC128B.128 [R218+0x2480], [R40.64], !P5 ;  /* 0x0248000028da7fae */ /* 0x0003e2000e901d4a */
[----:B------:R-:W-:Y:S02]  /*bf60*/  @!P3 IADD3 R25, P1, R3, R240, RZ ;  /* 0x000000f00319b210 */ /* 0x000fe40007f3e0ff */
[-C--:B---3--:R-:W-:Y:S01]  /*bf70*/  HMMA.16816.F32 R20, R48, R32.reuse, RZ ;  /* 0x000000203014723c */ /* 0x088fe200000018ff */
[----:B------:R-:W-:Y:S03]  /*bf80*/  @!P3 LEA.HI.X R30, R201, R30, R200, 0x5, P0 ;  /* 0x0000001ec91eb211 */ /* 0x000fe600000f2cc8 */
[----:B------:R-:W-:Y:S01]  /*bf90*/  @!P3 IADD3 R28, P0, R3, R238, RZ ;  /* 0x000000ee031cb210 */ /* 0x000fe20007f1e0ff */
[----:B------:R3:W-:Y:S01]  /*bfa0*/  LDGSTS.E.BYPASS.LTC128B.128 [R218+0x3080], [R190.64], !P4 ;  /* 0x03080000beda7fae */ /* 0x0007e2000e101d4a */
[----:B------:R-:W-:Y:S01]  /*bfb0*/  @!P3 IMAD.X R27, R30, 0x1, R235, P2 ;  /* 0x000000011e1bb824 */ /* 0x000fe200010e06eb */
[----:B------:R-:W-:Y:S01]  /*bfc0*/  @!P3 LEA R194, P2, R24, c[0x0][0x1f8], 0x1 ;  /* 0x00007e0018c2ba11 */ /* 0x000fe200078408ff */
[----:B------:R-:W-:Y:S01]  /*bfd0*/  @!P3 IMAD.X R26, R30, 0x1, R239, P1 ;  /* 0x000000011e1ab824 */ /* 0x000fe200008e06ef */
[C---:B------:R-:W-:Y:S03]  /*bfe0*/  @!P3 LEA R192, P1, R25.reuse, c[0x0][0x1f8], 0x1 ;  /* 0x00007e0019c0ba11 */ /* 0x040fe600078208ff */
[----:B------:R-:W-:Y:S01]  /*bff0*/  @!P3 LEA.HI.X R195, R24, c[0x0][0x1fc], R27, 0x1, P2 ;  /* 0x00007f0018c3ba11 */ /* 0x000fe200010f0c1b */
[----:B------:R-:W-:Y:S01]  /*c000*/  @!P3 IMAD.X R3, R30, 0x1, R237, P0 ;  /* 0x000000011e03b824 */ /* 0x000fe200000e06ed */
[----:B------:R-:W-:Y:S02]  /*c010*/  @!P3 LEA.HI.X R193, R25, c[0x0][0x1fc], R26, 0x1, P1 ;  /* 0x00007f0019c1ba11 */ /* 0x000fe400008f0c1a */
[C---:B------:R-:W-:Y:S01]  /*c020*/  HMMA.16816.F32 R24, R44.reuse, R32, RZ ;  /* 0x000000202c18723c */ /* 0x040fe200000018ff */
[----:B------:R1:W-:Y:S01]  /*c030*/  @!P3 LDGSTS.E.BYPASS.LTC128B.128 [R218+0x2080], [R194.64], !P6 ;  /* 0x02080000c2dabfae */ /* 0x0003e2000f101d4a */
[C---:B------:R-:W-:Y:S04]  /*c040*/  @!P3 LEA R188, P0, R28.reuse, c[0x0][0x1f8], 0x1 ;  /* 0x00007e001cbcba11 */ /* 0x040fe800078008ff */
[----:B------:R-:W-:Y:S02]  /*c050*/  @!P3 LEA.HI.X R189, R28, c[0x0][0x1fc], R3, 0x1, P0 ;  /* 0x00007f001cbdba11 */ /* 0x000fe400000f0c03 */
[-C--:B------:R-:W-:Y:S01]  /*c060*/  HMMA.16816.F32 R28, R44, R34.reuse, RZ ;  /* 0x000000222c1c723c */ /* 0x080fe200000018ff */
[----:B------:R2:W-:Y:S01]  /*c070*/  @!P3 LDGSTS.E.BYPASS.LTC128B.128 [R218+0x2c80], [R192.64], !P5 ;  /* 0x02c80000c0dabfae */ /* 0x0005e2000e901d4a */
[----:B------:R-:W-:Y:S06]  /*c080*/  ISETP.GT.AND P0, PT, R226, UR6, PT ;  /* 0x00000006e2007c0c */ /* 0x000fec000bf04270 */
[C---:B------:R-:W-:Y:S01]  /*c090*/  HMMA.16816.F32 R32, R48.reuse, R34, RZ ;  /* 0x000000223020723c */ /* 0x040fe200000018ff */
[----:B------:R3:W-:Y:S07]  /*c0a0*/  @!P3 LDGSTS.E.BYPASS.LTC128B.128 [R218+0x3880], [R188.64], !P4 ;  /* 0x03880000bcdabfae */ /* 0x0007ee000e101d4a */
[-C--:B----4-:R-:W-:Y:S01]  /*c0b0*/  HMMA.16816.F32 R36, R48, R152.reuse, RZ ;  /* 0x000000983024723c */ /* 0x090fe200000018ff */
[----:B------:R-:W-:Y:S07]  /*c0c0*/  LDSM.16.M88.4 R176, [R217+0x8080] ;  /* 0x00808000d9b0783b */ /* 0x000fee0000000200 */
[C---:B-1----:R-:W-:Y:S01]  /*c0d0*/  HMMA.16816.F32 R40, R44.reuse, R152, RZ ;  /* 0x000000982c28723c */ /* 0x042fe200000018ff */
[----:B------:R-:W0:Y:S07]  /*c0e0*/  LDGDEPBAR ;  /* 0x00000000000079af */ /* 0x000e2e0000000000 */
[-C--:B------:R-:W-:Y:S01]  /*c0f0*/  HMMA.16816.F32 R44, R44, R154.reuse, RZ ;  /* 0x0000009a2c2c723c */ /* 0x080fe200000018ff */
[----:B------:R-:W1:Y:S07]  /*c100*/  LDSM.16.M88.4 R180, [R216+0x4880] ;  /* 0x00488000d8b4783b */ /* 0x000e6e0000000200 */
[----:B------:R-:W-:Y:S01]  /*c110*/  HMMA.16816.F32 R48, R48, R154, RZ ;  /* 0x0000009a3030723c */ /* 0x000fe200000018ff */
[----:B------:R-:W4:Y:S07]  /*c120*/  LDSM.16.M88.4 R184, [R217+0x9080] ;  /* 0x00908000d9b8783b */ /* 0x000f2e0000000200 */
[-C--:B-----5:R-:W-:Y:S01]  /*c130*/  HMMA.16816.F32 R4, R156, R160.reuse, R4 ;  /* 0x000000a09c04723c */ /* 0x0a0fe20000001804 */
[----:B------:R-:W5:Y:S07]  /*c140*/  LDSM.16.M88.4 R152, [R216+0x4c80] ;  /* 0x004c8000d898783b */ /* 0x000f6e0000000200 */
[C---:B------:R-:W-:Y:S01]  /*c150*/  HMMA.16816.F32 R8, R164.reuse, R160, R8 ;  /* 0x000000a0a408723c */ /* 0x040fe20000001808 */
[----:B---3--:R-:W3:Y:S07]  /*c160*/  LDSM.16.M88.4 R188, [R216+0x5080] ;  /* 0x00508000d8bc783b */ /* 0x008eee0000000200 */
[-C--:B------:R-:W-:Y:S01]  /*c170*/  HMMA.16816.F32 R12, R164, R162.reuse, R12 ;  /* 0x000000a2a40c723c */ /* 0x080fe2000000180c */
[----:B--2---:R-:W-:Y:S07]  /*c180*/  LDSM.16.M88.4 R192, [R209] ;  /* 0x00000000d1c0783b */ /* 0x004fee0000000200 */
[C---:B------:R-:W-:Y:S01]  /*c190*/  HMMA.16816.F32 R16, R156.reuse, R162, R16 ;  /* 0x000000a29c10723c */ /* 0x040fe20000001810 */
[----:B------:R-:W2:Y:S07]  /*c1a0*/  LDSM.16.M88.4 R160, [R213+0x8080] ;  /* 0x00808000d5a0783b */ /* 0x000eae0000000200 */
[-C--:B------:R-:W-:Y:S01]  /*c1b0*/  HMMA.16816.F32 R20, R156, R168.reuse, R20 ;  /* 0x000000a89c14723c */ /* 0x080fe20000001814 */
[----:B------:R-:W1:Y:S07]  /*c1c0*/  LDSM.16.M88.4 R196, [R213+0x9080] ;  /* 0x00908000d5c4783b */ /* 0x000e6e0000000200 */
        /* <DEDUP_REMOVED lines=9> */
[----:B------:R-:W2:Y:S07]  /*c260*/  LDSM.16.M88.4 R156, [R208] ;  /* 0x00000000d09c783b */ /* 0x000eae0000000200 */
[-C--:B-1----:R-:W-:Y:S01]  /*c270*/  HMMA.16816.F32 R4, R176, R180.reuse, R4 ;  /* 0x000000b4b004723c */ /* 0x082fe20000001804 */
[----:B------:R-:W-:Y:S07]  /*c280*/  LDSM.16.M88.4 R172, [R217+0xb080] ;  /* 0x00b08000d9ac783b */ /* 0x000fee0000000200 */
[C---:B----4-:R-:W-:Y:S08]  /*c290*/  HMMA.16816.F32 R8, R184.reuse, R180, R8 ;  /* 0x000000b4b808723c */ /* 0x050ff00000001808 */
[-C--:B------:R-:W-:Y:S08]  /*c2a0*/  HMMA.16816.F32 R12, R184, R182.reuse, R12 ;  /* 0x000000b6b80c723c */ /* 0x080ff0000000180c */
[C---:B------:R-:W-:Y:S01]  /*c2b0*/  HMMA.16816.F32 R16, R176.reuse, R182, R16 ;  /* 0x000000b6b010723c */ /* 0x040fe20000001810 */
[----:B------:R-:W-:Y:S07]  /*c2c0*/  LDSM.16.M88.4 R180, [R216+0x5c80] ;  /* 0x005c8000d8b4783b */ /* 0x000fee0000000200 */
[-C--:B-----5:R-:W-:Y:S08]  /*c2d0*/  HMMA.16816.F32 R20, R176, R152.reuse, R20 ;  /* 0x00000098b014723c */ /* 0x0a0ff00000001814 */
[C---:B------:R-:W-:Y:S08]  /*c2e0*/  HMMA.16816.F32 R24, R184.reuse, R152, R24 ;  /* 0x00000098b818723c */ /* 0x040ff00000001818 */
[-C--:B------:R-:W-:Y:S08]  /*c2f0*/  HMMA.16816.F32 R28, R184, R154.reuse, R28 ;  /* 0x0000009ab81c723c */ /* 0x080ff0000000181c */
[C---:B------:R-:W-:Y:S01]  /*c300*/  HMMA.16816.F32 R32, R176.reuse, R154, R32 ;  /* 0x0000009ab020723c */ /* 0x040fe20000001820 */
[----:B------:R-:W1:Y:S07]  /*c310*/  LDSM.16.M88.4 R152, [R217+0xa080] ;  /* 0x00a08000d998783b */ /* 0x000e6e0000000200 */
[-C--:B---3--:R-:W-:Y:S08]  /*c320*/  HMMA.16816.F32 R36, R176, R188.reuse, R36 ;  /* 0x000000bcb024723c */ /* 0x088ff00000001824 */
[C---:B------:R-:W-:Y:S08]  /*c330*/  HMMA.16816.F32 R40, R184.reuse, R188, R40 ;  /* 0x000000bcb828723c */ /* 0x040ff00000001828 */
[-C--:B------:R-:W-:Y:S01]  /*c340*/  HMMA.16816.F32 R44, R184, R190.reuse, R44 ;  /* 0x000000beb82c723c */ /* 0x080fe2000000182c */
[----:B------:R-:W-:Y:S07]  /*c350*/  LDSM.16.M88.4 R184, [R206] ;  /* 0x00000000ceb8783b */ /* 0x000fee0000000200 */
[----:B------:R-:W-:Y:S01]  /*c360*/  HMMA.16816.F32 R48, R176, R190, R48 ;  /* 0x000000beb030723c */ /* 0x000fe20000001830 */
[----:B------:R-:W3:Y:S07]  /*c370*/  LDSM.16.M88.4 R176, [R216+0x5880] ;  /* 0x00588000d8b0783b */ /* 0x000eee0000000200 */
[-C--:B--2---:R-:W-:Y:S01]  /*c380*/  HMMA.16816.F32 R4, R160, R192.reuse, R4 ;  /* 0x000000c0a004723c */ /* 0x084fe20000001804 */
[----:B------:R-:W-:Y:S07]  /*c390*/  LDSM.16.M88.4 R188, [R213+0xb080] ;  /* 0x00b08000d5bc783b */ /* 0x000fee0000000200 */
[C---:B------:R-:W-:Y:S08]  /*c3a0*/  HMMA.16816.F32 R8, R196.reuse, R192, R8 ;  /* 0x000000c0c408723c */ /* 0x040ff00000001808 */
[-C--:B------:R-:W-:Y:S08]  /*c3b0*/  HMMA.16816.F32 R12, R196, R194.reuse, R12 ;  /* 0x000000c2c40c723c */ /* 0x080ff0000000180c */
[C---:B------:R-:W-:Y:S01]  /*c3c0*/  HMMA.16816.F32 R16, R160.reuse, R194, R16 ;  /* 0x000000c2a010723c */ /* 0x040fe20000001810 */
[----:B------:R-:W-:Y:S07]  /*c3d0*/  LDSM.16.M88.4 R192, [R205] ;  /* 0x00000000cdc0783b */ /* 0x000fee0000000200 */
[-C--:B------:R-:W-:Y:S08]  /*c3e0*/  HMMA.16816.F32 R20, R160, R156.reuse, R20 ;  /* 0x0000009ca014723c */ /* 0x080ff00000001814 */
        /* <DEDUP_REMOVED lines=8> */
[----:B------:R-:W4:Y:S01]  /*c470*/  LDSM.16.M88.4 R160, [R204] ;  /* 0x00000000cca0783b */ /* 0x000f220000000200 */
[----:B------:R-:W-:Y:S06]  /*c480*/  DEPBAR.LE SB0, 0x0 ;  /* 0x000080000000791a */ /* 0x000fec0000000000 */
[-C--:B-1----:R-:W-:Y:S01]  /*c490*/  HMMA.16816.F32 R4, R152, R168.reuse, R4 ;  /* 0x000000a89804723c */ /* 0x082fe20000001804 */
[----:B------:R-:W-:Y:S07]  /*c4a0*/  BAR.SYNC.DEFER_BLOCKING 0x0 ;  /* 0x0000000000007b1d */ /* 0x000fee0000010000 */
[C---:B------:R-:W-:Y:S08]  /*c4b0*/  HMMA.16816.F32 R8, R172.reuse, R168, R8 ;  /* 0x000000a8ac08723c */ /* 0x040ff00000001808 */
[-C--:B------:R-:W-:Y:S08]  /*c4c0*/  HMMA.16816.F32 R12, R172, R170.reuse, R12 ;  /* 0x000000aaac0c723c */ /* 0x080ff0000000180c */
[C---:B------:R-:W-:Y:S08]  /*c4d0*/  HMMA.16816.F32 R16, R152.reuse, R170, R16 ;  /* 0x000000aa9810723c */ /* 0x040ff00000001810 */
[-C--:B---3--:R-:W-:Y:S08]  /*c4e0*/  HMMA.16816.F32 R20, R152, R176.reuse, R20 ;  /* 0x000000b09814723c */ /* 0x088ff00000001814 */
        /* <DEDUP_REMOVED lines=15> */
[-C--:B----4-:R-:W-:Y:S08]  /*c5e0*/  HMMA.16816.F32 R36, R156, R160.reuse, R36 ;  /* 0x000000a09c24723c */ /* 0x090ff00000001824 */
[C---:B------:R-:W-:Y:S08]  /*c5f0*/  HMMA.16816.F32 R40, R188.reuse, R160, R40 ;  /* 0x000000a0bc28723c */ /* 0x040ff00000001828 */
[-C--:B------:R-:W-:Y:S08]  /*c600*/  HMMA.16816.F32 R44, R188, R162.reuse, R44 ;  /* 0x000000a2bc2c723c */ /* 0x080ff0000000182c */
[----:B------:R-:W-:Y:S01]  /*c610*/  HMMA.16816.F32 R48, R156, R162, R48 ;  /* 0x000000a29c30723c */ /* 0x000fe20000001830 */
[----:B------:R-:W-:-:S07]  /*c620*/  @!P0 BRA `(.L_x_207) ;  /* 0x000002e000008947 */ /* 0x000fce0003800000 */
[----:B------:R-:W-:Y:S02]  /*c630*/  IADD3 R152, R226, -0x1, RZ ;  /* 0xffffffffe2987810 */ /* 0x000fe40007ffe0ff */
[----:B------:R-:W-:Y:S02]  /*c640*/  ISETP.GE.AND P1, PT, R236, 0x1, PT ;  /* 0x00000001ec00780c */ /* 0x000fe40003f26270 */
[----:B------:R-:W-:Y:S01]  /*c650*/  SHF.R.S32.HI R3, RZ, 0x1f, R152 ;  /* 0x0000001fff037819 */ /* 0x000fe20000011498 */
[C---:B------:R-:W-:Y:S04]  /*c660*/  IMAD.WIDE.U32 R160, R152.reuse, c[0x0][0x1e0], RZ ;  /* 0x0000780098a07a25 */ /* 0x040fe800078e00ff */
        /* <DEDUP_REMOVED lines=28> */
[----:B------:R-:W-:Y:S01]  /*c830*/  @P0 IMAD.X R151, R3, 0x1, R223, P2 ;  /* 0x0000000103970824 */ /* 0x000fe200010e06df */
[C---:B------:R-:W-:Y:S04]  /*c840*/  @P0 LEA R160, P2, R152.reuse, c[0x0][0x1c8], 0x1 ;  /* 0x0000720098a00a11 */ /* 0x040fe800078408ff */
[----:B------:R-:W-:Y:S02]  /*c850*/  @P0 LEA.HI.X R161, R152, c[0x0][0x1cc], R151, 0x1, P2 ;  /* 0x0000730098a10a11 */ /* 0x000fe400010f0c97 */
[----:B------:R-:W-:Y:S03]  /*c860*/  @P0 IADD3 R152, P2, R149, R230, RZ ;  /* 0x000000e695980210 */ /* 0x000fe60007f5e0ff */
[----:B------:R1:W-:Y:S02]  /*c870*/  @P0 LDGSTS.E.BYPASS.LTC128B.128 [R218+0x4480], [R160.64], !P6 ;  /* 0x04480000a0da0fae */ /* 0x0003e4000f101d4a */
[----:B------:R-:W-:Y:S01]  /*c880*/  @P0 IMAD.X R151, R3, 0x1, R228, P2 ;  /* 0x0000000103970824 */ /* 0x000fe200010e06e4 */
        /* <DEDUP_REMOVED lines=8> */
.L_x_207:
[----:B------:R-:W-:Y:S01]  /*c910*/  PLOP3.LUT P1, PT, PT, PT, UP2, 0x80, 0x0 ;  /* 0x000000000000781c */ /* 0x000fe20003f2f028 */
[----:B------:R-:W0:Y:S01]  /*c920*/  LDGDEPBAR ;  /* 0x00000000000079af */ /* 0x000e220000000000 */
[----:B------:R-:W-:Y:S01]  /*c930*/  PLOP3.LUT P0, PT, PT, PT, UP2, 0x80, 0x0 ;  /* 0x000000000000781c */ /* 0x000fe20003f0f028 */
[----:B-1----:R-:W-:Y:S02]  /*c940*/  IMAD.MOV.U32 R160, RZ, RZ, R219 ;  /* 0x000000ffffa07224 */ /* 0x002fe400078e00db */
[----:B------:R-:W-:Y:S04]  /*c950*/  IMAD R163, R226, -0x30, RZ ;  /* 0xffffffd0e2a37824 */ /* 0x000fe800078e02ff */
[----:B------:R-:W-:Y:S01]  /*c960*/  IMAD.IADD R157, R163, 0x1, -R224 ;  /* 0x00000001a39d7824 */ /* 0x000fe200078e0ae0 */
        /* <DEDUP_REMOVED lines=9> */
[--C-:B-1----:R-:W-:Y:S02]  /*ca00*/  IMAD.IADD R166, R159, 0x1, R3.reuse ;  /* 0x000000019fa67824 */ /* 0x102fe400078e0203 */
        /* <DEDUP_REMOVED lines=16> */
.L_x_210:
[----:B------:R-:W-:Y:S04]  /*cb10*/  MOV R3, c[0x0][0x32c] ;  /* 0x0000cb0000037a02 */ /* 0x000fe80000000f00 */
[----:B------:R-:W-:Y:S11]  /*cb20*/  ISETP.NE.AND P0, PT, R3, 0x1, PT ;  /* 0x000000010300780c */ /* 0x000ff60003f05270 */
[----:B------:R-:W-:Y:S02]  /*cb30*/  @!UPT UIADD3 URZ, URZ, URZ, URZ ;  /* 0x0000003f3f3ff290 */ /* 0x000fe4000fffe03f */
[----:B------:R-:W-:Y:S05]  /*cb40*/  @P0 IMAD.HI.U32 R3, R152, c[0x0][0x330], RZ ;  /* 0x0000cc0098030a27 */ /* 0x000fea00078e00ff */
[----:B------:R-:W-:Y:S02]  /*cb50*/  @P0 SHF.R.U32.HI R152, RZ, c[0x0][0x334], R3 ;  /* 0x0000cd00ff980a19 */ /* 0x000fe40000011603 */
.L_x_211:
[----:B------:R-:W-:Y:S05]  /*cb60*/  BSYNC B0 ;  /* 0x0000000000007941 */ /* 0x000fea0003800000 */
.L_x_209:
[----:B------:R-:W-:Y:S05]  /*cb70*/  IMAD R152, R152, c[0x0][0x32c], R157 ;  /* 0x0000cb0098987a24 */ /* 0x000fea00078e029d */
[----:B------:R-:W-:Y:S02]  /*cb80*/  IADD3 R3, R152, c[0x0][0x32c], RZ ;  /* 0x0000cb0098037a10 */ /* 0x000fe40007ffe0ff */
[----:B------:R-:W-:Y:S02]  /*cb90*/  IMNMX R165, R165, R152, !PT ;  /* 0x00000098a5a57217 */ /* 0x000fe40007800200 */
[----:B------:R-:W-:Y:S02]  /*cba0*/  IMNMX R166, R166, R3, PT ;  /* 0x00000003a6a67217 */ /* 0x000fe40003800200 */
.L_x_208:
        /* <DEDUP_REMOVED lines=19> */
.L_x_214:
[----:B------:R-:W-:Y:S04]  /*cce0*/  MOV R3, c[0x0][0x32c] ;  /* 0x0000cb0000037a02 */ /* 0x000fe80000000f00 */
[----:B------:R-:W-:Y:S11]  /*ccf0*/  ISETP.NE.AND P0, PT, R3, 0x1, PT ;  /* 0x000000010300780c */ /* 0x000ff60003f05270 */
[----:B------:R-:W-:Y:S02]  /*cd00*/  @!UPT UIADD3 URZ, URZ, URZ, URZ ;  /* 0x0000003f3f3ff290 */ /* 0x000fe4000fffe03f */
[----:B------:R-:W-:Y:S05]  /*cd10*/  @P0 IMAD.HI.U32 R3, R152, c[0x0][0x330], RZ ;  /* 0x0000cc0098030a27 */ /* 0x000fea00078e00ff */
[----:B------:R-:W-:Y:S02]  /*cd20*/  @P0 SHF.R.U32.HI R152, RZ, c[0x0][0x334], R3 ;  /* 0x0000cd00ff980a19 */ /* 0x000fe40000011603 */
.L_x_215:
[----:B------:R-:W-:Y:S05]  /*cd30*/  BSYNC B0 ;  /* 0x0000000000007941 */ /* 0x000fea0003800000 */
.L_x_213:
[----:B------:R-:W-:Y:S05]  /*cd40*/  IMAD R152, R152, c[0x0][0x32c], R157 ;  /* 0x0000cb0098987a24 */ /* 0x000fea00078e029d */
[----:B------:R-:W-:Y:S02]  /*cd50*/  IADD3 R3, R152, c[0x0][0x32c], RZ ;  /* 0x0000cb0098037a10 */ /* 0x000fe40007ffe0ff */
[----:B------:R-:W-:Y:S02]  /*cd60*/  IMNMX R161, R161, R152, !PT ;  /* 0x00000098a1a17217 */ /* 0x000fe40007800200 */
[----:B------:R-:W-:Y:S02]  /*cd70*/  IMNMX R162, R162, R3, PT ;  /* 0x00000003a2a27217 */ /* 0x000fe40003800200 */
.L_x_212:
[C---:B------:R-:W-:Y:S02]  /*cd80*/  ISETP.GE.AND P0, PT, R163.reuse, 0x2, PT ;  /* 0x00000002a300780c */ /* 0x040fe40003f06270 */
[----:B------:R-:W-:Y:S02]  /*cd90*/  ISETP.GE.AND P1, PT, R163, 0x9, PT ;  /* 0x00000009a300780c */ /* 0x000fe40003f26270 */
[----:B------:R-:W-:Y:S02]  /*cda0*/  P2R R155, PR, RZ, 0x1 ;  /* 0x00000001ff9b7803 */ /* 0x000fe40000000000 */
[----:B------:R-:W-:Y:S02]  /*cdb0*/  ISETP.GT.AND P0, PT, R165, 0x1, !P0 ;  /* 0x00000001a500780c */ /* 0x000fe40004704270 */
[----:B------:R-:W-:Y:S02]  /*cdc0*/  P2R R154, PR, RZ, 0x2 ;  /* 0x00000002ff9a7803 */ /* 0x000fe40000000000 */
[C---:B------:R-:W-:Y:S02]  /*cdd0*/  ISETP.LT.OR P0, PT, R166.reuse, 0x2, P0 ;  /* 0x00000002a600780c */ /* 0x040fe40000701670 */
[----:B------:R-:W-:Y:S02]  /*cde0*/  ISETP.GE.AND P2, PT, R163, 0x1, PT ;  /* 0x00000001a300780c */ /* 0x000fe40003f46270 */
        /* <DEDUP_REMOVED lines=8> */
[C---:B------:R-:W-:Y:S02]  /*ce70*/  ISETP.LT.OR P0, PT, R166.reuse, 0xa, P0 ;  /* 0x0000000aa600780c */ /* 0x040fe40000701670 */
[----:B------:R-:W-:Y:S02]  /*ce80*/  P2R R151, PR, RZ, 0x2 ;  /* 0x00000002ff977803 */ /* 0x000fe40000000000 */
[----:B------:R-:W-:Y:S02]  /*ce90*/  FSEL R16, R17, -INF , !P0 ;  /* 0xff80000011107808 */ /* 0x000fe40004000000 */
[----:B------:R-:W-:Y:S02]  /*cea0*/  ISETP.GT.AND P0, PT, R165, 0x10, !P1 ;  /* 0x00000010a500780c */ /* 0x000fe40004f04270 */
[----:B------:R-:W-:Y:S02]  /*ceb0*/  ISETP.GE.AND P1, PT, R163, 0x12, PT ;  /* 0x00000012a300780c */ /* 0x000fe40003f26270 */
[----:B------:R-:W-:Y:S02]  /*cec0*/  ISETP.LT.OR P0, PT, R166, 0x11, P0 ;  /* 0x00000011a600780c */ /* 0x000fe40000701670 */
[----:B------:R-:W-:Y:S02]  /*ced0*/  P2R R149, PR, RZ, 0x2 ;  /* 0x00000002ff957803 */ /* 0x000fe40000000000 */
[----:B------:R-:W-:Y:S02]  /*cee0*/  FSEL R164, R20, -INF , !P0 ;  /* 0xff80000014a47808 */ /* 0x000fe40004000000 */
[----:B------:R-:W-:Y:S01]  /*cef0*/  ISETP.GT.AND P0, PT, R165, 0x11, !P1 ;  /* 0x00000011a500780c */ /* 0x000fe20004f04270 */
[----:B------:R-:W1:Y:S01]  /*cf00*/  SHFL.IDX PT, R20, R160, 0x2, 0x1c1f ;  /* 0x005c1f00a0147f89 */ /* 0x000e6200000e0000 */
[----:B------:R-:W-:Y:S02]  /*cf10*/  ISETP.GE.AND P1, PT, R163, 0x19, PT ;  /* 0x00000019a300780c */ /* 0x000fe40003f26270 */
[C---:B------:R-:W-:Y:S04]  /*cf20*/  ISETP.LT.OR P0, PT, R166.reuse, 0x12, P0 ;  /* 0x00000012a600780c */ /* 0x040fe80000701670 */
[----:B------:R-:W-:Y:S02]  /*cf30*/  FSEL R198, R21, -INF , !P0 ;  /* 0xff80000015c67808 */ /* 0x000fe40004000000 */
[----:B------:R-:W-:Y:S02]  /*cf40*/  ISETP.GT.AND P0, PT, R165, 0x18, !P1 ;  /* 0x00000018a500780c */ /* 0x000fe40004f04270 */
[----:B------:R-:W-:Y:S02]  /*cf50*/  P2R R21, PR, RZ, 0x2 ;  /* 0x00000002ff157803 */ /* 0x000fe40000000000 */
[----:B------:R-:W-:Y:S02]  /*cf60*/  ISETP.LT.OR P0, PT, R166, 0x19, P0 ;  /* 0x00000019a600780c */ /* 0x000fe40000701670 */
[----:B------:R-:W-:Y:S02]  /*cf70*/  ISETP.GE.AND P1, PT, R163, 0x1a, PT ;  /* 0x0000001aa300780c */ /* 0x000fe40003f26270 */
[----:B------:R-:W-:Y:S02]  /*cf80*/  FSEL R174, R32, -INF , !P0 ;  /* 0xff80000020ae7808 */ /* 0x000fe40004000000 */
[----:B------:R-:W-:Y:S02]  /*cf90*/  ISETP.GT.AND P0, PT, R165, 0x19, !P1 ;  /* 0x00000019a500780c */ /* 0x000fe40004f04270 */
[----:B------:R-:W-:Y:S02]  /*cfa0*/  P2R R17, PR, RZ, 0x2 ;  /* 0x00000002ff117803 */ /* 0x000fe40000000000 */
[C---:B------:R-:W-:Y:S02]  /*cfb0*/  ISETP.LT.OR P0, PT, R166.reuse, 0x1a, P0 ;  /* 0x0000001aa600780c */ /* 0x040fe40000701670 */
[----:B------:R-:W-:Y:S02]  /*cfc0*/  ISETP.GE.AND P1, PT, R163, 0x21, PT ;  /* 0x00000021a300780c */ /* 0x000fe40003f26270 */
[----:B------:R-:W-:Y:S02]  /*cfd0*/  FSEL R194, R33, -INF , !P0 ;  /* 0xff80000021c27808 */ /* 0x000fe40004000000 */
[----:B------:R-:W-:Y:S02]  /*cfe0*/  ISETP.GT.AND P0, PT, R165, 0x20, !P1 ;  /* 0x00000020a500780c */ /* 0x000fe40004f04270 */
[----:B------:R-:W-:Y:S02]  /*cff0*/  P2R R5, PR, RZ, 0x2 ;  /* 0x00000002ff057803 */ /* 0x000fe40000000000 */
[----:B------:R-:W-:Y:S02]  /*d000*/  ISETP.LT.OR P0, PT, R166, 0x21, P0 ;  /* 0x00000021a600780c */ /* 0x000fe40000701670 */
[----:B------:R-:W-:Y:S02]  /*d010*/  ISETP.GE.AND P1, PT, R163, 0x22, PT ;  /* 0x00000022a300780c */ /* 0x000fe40003f26270 */
[----:B------:R-:W-:Y:S01]  /*d020*/  FSEL R180, R36, -INF , !P0 ;  /* 0xff80000024b47808 */ /* 0x000fe20004000000 */
[--C-:B-1----:R-:W-:Y:S01]  /*d030*/  IMAD.IADD R36, R158, 0x1, R20.reuse ;  /* 0x000000019e247824 */ /* 0x102fe200078e0214 */
[----:B------:R-:W-:Y:S02]  /*d040*/  ISETP.GT.AND P0, PT, R165, 0x21, !P1 ;  /* 0x00000021a500780c */ /* 0x000fe40004f04270 */
[----:B------:R-:W-:Y:S02]  /*d050*/  P2R R3, PR, RZ, 0x2 ;  /* 0x00000002ff037803 */ /* 0x000fe40000000000 */
[C---:B------:R-:W-:Y:S02]  /*d060*/  ISETP.LT.OR P0, PT, R166.reuse, 0x22, P0 ;  /* 0x00000022a600780c */ /* 0x040fe40000701670 */
[----:B------:R-:W-:Y:S02]  /*d070*/  ISETP.GE.AND P1, PT, R163, 0x29, PT ;  /* 0x00000029a300780c */ /* 0x000fe40003f26270 */
[----:B------:R-:W-:Y:S01]  /*d080*/  FSEL R177, R37, -INF , !P0 ;  /* 0xff80000025b17808 */ /* 0x000fe20004000000 */
[----:B------:R-:W-:Y:S01]  /*d090*/  IMAD.IADD R37, R159, 0x1, R20 ;  /* 0x000000019f257824 */ /* 0x000fe200078e0214 */
[C---:B------:R-:W-:Y:S02]  /*d0a0*/  ISETP.GT.AND P0, PT, R165.reuse, 0x28, !P1 ;  /* 0x00000028a500780c */ /* 0x040fe40004f04270 */
[----:B------:R-:W-:Y:S02]  /*d0b0*/  P2R R33, PR, RZ, 0x4 ;  /* 0x00000004ff217803 */ /* 0x000fe40000000000 */
[----:B------:R-:W-:Y:S04]  /*d0c0*/  ISETP.LT.OR P0, PT, R166, 0x29, P0 ;  /* 0x00000029a600780c */ /* 0x000fe80000701670 */
[----:B------:R-:W-:Y:S02]  /*d0d0*/  FSEL R173, R48, -INF , !P0 ;  /* 0xff80000030ad7808 */ /* 0x000fe40004000000 */
[----:B------:R-:W-:Y:S04]  /*d0e0*/  ISETP.GT.AND P0, PT, R165, RZ, !P2 ;  /* 0x000000ffa500720c */ /* 0x000fe80005704270 */
[----:B------:R-:W-:Y:S04]  /*d0f0*/  ISETP.LT.OR P0, PT, R166, 0x1, P0 ;  /* 0x00000001a600780c */ /* 0x000fe80000701670 */
[----:B------:R-:W-:Y:S02]  /*d100*/  FSEL R4, R4, -INF , !P0 ;  /* 0xff80000004047808 */ /* 0x000fe40004000000 */
[----:B------:R-:W-:Y:S04]  /*d110*/  ISETP.GE.AND P0, PT, R163, 0x2a, PT ;  /* 0x0000002aa300780c */ /* 0x000fe80003f06270 */
        /* <DEDUP_REMOVED lines=20> */
.L_x_218:
[----:B------:R-:W-:Y:S04]  /*d260*/  MOV R20, c[0x0][0x32c] ;  /* 0x0000cb0000147a02 */ /* 0x000fe80000000f00 */
[----:B------:R-:W-:Y:S11]  /*d270*/  ISETP.NE.AND P2, PT, R20, 0x1, PT ;  /* 0x000000011400780c */ /* 0x000ff60003f45270 */
[----:B------:R-:W-:Y:S02]  /*d280*/  @!UPT UIADD3 URZ, URZ, URZ, URZ ;  /* 0x0000003f3f3ff290 */ /* 0x000fe4000fffe03f */
[----:B------:R-:W-:Y:S05]  /*d290*/  @P2 IMAD.HI.U32 R20, R32, c[0x0][0x330], RZ ;  /* 0x0000cc0020142a27 */ /* 0x000fea00078e00ff */
[----:B------:R-:W-:Y:S02]  /*d2a0*/  @P2 SHF.R.U32.HI R32, RZ, c[0x0][0x334], R20 ;  /* 0x0000cd00ff202a19 */ /* 0x000fe40000011614 */
.L_x_219:
[----:B------:R-:W-:Y:S05]  /*d2b0*/  BSYNC B0 ;  /* 0x0000000000007941 */ /* 0x000fea0003800000 */
.L_x_217:
[----:B------:R-:W-:Y:S05]  /*d2c0*/  IMAD R49, R32, c[0x0][0x32c], R157 ;  /* 0x0000cb0020317a24 */ /* 0x000fea00078e029d */
[----:B------:R-:W-:Y:S02]  /*d2d0*/  IADD3 R20, R49, c[0x0][0x32c], RZ ;  /* 0x0000cb0031147a10 */ /* 0x000fe40007ffe0ff */
[----:B------:R-:W-:Y:S02]  /*d2e0*/  IMNMX R36, R36, R49, !PT ;  /* 0x0000003124247217 */ /* 0x000fe40007800200 */
[----:B------:R-:W-:Y:S02]  /*d2f0*/  IMNMX R37, R37, R20, PT ;  /* 0x0000001425257217 */ /* 0x000fe40003800200 */
.L_x_216:
[----:B------:R-:W-:Y:S02]  /*d300*/  ISETP.NE.AND P2, PT, R154, RZ, PT ;  /* 0x000000ff9a00720c */ /* 0x000fe40003f45270 */
[----:B------:R-:W-:Y:S02]  /*d310*/  P2R R165, PR, RZ, 0x40 ;  /* 0x00000040ffa57803 */ /* 0x000fe40000000000 */
[----:B------:R-:W-:Y:S02]  /*d320*/  ISETP.GT.AND P2, PT, R161, 0x8, !P2 ;  /* 0x00000008a100780c */ /* 0x000fe40005744270 */
[----:B------:R-:W-:Y:S02]  /*d330*/  ISETP.NE.AND P6, PT, R21, RZ, PT ;  /* 0x000000ff1500720c */ /* 0x000fe40003fc5270 */
[----:B------:R-:W-:Y:S02]  /*d340*/  ISETP.LT.OR P2, PT, R162, 0x9, P2 ;  /* 0x00000009a200780c */ /* 0x000fe40001741670 */
[----:B------:R-:W-:Y:S02]  /*d350*/  P2R R163, PR, RZ, 0x20 ;  /* 0x00000020ffa37803 */ /* 0x000fe40000000000 */
[----:B------:R-:W-:Y:S02]  /*d360*/  FSEL R20, R18, -INF , !P2 ;  /* 0xff80000012147808 */ /* 0x000fe40005000000 */
[----:B------:R-:W-:Y:S02]  /*d370*/  ISETP.NE.AND P2, PT, R153, RZ, PT ;  /* 0x000000ff9900720c */ /* 0x000fe40003f45270 */
[----:B------:R-:W-:Y:S02]  /*d380*/  ISETP.NE.AND P5, PT, R17, RZ, PT ;  /* 0x000000ff1100720c */ /* 0x000fe40003fa5270 */
[----:B------:R-:W-:Y:S02]  /*d390*/  ISETP.GT.AND P2, PT, R161, 0x9, !P2 ;  /* 0x00000009a100780c */ /* 0x000fe40005744270 */
[----:B------:R-:W-:Y:S02]  /*d3a0*/  P2R R49, PR, RZ, 0x10 ;  /* 0x00000010ff317803 */ /* 0x000fe40000000000 */
[C---:B------:R-:W-:Y:S02]  /*d3b0*/  ISETP.LT.OR P2, PT, R162.reuse, 0xa, P2 ;  /* 0x0000000aa200780c */ /* 0x040fe40001741670 */
[----:B------:R-:W-:Y:S02]  /*d3c0*/  ISETP.NE.AND P4, PT, R5, RZ, PT ;  /* 0x000000ff0500720c */ /* 0x000fe40003f85270 */
[----:B------:R-:W-:Y:S02]  /*d3d0*/  FSEL R18, R19, -INF , !P2 ;  /* 0xff80000013127808 */ /* 0x000fe40005000000 */
[----:B------:R-:W-:Y:S02]  /*d3e0*/  ISETP.NE.AND P2, PT, R151, RZ, PT ;  /* 0x000000ff9700720c */ /* 0x000fe40003f45270 */
[----:B------:R-:W-:Y:S02]  /*d3f0*/  P2R R48, PR, RZ, 0x8 ;  /* 0x00000008ff307803 */ /* 0x000fe40000000000 */
[----:B------:R-:W-:Y:S02]  /*d400*/  ISETP.GT.AND P2, PT, R161, 0x10, !P2 ;  /* 0x00000010a100780c */ /* 0x000fe40005744270 */
[----:B------:R-:W-:Y:S02]  /*d410*/  ISETP.NE.AND P3, PT, R3, RZ, PT ;  /* 0x000000ff0300720c */ /* 0x000fe40003f65270 */
[----:B------:R-:W-:Y:S02]  /*d420*/  ISETP.LT.OR P2, PT, R162, 0x11, P2 ;  /* 0x00000011a200780c */ /* 0x000fe40001741670 */
[----:B------:R-:W-:Y:S02]  /*d430*/  P2R R19, PR, RZ, 0x40 ;  /* 0x00000040ff137803 */ /* 0x000fe40000000000 */
[----:B------:R-:W-:Y:S02]  /*d440*/  FSEL R172, R22, -INF , !P2 ;  /* 0xff80000016ac7808 */ /* 0x000fe40005000000 */
[----:B------:R-:W-:Y:S04]  /*d450*/  ISETP.NE.AND P2, PT, R149, RZ, PT ;  /* 0x000000ff9500720c */ /* 0x000fe80003f45270 */
[----:B------:R-:W-:Y:S04]  /*d460*/  ISETP.GT.AND P2, PT, R161, 0x11, !P2 ;  /* 0x00000011a100780c */ /* 0x000fe80005744270 */
[C---:B------:R-:W-:Y:S04]  /*d470*/  ISETP.LT.OR P2, PT, R162.reuse, 0x12, P2 ;  /* 0x00000012a200780c */ /* 0x040fe80001741670 */
[----:B------:R-:W-:Y:S02]  /*d480*/  FSEL R196, R23, -INF , !P2 ;  /* 0xff80000017c47808 */ /* 0x000fe40005000000 */
[----:B------:R-:W-:Y:S02]  /*d490*/  ISETP.GT.AND P2, PT, R161, 0x18, !P6 ;  /* 0x00000018a100780c */ /* 0x000fe40007744270 */
[----:B------:R-:W-:Y:S02]  /*d4a0*/  ISETP.NE.AND P6, PT, R33, RZ, PT ;  /* 0x000000ff2100720c */ /* 0x000fe40003fc5270 */
[----:B------:R-:W-:Y:S04]  /*d4b0*/  ISETP.LT.OR P2, PT, R162, 0x19, P2 ;  /* 0x00000019a200780c */ /* 0x000fe80001741670 */
[----:B------:R-:W-:Y:S02]  /*d4c0*/  FSEL R182, R34, -INF , !P2 ;  /* 0xff80000022b67808 */ /* 0x000fe40005000000 */
[----:B------:R-:W-:Y:S04]  /*d4d0*/  ISETP.GT.AND P2, PT, R161, 0x19, !P5 ;  /* 0x00000019a100780c */ /* 0x000fe80006f44270 */
[C---:B------:R-:W-:Y:S04]  /*d4e0*/  ISETP.LT.OR P2, PT, R162.reuse, 0x1a, P2 ;  /* 0x0000001aa200780c */ /* 0x040fe80001741670 */
[----:B------:R-:W-:Y:S02]  /*d4f0*/  FSEL R192, R35, -INF , !P2 ;  /* 0xff80000023c07808 */ /* 0x000fe40005000000 */
[C---:B------:R-:W-:Y:S04]  /*d500*/  ISETP.GT.AND P2, PT, R161.reuse, 0x20, !P4 ;  /* 0x00000020a100780c */ /* 0x040fe80006744270 */
[----:B------:R-:W-:Y:S04]  /*d510*/  ISETP.LT.OR P2, PT, R162, 0x21, P2 ;  /* 0x00000021a200780c */ /* 0x000fe80001741670 */
[----:B------:R-:W-:Y:S02]  /*d520*/  FSEL R178, R38, -INF , !P2 ;  /* 0xff80000026b27808 */ /* 0x000fe40005000000 */
[----:B------:R-:W-:Y:S04]  /*d530*/  ISETP.GT.AND P2, PT, R161, 0x21, !P3 ;  /* 0x00000021a100780c */ /* 0x000fe80005f44270 */
[C---:B------:R-:W-:Y:S04]  /*d540*/  ISETP.LT.OR P2, PT, R162.reuse, 0x22, P2 ;  /* 0x00000022a200780c */ /* 0x040fe80001741670 */
[----:B------:R-:W-:Y:S02]  /*d550*/  FSEL R176, R39, -INF , !P2 ;  /* 0xff80000027b07808 */ /* 0x000fe40005000000 */
[----:B------:R-:W-:Y:S04]  /*d560*/  ISETP.NE.AND P2, PT, R155, RZ, PT ;  /* 0x000000ff9b00720c */ /* 0x000fe80003f45270 */
[----:B------:R-:W-:Y:S04]  /*d570*/  ISETP.GT.AND P2, PT, R161, 0x1, !P2 ;  /* 0x00000001a100780c */ /* 0x000fe80005744270 */
[C---:B------:R-:W-:Y:S04]  /*d580*/  ISETP.LT.OR P2, PT, R162.reuse, 0x2, P2 ;  /* 0x00000002a200780c */ /* 0x040fe80001741670 */
[----:B------:R-:W-:Y:S02]  /*d590*/  FSEL R32, R7, -INF , !P2 ;  /* 0xff80000007207808 */ /* 0x000fe40005000000 */
[C---:B------:R-:W-:Y:S04]  /*d5a0*/  ISETP.GT.AND P2, PT, R161.reuse, RZ, !P6 ;  /* 0x000000ffa100720c */ /* 0x040fe80007744270 */
[----:B------:R-:W-:Y:S04]  /*d5b0*/  ISETP.LT.OR P2, PT, R162, 0x1, P2 ;  /* 0x00000001a200780c */ /* 0x000fe80001741670 */
[----:B------:R-:W-:Y:S02]  /*d5c0*/  FSEL R6, R6, -INF , !P2 ;  /* 0xff80000006067808 */ /* 0x000fe40005000000 */
[C---:B------:R-:W-:Y:S04]  /*d5d0*/  ISETP.GT.AND P2, PT, R161.reuse, 0x28, !P1 ;  /* 0x00000028a100780c */ /* 0x040fe80004f44270 */
[----:B------:R-:W-:Y:S04]  /*d5e0*/  ISETP.LT.OR P2, PT, R162, 0x29, P2 ;  /* 0x00000029a200780c */ /* 0x000fe80001741670 */
[----:B------:R-:W-:Y:S02]  /*d5f0*/  FSEL R168, R50, -INF , !P2 ;  /* 0xff80000032a87808 */ /* 0x000fe40005000000 */
[----:B------:R-:W-:Y:S04]  /*d600*/  ISETP.GT.AND P2, PT, R161, 0x29, !P0 ;  /* 0x00000029a100780c */ /* 0x000fe80004744270 */
[----:B------:R-:W-:Y:S04]  /*d610*/  ISETP.LT.OR P2, PT, R162, 0x2a, P2 ;  /* 0x0000002aa200780c */ /* 0x000fe80001741670 */
[----:B------:R-:W-:Y:S02]  /*d620*/  FSEL R166, R51, -INF , !P2 ;  /* 0xff80000033a67808 */ /* 0x000fe40005000000 */
[----:B------:R-:W-:Y:S02]  /*d630*/  ISETP.GT.AND P2, PT, R36, RZ, !P6 ;  /* 0x000000ff2400720c */ /* 0x000fe40007744270 */
[----:B------:R-:W-:Y:S02]  /*d640*/  ISETP.NE.AND P6, PT, R19, RZ, PT ;  /* 0x000000ff1300720c */ /* 0x000fe40003fc5270 */
[----:B------:R-:W-:Y:S04]  /*d650*/  ISETP.LT.OR P2, PT, R37, 0x1, P2 ;  /* 0x000000012500780c */ /* 0x000fe80001741670 */
[----:B------:R-:W-:Y:S02]  /*d660*/  FSEL R7, R8, -INF , !P2 ;  /* 0xff80000008077808 */ /* 0x000fe40005000000 */
[----:B------:R-:W-:Y:S04]  /*d670*/  ISETP.NE.AND P2, PT, R155, RZ, PT ;  /* 0x000000ff9b00720c */ /* 0x000fe80003f45270 */
[----:B------:R-:W-:Y:S04]  /*d680*/  ISETP.GT.AND P2, PT, R36, 0x1, !P2 ;  /* 0x000000012400780c */ /* 0x000fe80005744270 */
[----:B------:R-:W-:Y:S04]  /*d690*/  ISETP.LT.OR P2, PT, R37, 0x2, P2 ;  /* 0x000000022500780c */ /* 0x000fe80001741670 */
        /* <DEDUP_REMOVED lines=59> */
.L_x_222:
[----:B------:R-:W-:Y:S04]  /*da50*/  MOV R9, c[0x0][0x32c] ;  /* 0x0000cb0000097a02 */ /* 0x000fe80000000f00 */
[----:B------:R-:W-:Y:S11]  /*da60*/  ISETP.NE.AND P2, PT, R9, 0x1, PT ;  /* 0x000000010900780c */ /* 0x000ff60003f45270 */
[----:B------:R-:W-:Y:S02]  /*da70*/  @!UPT UIADD3 URZ, URZ, URZ, URZ ;  /* 0x0000003f3f3ff290 */ /* 0x000fe4000fffe03f */
[----:B------:R-:W-:Y:S05]  /*da80*/  @P2 IMAD.HI.U32 R9, R24, c[0x0][0x330], RZ ;  /* 0x0000cc0018092a27 */ /* 0x000fea00078e00ff */
[----:B------:R-:W-:Y:S02]  /*da90*/  @P2 SHF.R.U32.HI R24, RZ, c[0x0][0x334], R9 ;  /* 0x0000cd00ff182a19 */ /* 0x000fe40000011609 */
.L_x_223:
[----:B------:R-:W-:Y:S05]  /*daa0*/  BSYNC B0 ;  /* 0x0000000000007941 */ /* 0x000fea0003800000 */
.L_x_221:
[----:B------:R-:W-:Y:S05]  /*dab0*/  IMAD R157, R24, c[0x0][0x32c], R157 ;  /* 0x0000cb00189d7a24 */ /* 0x000fea00078e029d */
[----:B------:R-:W-:Y:S02]  /*dac0*/  IADD3 R24, R157, c[0x0][0x32c], RZ ;  /* 0x0000cb009d187a10 */ /* 0x000fe40007ffe0ff */
[----:B------:R-:W-:Y:S02]  /*dad0*/  IMNMX R158, R158, R157, !PT ;  /* 0x0000009d9e9e7217 */ /* 0x000fe40007800200 */
[----:B------:R-:W-:Y:S02]  /*dae0*/  IMNMX R159, R159, R24, PT ;  /* 0x000000189f9f7217 */ /* 0x000fe40003800200 */
.L_x_220:
[----:B------:R-:W-:Y:S01]  /*daf0*/  ISETP.NE.AND P2, PT, R33, RZ, PT ;  /* 0x000000ff2100720c */ /* 0x000fe20003f45270 */
[----:B------:R-:W-:Y:S01]  /*db00*/  LDSM.16.MT88.4 R36, [R214+0x2480] ;  /* 0x00248000d624783b */ /* 0x000fe20000004200 */
[C---:B------:R-:W-:Y:S02]  /*db10*/  ISETP.GT.AND P1, PT, R158.reuse, 0x28, !P1 ;  /* 0x000000289e00780c */ /* 0x040fe40004f24270 */
[----:B------:R-:W-:Y:S02]  /*db20*/  ISETP.GT.AND P2, PT, R158, RZ, !P2 ;  /* 0x000000ff9e00720c */ /* 0x000fe40005744270 */
[C---:B------:R-:W-:Y:S02]  /*db30*/  ISETP.LT.OR P1, PT, R159.reuse, 0x29, P1 ;  /* 0x000000299f00780c */ /* 0x040fe40000f21670 */
[----:B------:R-:W-:Y:S02]  /*db40*/  ISETP.LT.OR P2, PT, R159, 0x1, P2 ;  /* 0x000000019f00780c */ /* 0x000fe40001741670 */
[----:B------:R-:W-:Y:S02]  /*db50*/  FSEL R46, R46, -INF , !P1 ;  /* 0xff8000002e2e7808 */ /* 0x000fe40004800000 */
[----:B------:R-:W-:Y:S02]  /*db60*/  FSEL R13, R10, -INF , !P2 ;  /* 0xff8000000a0d7808 */ /* 0x000fe40005000000 */
[----:B------:R-:W-:Y:S02]  /*db70*/  ISETP.NE.AND P2, PT, R155, RZ, PT ;  /* 0x000000ff9b00720c */ /* 0x000fe40003f45270 */
[C---:B------:R-:W-:Y:S02]  /*db80*/  ISETP.GT.AND P0, PT, R158.reuse, 0x29, !P0 ;  /* 0x000000299e00780c */ /* 0x040fe40004704270 */
[----:B------:R-:W-:Y:S02]  /*db90*/  ISETP.GT.AND P2, PT, R158, 0x1, !P2 ;  /* 0x000000019e00780c */ /* 0x000fe40005744270 */
[C---:B------:R-:W-:Y:S02]  /*dba0*/  ISETP.LT.OR P0, PT, R159.reuse, 0x2a, P0 ;  /* 0x0000002a9f00780c */ /* 0x040fe40000701670 */
[----:B------:R-:W-:Y:S02]  /*dbb0*/  ISETP.LT.OR P2, PT, R159, 0x2, P2 ;  /* 0x000000029f00780c */ /* 0x000fe40001741670 */
[----:B------:R-:W-:Y:S02]  /*dbc0*/  FSEL R23, R47, -INF , !P0 ;  /* 0xff8000002f177808 */ /* 0x000fe40004000000 */
        /* <DEDUP_REMOVED lines=21> */
[----:B------:R-:W-:Y:S02]  /*dd20*/  ISETP.NE.AND P2, PT, R17, RZ, PT ;  /* 0x000000ff1100720c */ /* 0x000fe40003f45270 */
[----:B------:R-:W-:Y:S02]  /*dd30*/  FMNMX.FTZ R17, R6, R148, !PT ;  /* 0x0000009406117209 */ /* 0x000fe40007810000 */
[----:B------:R-:W-:Y:S02]  /*dd40*/  ISETP.GT.AND P2, PT, R158, 0x19, !P2 ;  /* 0x000000199e00780c */ /* 0x000fe40005744270 */
[----:B------:R-:W-:Y:S02]  /*dd50*/  FMNMX.FTZ R17, R32, R17, !PT ;  /* 0x0000001120117209 */ /* 0x000fe40007810000 */
[----:B------:R-:W-:Y:S02]  /*dd60*/  ISETP.LT.OR P2, PT, R159, 0x1a, P2 ;  /* 0x0000001a9f00780c */ /* 0x000fe40001741670 */
        /* <DEDUP_REMOVED lines=23> */
[----:B------:R-:W-:Y:S01]  /*dee0*/  ISETP.GT.AND P2, PT, R158, 0x21, !P2 ;  /* 0x000000219e00780c */ /* 0x000fe20005744270 */
[----:B------:R-:W-:Y:S01]  /*def0*/  SHFL.BFLY PT, R149, R24, 0x2, 0x1f ;  /* 0x0c401f0018957f89 */ /* 0x000fe200000e0000 */
[----:B------:R-:W-:Y:S02]  /*df00*/  FMNMX.FTZ R3, R194, R3, !PT ;  /* 0x00000003c2037209 */ /* 0x000fe40007810000 */
[----:B------:R-:W-:Y:S02]  /*df10*/  ISETP.LT.OR P2, PT, R159, 0x22, P2 ;  /* 0x000000229f00780c */ /* 0x000fe40001741670 */
[----:B------:R-:W-:Y:S02]  /*df20*/  FMNMX.FTZ R10, R180, R3, !PT ;  /* 0x00000003b40a7209 */ /* 0x000fe40007810000 */
[----:B------:R-:W-:Y:S02]  /*df30*/  FSEL R49, R43, -INF , !P2 ;  /* 0xff8000002b317808 */ /* 0x000fe40005000000 */
[----:B------:R-:W-:Y:S04]  /*df40*/  FMNMX.FTZ R10, R177, R10, !PT ;  /* 0x0000000ab10a7209 */ /* 0x000fe80007810000 */
[----:B------:R-:W-:Y:S04]  /*df50*/  FMNMX.FTZ R3, R173, R10, !PT ;  /* 0x0000000aad037209 */ /* 0x000fe80007810000 */
[----:B------:R-:W-:Y:S02]  /*df60*/  FMNMX.FTZ R5, R170, R3, !PT ;  /* 0x00000003aa057209 */ /* 0x000fe40007810000 */
[----:B------:R-:W-:Y:S03]  /*df70*/  FMNMX.FTZ R3, R7, R2, !PT ;  /* 0x0000000207037209 */ /* 0x000fe60007810000 */
[----:B------:R-:W1:Y:S01]  /*df80*/  SHFL.BFLY PT, R10, R5, 0x2, 0x1f ;  /* 0x0c401f00050a7f89 */ /* 0x000e6200000e0000 */
[----:B------:R-:W-:Y:S04]  /*df90*/  FMNMX.FTZ R3, R22, R3, !PT ;  /* 0x0000000316037209 */ /* 0x000fe80007810000 */
[----:B------:R-:W-:Y:S04]  /*dfa0*/  FMNMX.FTZ R3, R12, R3, !PT ;  /* 0x000000030c037209 */ /* 0x000fe80007810000 */
[----:B------:R-:W-:Y:S04]  /*dfb0*/  FMNMX.FTZ R3, R8, R3, !PT ;  /* 0x0000000308037209 */ /* 0x000fe80007810000 */
[----:B------:R-:W-:Y:S04]  /*dfc0*/  FMNMX.FTZ R3, R184, R3, !PT ;  /* 0x00000003b8037209 */ /* 0x000fe80007810000 */
[----:B------:R-:W-:Y:S04]  /*dfd0*/  FMNMX.FTZ R3, R190, R3, !PT ;  /* 0x00000003be037209 */ /* 0x000fe80007810000 */
[----:B------:R-:W-:Y:S02]  /*dfe0*/  FMNMX.FTZ R3, R186, R3, !PT ;  /* 0x00000003ba037209 */ /* 0x000fe40007810000 */
[----:B-1----:R-:W-:Y:S02]  /*dff0*/  FMNMX.FTZ R10, R5, R10, !PT ;  /* 0x0000000a050a7209 */ /* 0x002fe40007810000 */
[----:B------:R-:W-:Y:S02]  /*e000*/  FMNMX.FTZ R14, R188, R3, !PT ;  /* 0x00000003bc0e7209 */ /* 0x000fe40007810000 */
[----:B------:R-:W-:Y:S01]  /*e010*/  FMNMX.FTZ R149, R24, R149, !PT ;  /* 0x0000009518957209 */ /* 0x000fe20007810000 */
[----:B------:R-:W1:Y:S01]  /*e020*/  SHFL.BFLY PT, R151, R10, 0x1, 0x1f ;  /* 0x0c201f000a977f89 */ /* 0x000e6200000e0000 */
[----:B------:R-:W-:Y:S04]  /*e030*/  FMNMX.FTZ R3, R171, R14, !PT ;  /* 0x0000000eab037209 */ /* 0x000fe80007810000 */
[----:B------:R-:W-:Y:S03]  /*e040*/  FMNMX.FTZ R3, R50, R3, !PT ;  /* 0x0000000332037209 */ /* 0x000fe60007810000 */
[----:B------:R-:W2:Y:S01]  /*e050*/  SHFL.BFLY PT, R14, R149, 0x1, 0x1f ;  /* 0x0c201f00950e7f89 */ /* 0x000ea200000e0000 */
[----:B------:R-:W-:Y:S02]  /*e060*/  FMNMX.FTZ R24, R48, R3, !PT ;  /* 0x0000000330187209 */ /* 0x000fe40007810000 */
[----:B-1----:R-:W-:Y:S02]  /*e070*/  FMNMX.FTZ R151, R10, R151, !PT ;  /* 0x000000970a977209 */ /* 0x002fe40007810000 */
[----:B------:R-:W-:Y:S02]  /*e080*/  FMNMX.FTZ R10, R45, R24, !PT ;  /* 0x000000182d0a7209 */ /* 0x000fe40007810000 */
[C---:B------:R-:W-:Y:S01]  /*e090*/  FSETP.NEU.FTZ.AND P2, PT, R151.reuse, -INF , PT ;  /* 0xff8000009700780b */ /* 0x040fe20003f5d000 */
[----:B------:R-:W-:Y:S02]  /*e0a0*/  FMUL.FTZ R185, R151, c[0x0][0x2d0] ;  /* 0x0000b40097b97a20 */ /* 0x000fe40000410000 */
[----:B------:R-:W1:Y:S01]  /*e0b0*/  SHFL.BFLY PT, R3, R10, 0x2, 0x1f ;  /* 0x0c401f000a037f89 */ /* 0x000e6200000e0000 */
[----:B--2---:R-:W-:Y:S02]  /*e0c0*/  FMNMX.FTZ R149, R149, R14, !PT ;  /* 0x0000000e95957209 */ /* 0x004fe40007810000 */
[----:B------:R-:W-:Y:S02]  /*e0d0*/  FSEL R185, R185, RZ, P2 ;  /* 0x000000ffb9b97208 */ /* 0x000fe40001000000 */
[C---:B------:R-:W-:Y:S01]  /*e0e0*/  FSETP.NEU.FTZ.AND P1, PT, R149.reuse, -INF , PT ;  /* 0xff8000009500780b */ /* 0x040fe20003f3d000 */
[----:B------:R-:W-:Y:S02]  /*e0f0*/  FMUL.FTZ R181, R149, c[0x0][0x2d0] ;  /* 0x0000b40095b57a20 */ /* 0x000fe40000410000 */
[--C-:B------:R-:W-:Y:S01]  /*e100*/  FFMA.FTZ R154, R4, c[0x0][0x2d0], -R185.reuse ;  /* 0x0000b400049a7a23 */ /* 0x100fe200000108b9 */
[----:B------:R-:W-:Y:S01]  /*e110*/  FMNMX.FTZ R4, R13, R0, !PT ;  /* 0x000000000d047209 */ /* 0x000fe20007810000 */
[--C-:B------:R-:W-:Y:S01]  /*e120*/  FFMA.FTZ R157, R16, c[0x0][0x2d0], -R185.reuse ;  /* 0x0000b400109d7a23 */ /* 0x100fe200000108b9 */
[----:B------:R-:W-:Y:S01]  /*e130*/  FSEL R181, R181, RZ, P1 ;  /* 0x000000ffb5b57208 */ /* 0x000fe20000800000 */
[--C-:B------:R-:W-:Y:S01]  /*e140*/  FFMA.FTZ R153, R156, c[0x0][0x2d0], -R185.reuse ;  /* 0x0000b4009c997a23 */ /* 0x100fe200000108b9 */
[----:B------:R-:W-:Y:S01]  /*e150*/  FMNMX.FTZ R4, R11, R4, !PT ;  /* 0x000000040b047209 */ /* 0x000fe20007810000 */
[----:B------:R-:W-:Y:S01]  /*e160*/  FFMA.FTZ R152, R152, c[0x0][0x2d0], -R185 ;  /* 0x0000b40098987a23 */ /* 0x000fe200000108b9 */
[----:B------:R-:W-:Y:S01]  /*e170*/  MUFU.EX2 R154, R154 ;  /* 0x0000009a009a7308 */ /* 0x000fe20000000800 */
[--C-:B------:R-:W-:Y:S01]  /*e180*/  FFMA.FTZ R155, R6, c[0x0][0x2d0], -R181.reuse ;  /* 0x0000b400069b7a23 */ /* 0x100fe200000108b5 */
[----:B------:R-:W-:Y:S01]  /*e190*/  FMNMX.FTZ R4, R9, R4, !PT ;  /* 0x0000000409047209 */ /* 0x000fe20007810000 */
[--C-:B------:R-:W-:Y:S02]  /*e1a0*/  FFMA.FTZ R160, R18, c[0x0][0x2d0], -R181.reuse ;  /* 0x0000b40012a07a23 */ /* 0x100fe400000108b5 */
[----:B------:R-:W-:Y:S01]  /*e1b0*/  LDSM.16.MT88.4 R16, [R214+0x1880] ;  /* 0x00188000d610783b */ /* 0x000fe20000004200 */
[----:B------:R-:W-:Y:S01]  /*e1c0*/  FMNMX.FTZ R4, R15, R4, !PT ;  /* 0x000000040f047209 */ /* 0x000fe20007810000 */
[--C-:B------:R-:W-:Y:S01]  /*e1d0*/  FFMA.FTZ R156, R32, c[0x0][0x2d0], -R181.reuse ;  /* 0x0000b400209c7a23 */ /* 0x100fe200000108b5 */
[----:B-1----:R-:W-:Y:S01]  /*e1e0*/  FMNMX.FTZ R10, R10, R3, !PT ;  /* 0x000000030a0a7209 */ /* 0x002fe20007810000 */
[----:B------:R-:W-:Y:S01]  /*e1f0*/  FFMA.FTZ R161, R20, c[0x0][0x2d0], -R181 ;  /* 0x0000b40014a17a23 */ /* 0x000fe200000108b5 */
[----:B------:R-:W-:Y:S01]  /*e200*/  FMNMX.FTZ R4, R195, R4, !PT ;  /* 0x00000004c3047209 */ /* 0x000fe20007810000 */
[----:B------:R-:W1:Y:S02]  /*e210*/  MUFU.EX2 R153, R153 ;  /* 0x0000009900997308 */ /* 0x000e640000000800 */
[----:B------:R-:W-:Y:S01]  /*e220*/  LDSM.16.MT88.4 R32, [R212+0x1880] ;  /* 0x00188000d420783b */ /* 0x000fe20000004200 */
[----:B------:R-:W-:Y:S01]  /*e230*/  FFMA.FTZ R179, R194, c[0x0][0x2d0], -R185 ;  /* 0x0000b400c2b37a23 */ /* 0x000fe200000108b9 */
[----:B------:R-:W-:Y:S01]  /*e240*/  FMNMX.FTZ R4, R191, R4, !PT ;  /* 0x00000004bf047209 */ /* 0x000fe20007810000 */
[----:B------:R-:W-:Y:S02]  /*e250*/  FFMA.FTZ R183, R192, c[0x0][0x2d0], -R181 ;  /* 0x0000b400c0b77a23 */ /* 0x000fe400000108b5 */
[--C-:B------:R-:W-:Y:S01]  /*e260*/  FFMA.FTZ R164, R164, c[0x0][0x2d0], -R185.reuse ;  /* 0x0000b400a4a47a23 */ /* 0x100fe200000108b9 */
[----:B------:R-:W-:Y:S01]  /*e270*/  FMNMX.FTZ R4, R193, R4, !PT ;  /* 0x00000004c1047209 */ /* 0x000fe20007810000 */
[--C-:B------:R-:W-:Y:S01]  /*e280*/  FFMA.FTZ R169, R198, c[0x0][0x2d0], -R185.reuse ;  /* 0x0000b400c6a97a23 */ /* 0x100fe200000108b9 */
[----:B------:R-:W2:Y:S01]  /*e290*/  SHFL.BFLY PT, R3, R10, 0x1, 0x1f ;  /* 0x0c201f000a037f89 */ /* 0x000ea200000e0000 */
[----:B------:R-:W-:Y:S01]  /*e2a0*/  MUFU.EX2 R152, R152 ;  /* 0x0000009800987308 */ /* 0x000fe20000000800 */
[----:B------:R-:W-:Y:S01]  /*e2b0*/  FMNMX.FTZ R4, R41, R4, !PT ;  /* 0x0000000429047209 */ /* 0x000fe20007810000 */
[--C-:B------:R-:W-:Y:S02]  /*e2c0*/  FFMA.FTZ R174, R174, c[0x0][0x2d0], -R185.reuse ;  /* 0x0000b400aeae7a23 */ /* 0x100fe400000108b9 */
[--C-:B------:R-:W-:Y:S01]  /*e2d0*/  FFMA.FTZ R180, R180, c[0x0][0x2d0], -R185.reuse ;  /* 0x0000b400b4b47a23 */ /* 0x100fe200000108b9 */
[----:B------:R-:W-:Y:S01]  /*e2e0*/  FMNMX.FTZ R4, R51, R4, !PT ;  /* 0x0000000433047209 */ /* 0x000fe20007810000 */
[--C-:B------:R-:W-:Y:S02]  /*e2f0*/  FFMA.FTZ R177, R177, c[0x0][0x2d0], -R185.reuse ;  /* 0x0000b400b1b17a23 */ /* 0x100fe400000108b9 */
[--C-:B------:R-:W-:Y:S01]  /*e300*/  FFMA.FTZ R173, R173, c[0x0][0x2d0], -R185.reuse ;  /* 0x0000b400adad7a23 */ /* 0x100fe200000108b9 */
[----:B------:R-:W-:Y:S01]  /*e310*/  FMNMX.FTZ R5, R49, R4, !PT ;  /* 0x0000000431057209 */ /* 0x000fe20007810000 */
[----:B------:R-:W3:Y:S01]  /*e320*/  MUFU.EX2 R157, R157 ;  /* 0x0000009d009d7308 */ /* 0x000ee20000000800 */
[----:B------:R-:W-:Y:S02]  /*e330*/  FFMA.FTZ R185, R170, c[0x0][0x2d0], -R185 ;  /* 0x0000b400aab97a23 */ /* 0x000fe400000108b9 */
[----:B------:R-:W-:Y:S01]  /*e340*/  FMNMX.FTZ R6, R46, R5, !PT ;  /* 0x000000052e067209 */ /* 0x000fe20007810000 */
[--C-:B------:R-:W-:Y:S01]  /*e350*/  FFMA.FTZ R172, R172, c[0x0][0x2d0], -R181.reuse ;  /* 0x0000b400acac7a23 */ /* 0x100fe200000108b5 */
[----:B-1----:R-:W-:Y:S01]  /*e360*/  F2FP.PACK_AB R24, R153, R154 ;  /* 0x0000009a9918723e */ /* 0x002fe200000000ff */
[--C-:B------:R-:W-:Y:S01]  /*e370*/  FFMA.FTZ R175, R196, c[0x0][0x2d0], -R181.reuse ;  /* 0x0000b400c4af7a23 */ /* 0x100fe200000108b5 */
[----:B------:R-:W-:Y:S01]  /*e380*/  FMNMX.FTZ R4, R23, R6, !PT ;  /* 0x0000000617047209 */ /* 0x000fe20007810000 */
[--C-:B------:R-:W-:Y:S02]  /*e390*/  FFMA.FTZ R182, R182, c[0x0][0x2d0], -R181.reuse ;  /* 0x0000b400b6b67a23 */ /* 0x100fe400000108b5 */
[----:B------:R-:W-:Y:S01]  /*e3a0*/  MUFU.EX2 R155, R155 ;  /* 0x0000009b009b7308 */ /* 0x000fe20000000800 */
[--C-:B------:R-:W-:Y:S01]  /*e3b0*/  FFMA.FTZ R178, R178, c[0x0][0x2d0], -R181.reuse ;  /* 0x0000b400b2b27a23 */ /* 0x100fe200000108b5 */
[----:B------:R-:W1:Y:S01]  /*e3c0*/  SHFL.BFLY PT, R5, R4, 0x2, 0x1f ;  /* 0x0c401f0004057f89 */ /* 0x000e6200000e0000 */
[----:B--2---:R-:W-:Y:S01]  /*e3d0*/  FMNMX.FTZ R3, R10, R3, !PT ;  /* 0x000000030a037209 */ /* 0x004fe20007810000 */
[----:B------:R-:W-:Y:S03]  /*e3e0*/  FFMA.FTZ R168, R168, c[0x0][0x2d0], -R181 ;  /* 0x0000b400a8a87a23 */ /* 0x000fe600000108b5 */
[C---:B------:R-:W-:Y:S01]  /*e3f0*/  FSETP.NEU.FTZ.AND P0, PT, R3.reuse, -INF , PT ;  /* 0xff8000000300780b */ /* 0x040fe20003f1d000 */
[----:B------:R-:W-:Y:S02]  /*e400*/  FMUL.FTZ R47, R3, c[0x0][0x2d0] ;  /* 0x0000b400032f7a20 */ /* 0x000fe40000410000 */
[----:B------:R-:W2:Y:S03]  /*e410*/  MUFU.EX2 R156, R156 ;  /* 0x0000009c009c7308 */ /* 0x000ea60000000800 */
[----:B------:R-:W-:Y:S02]  /*e420*/  FSEL R47, R47, RZ, P0 ;  /* 0x000000ff2f2f7208 */ /* 0x000fe40000000000 */
[----:B---3--:R-:W-:Y:S03]  /*e430*/  F2FP.PACK_AB R26, R157, R152 ;  /* 0x000000989d1a723e */ /* 0x008fe600000000ff */
[--C-:B------:R-:W-:Y:S02]  /*e440*/  FFMA.FTZ R158, R22, c[0x0][0x2d0], -R47.reuse ;  /* 0x0000b400169e7a23 */ /* 0x100fe4000001082f */
[--C-:B------:R-:W-:Y:S01]  /*e450*/  FFMA.FTZ R159, R7, c[0x0][0x2d0], -R47.reuse ;  /* 0x0000b400079f7a23 */ /* 0x100fe2000001082f */
[----:B------:R-:W-:Y:S01]  /*e460*/  FSEL R7, R151, RZ, P2 ;  /* 0x000000ff97077208 */ /* 0x000fe20001000000 */
[----:B------:R-:W-:Y:S01]  /*e470*/  MUFU.EX2 R161, R161 ;  /* 0x000000a100a17308 */ /* 0x000fe20000000800 */
[--C-:B------:R-:W-:Y:S02]  /*e480*/  FFMA.FTZ R163, R12, c[0x0][0x2d0], -R47.reuse ;  /* 0x0000b4000ca37a23 */ /* 0x100fe4000001082f */
[--C-:B------:R-:W-:Y:S01]  /*e490*/  FFMA.FTZ R162, R8, c[0x0][0x2d0], -R47.reuse ;  /* 0x0000b40008a27a23 */ /* 0x100fe2000001082f */
[----:B-1----:R-:W-:Y:S01]  /*e4a0*/  FMNMX.FTZ R5, R4, R5, !PT ;  /* 0x0000000504057209 */ /* 0x002fe20007810000 */
[----:B------:R-:W-:Y:S01]  /*e4b0*/  FADD.FTZ R4, -R7, R150 ;  /* 0x0000009607047221 */ /* 0x000fe20000010100 */
[----:B------:R-:W-:Y:S01]  /*e4c0*/  FSEL R7, R149, RZ, P1 ;  /* 0x000000ff95077208 */ /* 0x000fe20000800000 */
[--C-:B------:R-:W-:Y:S02]  /*e4d0*/  FFMA.FTZ R184, R184, c[0x0][0x2d0], -R47.reuse ;  /* 0x0000b400b8b87a23 */ /* 0x100fe4000001082f */
[----:B------:R-:W1:Y:S01]  /*e4e0*/  SHFL.BFLY PT, R22, R5, 0x1, 0x1f ;  /* 0x0c201f0005167f89 */ /* 0x000e6200000e0000 */
[----:B------:R-:W-:Y:S01]  /*e4f0*/  FMUL.FTZ R21, R4, c[0x0][0x2d0] ;  /* 0x0000b40004157a20 */ /* 0x000fe20000410000 */
[----:B------:R-:W3:Y:S01]  /*e500*/  MUFU.EX2 R160, R160 ;  /* 0x000000a000a07308 */ /* 0x000ee20000000800 */
[----:B------:R-:W-:Y:S01]  /*e510*/  FADD.FTZ R4, -R7, R148 ;  /* 0x0000009407047221 */ /* 0x000fe20000010100 */
[----:B------:R-:W-:Y:S01]  /*e520*/  FSEL R7, R3, RZ, P0 ;  /* 0x000000ff03077208 */ /* 0x000fe20000000000 */
[--C-:B------:R-:W-:Y:S01]  /*e530*/  FFMA.FTZ R187, R190, c[0x0][0x2d0], -R47.reuse ;  /* 0x0000b400bebb7a23 */ /* 0x100fe2000001082f */
[----:B--2---:R-:W-:Y:S01]  /*e540*/  F2FP.PACK_AB R25, R156, R155 ;  /* 0x0000009b9c19723e */ /* 0x004fe200000000ff */
[----:B------:R-:W-:Y:S02]  /*e550*/  FMUL.FTZ R20, R4, c[0x0][0x2d0] ;  /* 0x0000b40004147a20 */ /* 0x000fe40000410000 */
[----:B------:R-:W-:Y:S02]  /*e560*/  FADD.FTZ R2, -R7, R2 ;  /* 0x0000000207027221 */ /* 0x000fe40000010100 */
[--C-:B------:R-:W-:Y:S01]  /*e570*/  FFMA.FTZ R186, R186, c[0x0][0x2d0], -R47.reuse ;  /* 0x0000b400baba7a23 */ /* 0x100fe2000001082f */
[----:B------:R-:W2:Y:S01]  /*e580*/  MUFU.EX2 R21, R21 ;  /* 0x0000001500157308 */ /* 0x000ea20000000800 */
[----:B------:R-:W-:Y:S02]  /*e590*/  FMUL.FTZ R6, R2, c[0x0][0x2d0] ;  /* 0x0000b40002067a20 */ /* 0x000fe40000410000 */
[----:B------:R-:W-:Y:S07]  /*e5a0*/  FFMA.FTZ R189, R188, c[0x0][0x2d0], -R47 ;  /* 0x0000b400bcbd7a23 */ /* 0x000fee000001082f */
[----:B------:R-:W4:Y:S01]  /*e5b0*/  MUFU.EX2 R20, R20 ;  /* 0x0000001400147308 */ /* 0x000f220000000800 */
[----:B-1----:R-:W-:Y:S02]  /*e5c0*/  FMNMX.FTZ R22, R5, R22, !PT ;  /* 0x0000001605167209 */ /* 0x002fe40007810000 */
[----:B---3--:R-:W-:Y:S02]  /*e5d0*/  F2FP.PACK_AB R27, R160, R161 ;  /* 0x000000a1a01b723e */ /* 0x008fe400000000ff */
[C---:B------:R-:W-:Y:S01]  /*e5e0*/  FSETP.NEU.FTZ.AND P0, PT, R22.reuse, -INF , PT ;  /* 0xff8000001600780b */ /* 0x040fe20003f1d000 */
[C---:B------:R-:W-:Y:S03]  /*e5f0*/  FMUL.FTZ R44, R22.reuse, c[0x0][0x2d0] ;  /* 0x0000b400162c7a20 */ /* 0x040fe60000410000 */
[----:B------:R-:W-:Y:S01]  /*e600*/  FSEL R5, R22, RZ, P0 ;  /* 0x000000ff16057208 */ /* 0x000fe20000000000 */
[----:B------:R1:W3:Y:S01]  /*e610*/  MUFU.EX2 R2, R6 ;  /* 0x0000000600027308 */ /* 0x0002e20000000800 */
[----:B------:R-:W-:Y:S01]  /*e620*/  FSEL R44, R44, RZ, P0 ;  /* 0x000000ff2c2c7208 */ /* 0x000fe20000000000 */
[----:B--2---:R-:W-:Y:S01]  /*e630*/  FMUL.FTZ R4, R21, R144 ;  /* 0x0000009015047220 */ /* 0x004fe20000410000 */
[C---:B------:R-:W-:Y:S01]  /*e640*/  ISETP.GT.AND P0, PT, R226.reuse, UR6, PT ;  /* 0x00000006e2007c0c */ /* 0x040fe2000bf04270 */
[----:B------:R-:W-:Y:S01]  /*e650*/  FADD.FTZ R5, -R5, R0 ;  /* 0x0000000005057221 */ /* 0x000fe20000010100 */
[----:B------:R-:W-:Y:S01]  /*e660*/  IADD3 R226, R226, -0x1, RZ ;  /* 0xffffffffe2e27810 */ /* 0x000fe20007ffe0ff */
[--C-:B------:R-:W-:Y:S02]  /*e670*/  FFMA.FTZ R167, R13, c[0x0][0x2d0], -R44.reuse ;  /* 0x0000b4000da77a23 */ /* 0x100fe4000001082c */
[--C-:B------:R-:W-:Y:S02]  /*e680*/  FFMA.FTZ R150, R11, c[0x0][0x2d0], -R44.reuse ;  /* 0x0000b4000b967a23 */ /* 0x100fe4000001082c */
[----:B------:R-:W-:Y:S01]  /*e690*/  MUFU.EX2 R159, R159 ;  /* 0x0000009f009f7308 */ /* 0x000fe20000000800 */
[--C-:B------:R-:W-:Y:S02]  /*e6a0*/  FFMA.FTZ R165, R9, c[0x0][0x2d0], -R44.reuse ;  /* 0x0000b40009a57a23 */ /* 0x100fe4000001082c */
[--C-:B------:R-:W-:Y:S02]  /*e6b0*/  FFMA.FTZ R148, R15, c[0x0][0x2d0], -R44.reuse ;  /* 0x0000b4000f947a23 */ /* 0x100fe4000001082c */
[----:B------:R-:W-:Y:S02]  /*e6c0*/  FMUL.FTZ R0, R5, c[0x0][0x2d0] ;  /* 0x0000b40005007a20 */ /* 0x000fe40000410000 */
[C---:B------:R-:W-:Y:S02]  /*e6d0*/  FMUL.FTZ R5, R21.reuse, R145 ;  /* 0x0000009115057220 */ /* 0x040fe40000410000 */
[C---:B----4-:R-:W-:Y:S01]  /*e6e0*/  FMUL.FTZ R7, R20.reuse, R147 ;  /* 0x0000009314077220 */ /* 0x050fe20000410000 */
[----:B------:R-:W2:Y:S01]  /*e6f0*/  MUFU.EX2 R158, R158 ;  /* 0x0000009e009e7308 */ /* 0x000ea20000000800 */
[C---:B------:R-:W-:Y:S02]  /*e700*/  FMUL.FTZ R100, R21.reuse, R100 ;  /* 0x0000006415647220 */ /* 0x040fe40000410000 */
[----:B------:R-:W-:Y:S02]  /*e710*/  FMUL.FTZ R101, R21, R101 ;  /* 0x0000006515657220 */ /* 0x000fe40000410000 */
[----:B-1----:R-:W-:Y:S02]  /*e720*/  FMUL.FTZ R6, R20, R146 ;  /* 0x0000009214067220 */ /* 0x002fe40000410000 */
[--C-:B------:R-:W-:Y:S02]  /*e730*/  FFMA.FTZ R190, R41, c[0x0][0x2d0], -R44.reuse ;  /* 0x0000b40029be7a23 */ /* 0x100fe4000001082c */
[----:B------:R-:W-:Y:S01]  /*e740*/  LDSM.16.MT88.4 R40, [R212+0x1c80] ;  /* 0x001c8000d428783b */ /* 0x000fe20000004200 */
[----:B------:R-:W-:Y:S01]  /*e750*/  MUFU.EX2 R163, R163 ;  /* 0x000000a300a37308 */ /* 0x000fe20000000800 */
[--C-:B------:R-:W-:Y:S01]  /*e760*/  FFMA.FTZ R192, R51, c[0x0][0x2d0], -R44.reuse ;  /* 0x0000b40033c07a23 */ /* 0x100fe2000001082c */
[-C--:B------:R-:W-:Y:S01]  /*e770*/  HMMA.16816.F32 R4, R24, R16.reuse, R4 ;  /* 0x000000101804723c */ /* 0x080fe20000001804 */
[C---:B---3--:R-:W-:Y:S02]  /*e780*/  FMUL.FTZ R8, R2.reuse, R140 ;  /* 0x0000008c02087220 */ /* 0x048fe40000410000 */
[C---:B------:R-:W-:Y:S02]  /*e790*/  FMUL.FTZ R9, R2.reuse, R141 ;  /* 0x0000008d02097220 */ /* 0x040fe40000410000 */
[C---:B------:R-:W-:Y:S02]  /*e7a0*/  FMUL.FTZ R12, R2.reuse, R136 ;  /* 0x00000088020c7220 */ /* 0x040fe40000410000 */
[----:B------:R-:W-:Y:S01]  /*e7b0*/  FMUL.FTZ R13, R2, R137 ;  /* 0x00000089020d7220 */ /* 0x000fe20000410000 */
[----:B------:R-:W1:Y:S01]  /*e7c0*/  MUFU.EX2 R162, R162 ;  /* 0x000000a200a27308 */ /* 0x000e620000000800 */
[----:B------:R-:W-:Y:S03]  /*e7d0*/  FMUL.FTZ R102, R20, R102 ;  /* 0x0000006614667220 */ /* 0x000fe60000410000 */
[----:B--2---:R-:W-:Y:S01]  /*e7e0*/  F2FP.PACK_AB R28, R158, R159 ;  /* 0x0000009f9e1c723e */ /* 0x004fe200000000ff */
[C---:B------:R-:W-:Y:S02]  /*e7f0*/  FMUL.FTZ R103, R20.reuse, R103 ;  /* 0x0000006714677220 */ /* 0x040fe40000410000 */
[C---:B------:R-:W-:Y:S02]  /*e800*/  FMUL.FTZ R104, R21.reuse, R104 ;  /* 0x0000006815687220 */ /* 0x040fe40000410000 */
[----:B------:R-:W-:Y:S01]  /*e810*/  FMUL.FTZ R105, R21, R105 ;  /* 0x0000006915697220 */ /* 0x000fe20000410000 */
[----:B------:R-:W-:Y:S01]  /*e820*/  MUFU.EX2 R167, R167 ;  /* 0x000000a700a77308 */ /* 0x000fe20000000800 */
[C---:B------:R-:W-:Y:S02]  /*e830*/  FMUL.FTZ R106, R20.reuse, R106 ;  /* 0x0000006a146a7220 */ /* 0x040fe40000410000 */
[----:B------:R-:W-:Y:S02]  /*e840*/  FMUL.FTZ R107, R20, R107 ;  /* 0x0000006b146b7220 */ /* 0x000fe40000410000 */
[C---:B------:R-:W-:Y:S02]  /*e850*/  FMUL.FTZ R108, R2.reuse, R108 ;  /* 0x0000006c026c7220 */ /* 0x040fe40000410000 */
[----:B------:R-:W-:Y:S02]  /*e860*/  FMUL.FTZ R109, R2, R109 ;  /* 0x0000006d026d7220 */ /* 0x000fe40000410000 */
[--C-:B------:R-:W-:Y:S01]  /*e870*/  FFMA.FTZ R197, R49, c[0x0][0x2d0], -R44.reuse ;  /* 0x0000b40031c57a23 */ /* 0x100fe2000001082c */
[----:B------:R-:W2:Y:S01]  /*e880*/  MUFU.EX2 R150, R150 ;  /* 0x0000009600967308 */ /* 0x000ea20000000800 */
[--C-:B------:R-:W-:Y:S02]  /*e890*/  FFMA.FTZ R194, R46, c[0x0][0x2d0], -R44.reuse ;  /* 0x0000b4002ec27a23 */ /* 0x100fe4000001082c */
[----:B------:R-:W-:Y:S01]  /*e8a0*/  FMUL.FTZ R112, R2, R112 ;  /* 0x0000007002707220 */ /* 0x000fe20000410000 */
[----:B-1----:R-:W-:Y:S01]  /*e8b0*/  F2FP.PACK_AB R30, R162, R163 ;  /* 0x000000a3a21e723e */ /* 0x002fe200000000ff */
[----:B------:R-:W-:Y:S02]  /*e8c0*/  FMUL.FTZ R113, R2, R113 ;  /* 0x0000007102717220 */ /* 0x000fe40000410000 */
[C---:B------:R-:W-:Y:S02]  /*e8d0*/  FMUL.FTZ R116, R21.reuse, R116 ;  /* 0x0000007415747220 */ /* 0x040fe40000410000 */
[C---:B------:R-:W-:Y:S01]  /*e8e0*/  FMUL.FTZ R117, R21.reuse, R117 ;  /* 0x0000007515757220 */ /* 0x040fe20000410000 */
[----:B------:R-:W-:Y:S01]  /*e8f0*/  MUFU.EX2 R165, R165 ;  /* 0x000000a500a57308 */ /* 0x000fe20000000800 */
[C---:B------:R-:W-:Y:S02]  /*e900*/  FMUL.FTZ R118, R20.reuse, R118 ;  /* 0x0000007614767220 */ /* 0x040fe40000410000 */
[C---:B------:R-:W-:Y:S02]  /*e910*/  FMUL.FTZ R119, R20.reuse, R119 ;  /* 0x0000007714777220 */ /* 0x040fe40000410000 */
[C---:B------:R-:W-:Y:S02]  /*e920*/  FMUL.FTZ R120, R21.reuse, R120 ;  /* 0x0000007815787220 */ /* 0x040fe40000410000 */
[C---:B------:R-:W-:Y:S02]  /*e930*/  FMUL.FTZ R121, R21.reuse, R121 ;  /* 0x0000007915797220 */ /* 0x040fe40000410000 */
[C---:B------:R-:W-:Y:S01]  /*e940*/  FMUL.FTZ R122, R20.reuse, R122 ;  /* 0x0000007a147a7220 */ /* 0x040fe20000410000 */
[----:B------:R-:W1:Y:S01]  /*e950*/  MUFU.EX2 R148, R148 ;  /* 0x0000009400947308 */ /* 0x000e620000000800 */
[----:B------:R-:W-:Y:S02]  /*e960*/  FMUL.FTZ R123, R20, R123 ;  /* 0x0000007b147b7220 */ /* 0x000fe40000410000 */
[----:B------:R-:W-:Y:S01]  /*e970*/  FMUL.FTZ R124, R2, R124 ;  /* 0x0000007c027c7220 */ /* 0x000fe20000410000 */
[----:B--2---:R-:W-:Y:S01]  /*e980*/  F2FP.PACK_AB R29, R150, R167 ;  /* 0x000000a7961d723e */ /* 0x004fe200000000ff */
[----:B------:R-:W-:Y:S02]  /*e990*/  FMUL.FTZ R125, R2, R125 ;  /* 0x0000007d027d7220 */ /* 0x000fe40000410000 */
[C---:B------:R-:W-:Y:S02]  /*e9a0*/  FMUL.FTZ R128, R21.reuse, R128 ;  /* 0x0000008015807220 */ /* 0x040fe40000410000 */
[C---:B------:R-:W-:Y:S01]  /*e9b0*/  FMUL.FTZ R129, R21.reuse, R129 ;  /* 0x0000008115817220 */ /* 0x040fe20000410000 */
[----:B------:R-:W2:Y:S01]  /*e9c0*/  MUFU.EX2 R0, R0 ;  /* 0x0000000000007308 */ /* 0x000ea20000000800 */
[C---:B------:R-:W-:Y:S02]  /*e9d0*/  FMUL.FTZ R130, R20.reuse, R130 ;  /* 0x0000008214827220 */ /* 0x040fe40000410000 */
[C---:B------:R-:W-:Y:S02]  /*e9e0*/  FMUL.FTZ R131, R20.reuse, R131 ;  /* 0x0000008314837220 */ /* 0x040fe40000410000 */
[C---:B------:R-:W-:Y:S02]  /*e9f0*/  FMUL.FTZ R52, R21.reuse, R52 ;  /* 0x0000003415347220 */ /* 0x040fe40000410000 */
[C---:B------:R-:W-:Y:S02]  /*ea00*/  FMUL.FTZ R53, R21.reuse, R53 ;  /* 0x0000003515357220 */ /* 0x040fe40000410000 */
[C---:B------:R-:W-:Y:S01]  /*ea10*/  FMUL.FTZ R54, R20.reuse, R54 ;  /* 0x0000003614367220 */ /* 0x040fe20000410000 */
[----:B------:R-:W-:Y:S01]  /*ea20*/  MUFU.EX2 R170, R185 ;  /* 0x000000b900aa7308 */ /* 0x000fe20000000800 */
[----:B------:R-:W-:Y:S02]  /*ea30*/  FMUL.FTZ R55, R20, R55 ;  /* 0x0000003714377220 */ /* 0x000fe40000410000 */
[----:B------:R-:W-:Y:S01]  /*ea40*/  FMUL.FTZ R56, R2, R56 ;  /* 0x0000003802387220 */ /* 0x000fe20000410000 */
[----:B-1----:R-:W-:Y:S01]  /*ea50*/  F2FP.PACK_AB R31, R148, R165 ;  /* 0x000000a5941f723e */ /* 0x002fe200000000ff */
[C---:B------:R-:W-:Y:S02]  /*ea60*/  FMUL.FTZ R57, R2.reuse, R57 ;  /* 0x0000003902397220 */ /* 0x040fe40000410000 */
[C---:B------:R-:W-:Y:S02]  /*ea70*/  FMUL.FTZ R60, R2.reuse, R60 ;  /* 0x0000003c023c7220 */ /* 0x040fe40000410000 */
[----:B------:R-:W-:Y:S01]  /*ea80*/  FMUL.FTZ R61, R2, R61 ;  /* 0x0000003d023d7220 */ /* 0x000fe20000410000 */
[----:B------:R-:W-:Y:S01]  /*ea90*/  MUFU.EX2 R164, R164 ;  /* 0x000000a400a47308 */ /* 0x000fe20000000800 */
[C---:B------:R-:W-:Y:S02]  /*eaa0*/  FMUL.FTZ R64, R21.reuse, R64 ;  /* 0x0000004015407220 */ /* 0x040fe40000410000 */
[C---:B------:R-:W-:Y:S02]  /*eab0*/  FMUL.FTZ R65, R21.reuse, R65 ;  /* 0x0000004115417220 */ /* 0x040fe40000410000 */
[C---:B--2---:R-:W-:Y:S02]  /*eac0*/  FMUL.FTZ R10, R0.reuse, R142 ;  /* 0x0000008e000a7220 */ /* 0x044fe40000410000 */
[C---:B------:R-:W-:Y:S02]  /*ead0*/  FMUL.FTZ R11, R0.reuse, R143 ;  /* 0x0000008f000b7220 */ /* 0x040fe40000410000 */
[C---:B------:R-:W-:Y:S01]  /*eae0*/  FMUL.FTZ R110, R0.reuse, R110 ;  /* 0x0000006e006e7220 */ /* 0x040fe20000410000 */
[----:B------:R-:W-:Y:S01]  /*eaf0*/  MUFU.EX2 R169, R169 ;  /* 0x000000a900a97308 */ /* 0x000fe20000000800 */
[C---:B------:R-:W-:Y:S02]  /*eb00*/  FMUL.FTZ R111, R0.reuse, R111 ;  /* 0x0000006f006f7220 */ /* 0x040fe40000410000 */
[C---:B------:R-:W-:Y:S01]  /*eb10*/  FMUL.FTZ R114, R0.reuse, R114 ;  /* 0x0000007200727220 */ /* 0x040fe20000410000 */
[C---:B------:R-:W-:Y:S01]  /*eb20*/  HMMA.16816.F32 R8, R28.reuse, R16, R8 ;  /* 0x000000101c08723c */ /* 0x040fe20000001808 */
[C---:B------:R-:W-:Y:S02]  /*eb30*/  FMUL.FTZ R14, R0.reuse, R138 ;  /* 0x0000008a000e7220 */ /* 0x040fe40000410000 */
[C---:B------:R-:W-:Y:S02]  /*eb40*/  FMUL.FTZ R15, R0.reuse, R139 ;  /* 0x0000008b000f7220 */ /* 0x040fe40000410000 */
[C---:B------:R-:W-:Y:S01]  /*eb50*/  FMUL.FTZ R115, R0.reuse, R115 ;  /* 0x0000007300737220 */ /* 0x040fe20000410000 */
[----:B------:R-:W-:Y:S01]  /*eb60*/  MUFU.EX2 R172, R172 ;  /* 0x000000ac00ac7308 */ /* 0x000fe20000000800 */
[C---:B------:R-:W-:Y:S02]  /*eb70*/  FMUL.FTZ R126, R0.reuse, R126 ;  /* 0x0000007e007e7220 */ /* 0x040fe40000410000 */
[----:B------:R-:W-:Y:S01]  /*eb80*/  FMUL.FTZ R127, R0, R127 ;  /* 0x0000007f007f7220 */ /* 0x000fe20000410000 */
[-C--:B------:R-:W-:Y:S02]  /*eb90*/  HMMA.16816.F32 R12, R28, R18.reuse, R12 ;  /* 0x000000121c0c723c */ /* 0x080fe4000000180c */
[C---:B------:R-:W-:Y:S02]  /*eba0*/  FMUL.FTZ R16, R2.reuse, R132 ;  /* 0x0000008402107220 */ /* 0x040fe40000410000 */
[----:B------:R-:W-:Y:S02]  /*ebb0*/  FMUL.FTZ R17, R2, R133 ;  /* 0x0000008502117220 */ /* 0x000fe40000410000 */
[C---:B------:R-:W-:Y:S01]  /*ebc0*/  FMUL.FTZ R58, R0.reuse, R58 ;  /* 0x0000003a003a7220 */ /* 0x040fe20000410000 */
[----:B------:R-:W-:Y:S01]  /*ebd0*/  MUFU.EX2 R175, R175 ;  /* 0x000000af00af7308 */ /* 0x000fe20000000800 */
[C---:B------:R-:W-:Y:S01]  /*ebe0*/  HMMA.16816.F32 R100, R24.reuse, R18, R100 ;  /* 0x000000121864723c */ /* 0x040fe20000001864 */
[C---:B------:R-:W-:Y:S03]  /*ebf0*/  FMUL.FTZ R59, R0.reuse, R59 ;  /* 0x0000003b003b7220 */ /* 0x040fe60000410000 */
[C---:B------:R-:W-:Y:S02]  /*ec00*/  FMUL.FTZ R62, R0.reuse, R62 ;  /* 0x0000003e003e7220 */ /* 0x040fe40000410000 */
[C---:B------:R-:W-:Y:S02]  /*ec10*/  FMUL.FTZ R63, R0.reuse, R63 ;  /* 0x0000003f003f7220 */ /* 0x040fe40000410000 */
[-C--:B------:R-:W-:Y:S01]  /*ec20*/  HMMA.16816.F32 R104, R24, R32.reuse, R104 ;  /* 0x000000201868723c */ /* 0x080fe20000001868 */
[C---:B------:R-:W-:Y:S01]  /*ec30*/  FMUL.FTZ R18, R0.reuse, R134 ;  /* 0x0000008600127220 */ /* 0x040fe20000410000 */
[----:B------:R-:W-:Y:S02]  /*ec40*/  MUFU.EX2 R174, R174 ;  /* 0x000000ae00ae7308 */ /* 0x000fe40000000800 */
[----:B------:R-:W-:Y:S02]  /*ec50*/  FMUL.FTZ R19, R0, R135 ;  /* 0x0000008700137220 */ /* 0x000fe40000410000 */
[C---:B------:R-:W-:Y:S02]  /*ec60*/  FMUL.FTZ R66, R20.reuse, R66 ;  /* 0x0000004214427220 */ /* 0x040fe40000410000 */
[C---:B------:R-:W-:Y:S01]  /*ec70*/  HMMA.16816.F32 R108, R28.reuse, R32, R108 ;  /* 0x000000201c6c723c */ /* 0x040fe2000000186c */
[C---:B------:R-:W-:Y:S03]  /*ec80*/  FMUL.FTZ R67, R20.reuse, R67 ;  /* 0x0000004314437220 */ /* 0x040fe60000410000 */
[C---:B------:R-:W-:Y:S01]  /*ec90*/  FMUL.FTZ R68, R21.reuse, R68 ;  /* 0x0000004415447220 */ /* 0x040fe20000410000 */
[----:B------:R-:W-:Y:S01]  /*eca0*/  MUFU.EX2 R179, R179 ;  /* 0x000000b300b37308 */ /* 0x000fe20000000800 */
[C---:B------:R-:W-:Y:S02]  /*ecb0*/  FMUL.FTZ R69, R21.reuse, R69 ;  /* 0x0000004515457220 */ /* 0x040fe40000410000 */
[-C--:B------:R-:W-:Y:S01]  /*ecc0*/  HMMA.16816.F32 R112, R28, R34.reuse, R112 ;  /* 0x000000221c70723c */ /* 0x080fe20000001870 */
[C---:B------:R-:W-:Y:S03]  /*ecd0*/  FMUL.FTZ R70, R20.reuse, R70 ;  /* 0x0000004614467220 */ /* 0x040fe60000410000 */
[----:B------:R-:W-:Y:S02]  /*ece0*/  FMUL.FTZ R71, R20, R71 ;  /* 0x0000004714477220 */ /* 0x000fe40000410000 */
[C---:B------:R-:W-:Y:S01]  /*ecf0*/  FMUL.FTZ R72, R2.reuse, R72 ;  /* 0x0000004802487220 */ /* 0x040fe20000410000 */
[----:B------:R-:W-:Y:S01]  /*ed00*/  MUFU.EX2 R182, R182 ;  /* 0x000000b600b67308 */ /* 0x000fe20000000800 */
[C---:B------:R-:W-:Y:S01]  /*ed10*/  HMMA.16816.F32 R116, R24.reuse, R34, R116 ;  /* 0x000000221874723c */ /* 0x040fe20000001874 */
[----:B------:R-:W1:Y:S03]  /*ed20*/  LDSM.16.MT88.4 R32, [R212+0x2480] ;  /* 0x00248000d420783b */ /* 0x000e660000004200 */
[----:B------:R-:W-:Y:S02]  /*ed30*/  FMUL.FTZ R73, R2, R73 ;  /* 0x0000004902497220 */ /* 0x000fe40000410000 */
[C---:B------:R-:W-:Y:S02]  /*ed40*/  FMUL.FTZ R74, R0.reuse, R74 ;  /* 0x0000004a004a7220 */ /* 0x040fe40000410000 */
[-C--:B------:R-:W-:Y:S01]  /*ed50*/  HMMA.16816.F32 R120, R24, R36.reuse, R120 ;  /* 0x000000241878723c */ /* 0x080fe20000001878 */
[----:B------:R-:W-:Y:S01]  /*ed60*/  FMUL.FTZ R75, R0, R75 ;  /* 0x0000004b004b7220 */ /* 0x000fe20000410000 */
[----:B------:R-:W-:Y:S02]  /*ed70*/  MUFU.EX2 R183, R183 ;  /* 0x000000b700b77308 */ /* 0x000fe40000000800 */
[C---:B------:R-:W-:Y:S02]  /*ed80*/  FMUL.FTZ R76, R2.reuse, R76 ;  /* 0x0000004c024c7220 */ /* 0x040fe40000410000 */
[----:B------:R-:W-:Y:S02]  /*ed90*/  FMUL.FTZ R77, R2, R77 ;  /* 0x0000004d024d7220 */ /* 0x000fe40000410000 */
[C---:B------:R-:W-:Y:S01]  /*eda0*/  HMMA.16816.F32 R124, R28.reuse, R36, R124 ;  /* 0x000000241c7c723c */ /* 0x040fe2000000187c */
[C---:B------:R-:W-:Y:S03]  /*edb0*/  FMUL.FTZ R78, R0.reuse, R78 ;  /* 0x0000004e004e7220 */ /* 0x040fe60000410000 */
[----:B------:R-:W-:Y:S01]  /*edc0*/  FMUL.FTZ R79, R0, R79 ;  /* 0x0000004f004f7220 */ /* 0x000fe20000410000 */
[----:B------:R-:W-:Y:S01]  /*edd0*/  MUFU.EX2 R184, R184 ;  /* 0x000000b800b87308 */ /* 0x000fe20000000800 */
[C---:B------:R-:W-:Y:S02]  /*ede0*/  FMUL.FTZ R80, R21.reuse, R80 ;  /* 0x0000005015507220 */ /* 0x040fe40000410000 */
[-C--:B------:R-:W-:Y:S01]  /*edf0*/  HMMA.16816.F32 R16, R28, R38.reuse, R16 ;  /* 0x000000261c10723c */ /* 0x080fe20000001810 */
[C---:B------:R-:W-:Y:S03]  /*ee00*/  FMUL.FTZ R81, R21.reuse, R81 ;  /* 0x0000005115517220 */ /* 0x040fe60000410000 */
[C---:B------:R-:W-:Y:S02]  /*ee10*/  FMUL.FTZ R82, R20.reuse, R82 ;  /* 0x0000005214527220 */ /* 0x040fe40000410000 */
[C---:B------:R-:W-:Y:S01]  /*ee20*/  FMUL.FTZ R83, R20.reuse, R83 ;  /* 0x0000005314537220 */ /* 0x040fe20000410000 */
[----:B------:R-:W2:Y:S01]  /*ee30*/  MUFU.EX2 R187, R187 ;  /* 0x000000bb00bb7308 */ /* 0x000ea20000000800 */
[C---:B------:R-:W-:Y:S01]  /*ee40*/  HMMA.16816.F32 R128, R24.reuse, R38, R128 ;  /* 0x000000261880723c */ /* 0x040fe20000001880 */
[----:B------:R-:W3:Y:S03]  /*ee50*/  LDSM.16.MT88.4 R36, [R214+0x3080] ;  /* 0x00308000d624783b */ /* 0x000ee60000004200 */
[C---:B------:R-:W-:Y:S02]  /*ee60*/  FMUL.FTZ R84, R21.reuse, R84 ;  /* 0x0000005415547220 */ /* 0x040fe40000410000 */
[----:B------:R-:W-:Y:S02]  /*ee70*/  FMUL.FTZ R85, R21, R85 ;  /* 0x0000005515557220 */ /* 0x000fe40000410000 */
[C---:B------:R-:W-:Y:S01]  /*ee80*/  FMUL.FTZ R86, R20.reuse, R86 ;  /* 0x0000005614567220 */ /* 0x040fe20000410000 */
[-C--:B-1----:R-:W-:Y:S01]  /*ee90*/  HMMA.16816.F32 R52, R24, R32.reuse, R52 ;  /* 0x000000201834723c */ /* 0x082fe20000001834 */
[----:B------:R-:W-:Y:S02]  /*eea0*/  MUFU.EX2 R186, R186 ;  /* 0x000000ba00ba7308 */ /* 0x000fe40000000800 */
[----:B------:R-:W-:Y:S02]  /*eeb0*/  FMUL.FTZ R87, R20, R87 ;  /* 0x0000005714577220 */ /* 0x000fe40000410000 */
[C---:B------:R-:W-:Y:S02]  /*eec0*/  FMUL.FTZ R88, R2.reuse, R88 ;  /* 0x0000005802587220 */ /* 0x040fe40000410000 */
[----:B------:R-:W-:Y:S01]  /*eed0*/  FMUL.FTZ R89, R2, R89 ;  /* 0x0000005902597220 */ /* 0x000fe20000410000 */
[C---:B------:R-:W-:Y:S01]  /*eee0*/  HMMA.16816.F32 R56, R28.reuse, R32, R56 ;  /* 0x000000201c38723c */ /* 0x040fe20000001838 */
[C---:B------:R-:W-:Y:S02]  /*eef0*/  FMUL.FTZ R90, R0.reuse, R90 ;  /* 0x0000005a005a7220 */ /* 0x040fe40000410000 */
[----:B------:R-:W1:Y:S01]  /*ef00*/  MUFU.EX2 R189, R189 ;  /* 0x000000bd00bd7308 */ /* 0x000e620000000800 */
[----:B------:R-:W-:Y:S02]  /*ef10*/  FMUL.FTZ R91, R0, R91 ;  /* 0x0000005b005b7220 */ /* 0x000fe40000410000 */
[--C-:B------:R-:W-:Y:S02]  /*ef20*/  FFMA.FTZ R188, R195, c[0x0][0x2d0], -R44.reuse ;  /* 0x0000b400c3bc7a23 */ /* 0x100fe4000001082c */
[-C--:B------:R-:W-:Y:S01]  /*ef30*/  HMMA.16816.F32 R60, R28, R34.reuse, R60 ;  /* 0x000000221c3c723c */ /* 0x080fe2000000183c */
[--C-:B------:R-:W-:Y:S03]  /*ef40*/  FFMA.FTZ R191, R191, c[0x0][0x2d0], -R44.reuse ;  /* 0x0000b400bfbf7a23 */ /* 0x100fe6000001082c */
[--C-:B------:R-:W-:Y:S01]  /*ef50*/  FFMA.FTZ R193, R193, c[0x0][0x2d0], -R44.reuse ;  /* 0x0000b400c1c17a23 */ /* 0x100fe2000001082c */
[----:B------:R-:W-:Y:S01]  /*ef60*/  MUFU.EX2 R188, R188 ;  /* 0x000000bc00bc7308 */ /* 0x000fe20000000800 */
[----:B------:R-:W-:Y:S02]  /*ef70*/  FFMA.FTZ R44, R23, c[0x0][0x2d0], -R44 ;  /* 0x0000b400172c7a23 */ /* 0x000fe4000001082c */
[C---:B------:R-:W-:Y:S01]  /*ef80*/  HMMA.16816.F32 R64, R24.reuse, R34, R64 ;  /* 0x000000221840723c */ /* 0x040fe20000001840 */
[----:B------:R-:W4:Y:S03]  /*ef90*/  LDSM.16.MT88.4 R32, [R212+0x3080] ;  /* 0x00308000d420783b */ /* 0x000f260000004200 */
[C---:B------:R-:W-:Y:S02]  /*efa0*/  FMUL.FTZ R92, R2.reuse, R92 ;  /* 0x0000005c025c7220 */ /* 0x040fe40000410000 */
[----:B------:R-:W-:Y:S01]  /*efb0*/  FMUL.FTZ R93, R2, R93 ;  /* 0x0000005d025d7220 */ /* 0x000fe20000410000 */
[----:B------:R-:W-:Y:S01]  /*efc0*/  MUFU.EX2 R23, R44 ;  /* 0x0000002c00177308 */ /* 0x000fe20000000800 */
[-C--:B---3--:R-:W-:Y:S01]  /*efd0*/  HMMA.16816.F32 R68, R24, R36.reuse, R68 ;  /* 0x000000241844723c */ /* 0x088fe20000001844 */
[C---:B------:R-:W-:Y:S03]  /*efe0*/  FMUL.FTZ R94, R0.reuse, R94 ;  /* 0x0000005e005e7220 */ /* 0x040fe60000410000 */
[----:B------:R-:W-:Y:S02]  /*eff0*/  FMUL.FTZ R95, R0, R95 ;  /* 0x0000005f005f7220 */ /* 0x000fe40000410000 */
[C---:B------:R-:W-:Y:S02]  /*f000*/  FMUL.FTZ R96, R21.reuse, R96 ;  /* 0x0000006015607220 */ /* 0x040fe40000410000 */
[C---:B------:R-:W-:Y:S01]  /*f010*/  HMMA.16816.F32 R72, R28.reuse, R36, R72 ;  /* 0x000000241c48723c */ /* 0x040fe20000001848 */
[----:B------:R-:W-:Y:S01]  /*f020*/  FMUL.FTZ R97, R21, R97 ;  /* 0x0000006115617220 */ /* 0x000fe20000410000 */
[----:B------:R-:W3:Y:S02]  /*f030*/  MUFU.EX2 R191, R191 ;  /* 0x000000bf00bf7308 */ /* 0x000ee40000000800 */
[C---:B------:R-:W-:Y:S02]  /*f040*/  FMUL.FTZ R98, R20.reuse, R98 ;  /* 0x0000006214627220 */ /* 0x040fe40000410000 */
[----:B------:R-:W-:Y:S02]  /*f050*/  FMUL.FTZ R99, R20, R99 ;  /* 0x0000006314637220 */ /* 0x000fe40000410000 */
[-C--:B------:R-:W-:Y:S01]  /*f060*/  HMMA.16816.F32 R76, R28, R38.reuse, R76 ;  /* 0x000000261c4c723c */ /* 0x080fe2000000184c */
[----:B------:R-:W-:Y:S03]  /*f070*/  FFMA.FTZ R195, R176, c[0x0][0x2d0], -R181 ;  /* 0x0000b400b0c37a23 */ /* 0x000fe600000108b5 */
[----:B------:R-:W-:Y:S01]  /*f080*/  FFMA.FTZ R176, R48, c[0x0][0x2d0], -R47 ;  /* 0x0000b40030b07a23 */ /* 0x000fe2000001082f */
[----:B------:R-:W-:Y:S01]  /*f090*/  MUFU.EX2 R193, R193 ;  /* 0x000000c100c17308 */ /* 0x000fe20000000800 */
[----:B------:R-:W-:Y:S02]  /*f0a0*/  FFMA.FTZ R181, R166, c[0x0][0x2d0], -R181 ;  /* 0x0000b400a6b57a23 */ /* 0x000fe400000108b5 */
[C---:B------:R-:W-:Y:S01]  /*f0b0*/  HMMA.16816.F32 R80, R24.reuse, R38, R80 ;  /* 0x000000261850723c */ /* 0x040fe20000001850 */
[----:B------:R-:W5:Y:S03]  /*f0c0*/  LDSM.16.MT88.4 R36, [R214+0x1c80] ;  /* 0x001c8000d624783b */ /* 0x000f660000004200 */
[--C-:B------:R-:W-:Y:S02]  /*f0d0*/  FFMA.FTZ R166, R171, c[0x0][0x2d0], -R47.reuse ;  /* 0x0000b400aba67a23 */ /* 0x100fe4000001082f */
[--C-:B------:R-:W-:Y:S01]  /*f0e0*/  FFMA.FTZ R171, R50, c[0x0][0x2d0], -R47.reuse ;  /* 0x0000b40032ab7a23 */ /* 0x100fe2000001082f */
[----:B------:R-:W1:Y:S01]  /*f0f0*/  MUFU.EX2 R190, R190 ;  /* 0x000000be00be7308 */ /* 0x000e620000000800 */
[----:B------:R-:W-:Y:S01]  /*f100*/  FFMA.FTZ R47, R45, c[0x0][0x2d0], -R47 ;  /* 0x0000b4002d2f7a23 */ /* 0x000fe2000001082f */
[-C--:B----4-:R-:W-:Y:S01]  /*f110*/  HMMA.16816.F32 R84, R24, R32.reuse, R84 ;  /* 0x000000201854723c */ /* 0x090fe20000001854 */
[----:B------:R-:W-:Y:S02]  /*f120*/  LDSM.16.MT88.4 R48, [R212+0x2c80] ;  /* 0x002c8000d430783b */ /* 0x000fe40000004200 */
[----:B------:R-:W-:Y:S02]  /*f130*/  FFMA.FTZ R154, R21, R231, R154 ;  /* 0x000000e7159a7223 */ /* 0x000fe4000001009a */
[----:B------:R-:W-:Y:S02]  /*f140*/  FFMA.FTZ R155, R20, R229, R155 ;  /* 0x000000e5149b7223 */ /* 0x000fe4000001009b */
[----:B------:R-:W-:Y:S01]  /*f150*/  FFMA.FTZ R159, R2, R227, R159 ;  /* 0x000000e3029f7223 */ /* 0x000fe2000001009f */
[C---:B------:R-:W-:Y:S01]  /*f160*/  HMMA.16816.F32 R88, R28.reuse, R32, R88 ;  /* 0x000000201c58723c */ /* 0x040fe20000001858 */
[----:B------:R4:W-:Y:S03]  /*f170*/  MUFU.EX2 R185, R47 ;  /* 0x0000002f00b97308 */ /* 0x0009e60000000800 */
[----:B------:R-:W-:Y:S01]  /*f180*/  MOV R2, R3 ;  /* 0x0000000300027202 */ /* 0x000fe20000000f00 */
[----:B------:R-:W-:Y:S01]  /*f190*/  FFMA.FTZ R167, R0, R225, R167 ;  /* 0x000000e100a77223 */ /* 0x000fe200000100a7 */
[----:B------:R-:W-:Y:S01]  /*f1a0*/  MOV R0, R22 ;  /* 0x0000001600007202 */ /* 0x000fe20000000f00 */
[----:B------:R-:W-:Y:S01]  /*f1b0*/  FADD.FTZ R153, R153, R154 ;  /* 0x0000009a99997221 */ /* 0x000fe20000010000 */
[-C--:B------:R-:W-:Y:S01]  /*f1c0*/  HMMA.16816.F32 R92, R28, R34.reuse, R92 ;  /* 0x000000221c5c723c */ /* 0x080fe2000000185c */
[----:B------:R-:W-:Y:S02]  /*f1d0*/  FADD.FTZ R156, R156, R155 ;  /* 0x0000009b9c9c7221 */ /* 0x000fe40000010000 */
[----:B------:R-:W-:Y:S01]  /*f1e0*/  MUFU.EX2 R180, R180 ;  /* 0x000000b400b47308 */ /* 0x000fe20000000800 */
[----:B------:R-:W-:Y:S02]  /*f1f0*/  FADD.FTZ R158, R158, R159 ;  /* 0x0000009f9e9e7221 */ /* 0x000fe40000010000 */
[----:B------:R-:W-:Y:S01]  /*f200*/  FADD.FTZ R150, R150, R167 ;  /* 0x000000a796967221 */ /* 0x000fe20000010000 */
[----:B--2---:R-:W-:Y:S01]  /*f210*/  F2FP.PACK_AB R28, R187, R184 ;  /* 0x000000b8bb1c723e */ /* 0x004fe200000000ff */
[----:B------:R-:W-:Y:S01]  /*f220*/  HMMA.16816.F32 R96, R24, R34, R96 ;  /* 0x000000221860723c */ /* 0x000fe20000001860 */
[----:B-1----:R-:W-:Y:S01]  /*f230*/  F2FP.PACK_AB R30, R189, R186 ;  /* 0x000000babd1e723e */ /* 0x002fe200000000ff */
[----:B------:R-:W1:Y:S02]  /*f240*/  LDSM.16.MT88.4 R32, [R214+0x2880] ;  /* 0x00288000d620783b */ /* 0x000e640000004200 */
[----:B---3--:R-:W-:Y:S01]  /*f250*/  F2FP.PACK_AB R29, R191, R188 ;  /* 0x000000bcbf1d723e */ /* 0x008fe200000000ff */
[----:B------:R-:W-:Y:S01]  /*f260*/  MUFU.EX2 R177, R177 ;  /* 0x000000b100b17308 */ /* 0x000fe20000000800 */
[----:B------:R-:W-:Y:S01]  /*f270*/  F2FP.PACK_AB R31, R190, R193 ;  /* 0x000000c1be1f723e */ /* 0x000fe200000000ff */
[----:B------:R-:W-:Y:S01]  /*f280*/  FADD.FTZ R152, R152, R153 ;  /* 0x0000009998987221 */ /* 0x000fe20000010000 */
[----:B------:R-:W-:Y:S01]  /*f290*/  F2FP.PACK_AB R24, R169, R164 ;  /* 0x000000a4a918723e */ /* 0x000fe200000000ff */
[----:B------:R-:W-:Y:S01]  /*f2a0*/  FADD.FTZ R161, R161, R156 ;  /* 0x0000009ca1a17221 */ /* 0x000fe20000010000 */
[----:B----4-:R-:W-:Y:S02]  /*f2b0*/  LDSM.16.MT88.4 R44, [R214+0x2c80] ;  /* 0x002c8000d62c783b */ /* 0x010fe40000004200 */
[----:B------:R-:W-:Y:S01]  /*f2c0*/  F2FP.PACK_AB R25, R175, R172 ;  /* 0x000000acaf19723e */ /* 0x000fe200000000ff */
[----:B------:R-:W-:Y:S01]  /*f2d0*/  FADD.FTZ R163, R163, R158 ;  /* 0x0000009ea3a37221 */ /* 0x000fe20000010000 */
[----:B------:R-:W-:Y:S01]  /*f2e0*/  F2FP.PACK_AB R26, R179, R174 ;  /* 0x000000aeb31a723e */ /* 0x000fe200000000ff */
[----:B------:R-:W-:Y:S01]  /*f2f0*/  MUFU.EX2 R178, R178 ;  /* 0x000000b200b27308 */ /* 0x000fe20000000800 */
[----:B------:R-:W-:Y:S01]  /*f300*/  F2FP.PACK_AB R27, R183, R182 ;  /* 0x000000b6b71b723e */ /* 0x000fe200000000ff */
[----:B------:R-:W-:Y:S01]  /*f310*/  FADD.FTZ R165, R165, R150 ;  /* 0x00000096a5a57221 */ /* 0x000fe20000010000 */
[----:B------:R-:W-:Y:S01]  /*f320*/  MOV R150, R151 ;  /* 0x0000009700967202 */ /* 0x000fe20000000f00 */
[----:B------:R-:W-:Y:S01]  /*f330*/  FADD.FTZ R157, R157, R152 ;  /* 0x000000989d9d7221 */ /* 0x000fe20000010000 */
[----:B------:R-:W-:Y:S01]  /*f340*/  MOV R152, R22 ;  /* 0x0000001600987202 */ /* 0x000fe20000000f00 */
[----:B------:R-:W-:Y:S02]  /*f350*/  FADD.FTZ R161, R160, R161 ;  /* 0x000000a1a0a17221 */ /* 0x000fe40000010000 */
[-C--:B-----5:R-:W-:Y:S01]  /*f360*/  HMMA.16816.F32 R4, R24, R36.reuse, R4 ;  /* 0x000000241804723c */ /* 0x0a0fe20000001804 */
[----:B------:R-:W-:Y:S01]  /*f370*/  FADD.FTZ R163, R162, R163 ;  /* 0x000000a3a2a37221 */ /* 0x000fe20000010000 */
[----:B------:R-:W-:Y:S01]  /*f380*/  MUFU.EX2 R195, R195 ;  /* 0x000000c300c37308 */ /* 0x000fe20000000800 */
[----:B------:R-:W-:Y:S01]  /*f390*/  FADD.FTZ R165, R148, R165 ;  /* 0x000000a594a57221 */ /* 0x000fe20000010000 */
[----:B------:R-:W-:Y:S01]  /*f3a0*/  MOV R148, R149 ;  /* 0x0000009500947202 */ /* 0x000fe20000000f00 */
[----:B------:R-:W-:Y:S02]  /*f3b0*/  FADD.FTZ R164, R164, R157 ;  /* 0x0000009da4a47221 */ /* 0x000fe40000010000 */
[----:B------:R-:W-:Y:S01]  /*f3c0*/  FADD.FTZ R172, R172, R161 ;  /* 0x000000a1acac7221 */ /* 0x000fe20000010000 */
[C---:B------:R-:W-:Y:S01]  /*f3d0*/  HMMA.16816.F32 R8, R28.reuse, R36, R8 ;  /* 0x000000241c08723c */ /* 0x040fe20000001808 */
[----:B------:R-:W-:Y:S03]  /*f3e0*/  FADD.FTZ R184, R184, R163 ;  /* 0x000000a3b8b87221 */ /* 0x000fe60000010000 */
[----:B------:R-:W-:Y:S01]  /*f3f0*/  MUFU.EX2 R173, R173 ;  /* 0x000000ad00ad7308 */ /* 0x000fe20000000800 */
[----:B------:R-:W-:Y:S02]  /*f400*/  FADD.FTZ R188, R188, R165 ;  /* 0x000000a5bcbc7221 */ /* 0x000fe40000010000 */
[----:B------:R-:W-:Y:S01]  /*f410*/  FADD.FTZ R169, R169, R164 ;  /* 0x000000a4a9a97221 */ /* 0x000fe20000010000 */
        /* <DEDUP_REMOVED lines=10> */
[----:B------:R-:W-:Y:S03]  /*f4c0*/  MUFU.EX2 R181, R181 ;  /* 0x000000b500b57308 */ /* 0x000fe60000000800 */
[----:B------:R-:W-:Y:S02]  /*f4d0*/  FADD.FTZ R186, R186, R187 ;  /* 0x000000bbbaba7221 */ /* 0x000fe40000010000 */
[----:B------:R-:W-:Y:S02]  /*f4e0*/  FADD.FTZ R193, R193, R188 ;  /* 0x000000bcc1c17221 */ /* 0x000fe40000010000 */
[C---:B------:R-:W-:Y:S01]  /*f4f0*/  HMMA.16816.F32 R108, R28.reuse, R40, R108 ;  /* 0x000000281c6c723c */ /* 0x040fe2000000186c */
[----:B------:R-:W-:Y:S02]  /*f500*/  FADD.FTZ R179, R179, R174 ;  /* 0x000000aeb3b37221 */ /* 0x000fe40000010000 */
[----:B------:R-:W-:Y:S01]  /*f510*/  MUFU.EX2 R166, R166 ;  /* 0x000000a600a67308 */ /* 0x000fe20000000800 */
[----:B------:R-:W-:Y:S02]  /*f520*/  FADD.FTZ R183, R183, R182 ;  /* 0x000000b6b7b77221 */ /* 0x000fe40000010000 */
[----:B------:R-:W-:Y:S02]  /*f530*/  FADD.FTZ R189, R189, R186 ;  /* 0x000000babdbd7221 */ /* 0x000fe40000010000 */
[-C--:B------:R-:W-:Y:S01]  /*f540*/  HMMA.16816.F32 R112, R28, R42.reuse, R112 ;  /* 0x0000002a1c70723c */ /* 0x080fe20000001870 */
[----:B------:R-:W-:Y:S04]  /*f550*/  FADD.FTZ R193, R190, R193 ;  /* 0x000000c1bec17221 */ /* 0x000fe80000010000 */
[----:B------:R-:W3:Y:S03]  /*f560*/  MUFU.EX2 R171, R171 ;  /* 0x000000ab00ab7308 */ /* 0x000ee60000000800 */
[C---:B------:R-:W-:Y:S01]  /*f570*/  HMMA.16816.F32 R116, R24.reuse, R42, R116 ;  /* 0x0000002a1874723c */ /* 0x040fe20000001874 */
[----:B------:R-:W4:Y:S06]  /*f580*/  LDSM.16.MT88.4 R40, [R214+0x3480] ;  /* 0x00348000d628783b */ /* 0x000f2c0000004200 */
[----:B------:R-:W5:Y:S01]  /*f590*/  MUFU.EX2 R176, R176 ;  /* 0x000000b000b07308 */ /* 0x000f620000000800 */
[-C--:B-1----:R-:W-:Y:S08]  /*f5a0*/  HMMA.16816.F32 R120, R24, R32.reuse, R120 ;  /* 0x000000201878723c */ /* 0x082ff00000001878 */
[C---:B------:R-:W-:Y:S01]  /*f5b0*/  HMMA.16816.F32 R124, R28.reuse, R32, R124 ;  /* 0x000000201c7c723c */ /* 0x040fe2000000187c */
[----:B------:R-:W-:Y:S07]  /*f5c0*/  MUFU.EX2 R192, R192 ;  /* 0x000000c000c07308 */ /* 0x000fee0000000800 */
[-C--:B------:R-:W-:Y:S03]  /*f5d0*/  HMMA.16816.F32 R16, R28, R34.reuse, R16 ;  /* 0x000000221c10723c */ /* 0x080fe60000001810 */
[----:B------:R-:W1:Y:S05]  /*f5e0*/  MUFU.EX2 R197, R197 ;  /* 0x000000c500c57308 */ /* 0x000e6a0000000800 */
[C---:B------:R-:W-:Y:S01]  /*f5f0*/  HMMA.16816.F32 R128, R24.reuse, R34, R128 ;  /* 0x000000221880723c */ /* 0x040fe20000001880 */
[----:B------:R-:W1:Y:S04]  /*f600*/  LDSM.16.MT88.4 R32, [R212+0x3480] ;  /* 0x00348000d420783b */ /* 0x000e680000004200 */
[----:B------:R-:W1:Y:S03]  /*f610*/  MUFU.EX2 R194, R194 ;  /* 0x000000c200c27308 */ /* 0x000e660000000800 */
[-C--:B--2---:R-:W-:Y:S08]  /*f620*/  HMMA.16816.F32 R52, R24, R36.reuse, R52 ;  /* 0x000000241834723c */ /* 0x084ff00000001834 */
[C---:B------:R-:W-:Y:S08]  /*f630*/  HMMA.16816.F32 R56, R28.reuse, R36, R56 ;  /* 0x000000241c38723c */ /* 0x040ff00000001838 */
[-C--:B------:R-:W-:Y:S08]  /*f640*/  HMMA.16816.F32 R60, R28, R38.reuse, R60 ;  /* 0x000000261c3c723c */ /* 0x080ff0000000183c */
[C---:B------:R-:W-:Y:S01]  /*f650*/  HMMA.16816.F32 R64, R24.reuse, R38, R64 ;  /* 0x000000261840723c */ /* 0x040fe20000001840 */
[----:B------:R-:W2:Y:S07]  /*f660*/  LDSM.16.MT88.4 R36, [R214+0x2080] ;  /* 0x00208000d624783b */ /* 0x000eae0000004200 */
[-C--:B----4-:R-:W-:Y:S08]  /*f670*/  HMMA.16816.F32 R68, R24, R40.reuse, R68 ;  /* 0x000000281844723c */ /* 0x090ff00000001844 */
[C---:B------:R-:W-:Y:S08]  /*f680*/  HMMA.16816.F32 R72, R28.reuse, R40, R72 ;  /* 0x000000281c48723c */ /* 0x040ff00000001848 */
[-C--:B------:R-:W-:Y:S08]  /*f690*/  HMMA.16816.F32 R76, R28, R42.reuse, R76 ;  /* 0x0000002a1c4c723c */ /* 0x080ff0000000184c */
[C---:B------:R-:W-:Y:S01]  /*f6a0*/  HMMA.16816.F32 R80, R24.reuse, R42, R80 ;  /* 0x0000002a1850723c */ /* 0x040fe20000001850 */
[----:B------:R-:W4:Y:S07]  /*f6b0*/  LDSM.16.MT88.4 R40, [R212+0x2080] ;  /* 0x00208000d428783b */ /* 0x000f2e0000004200 */
[-C--:B-1----:R-:W-:Y:S08]  /*f6c0*/  HMMA.16816.F32 R84, R24, R32.reuse, R84 ;  /* 0x000000201854723c */ /* 0x082ff00000001854 */
[C---:B------:R-:W-:Y:S08]  /*f6d0*/  HMMA.16816.F32 R88, R28.reuse, R32, R88 ;  /* 0x000000201c58723c */ /* 0x040ff00000001858 */
[-C--:B------:R-:W-:Y:S07]  /*f6e0*/  HMMA.16816.F32 R92, R28, R34.reuse, R92 ;  /* 0x000000221c5c723c */ /* 0x080fee000000185c */
[----:B---3--:R-:W-:Y:S01]  /*f6f0*/  F2FP.PACK_AB R28, R171, R166 ;  /* 0x000000a6ab1c723e */ /* 0x008fe200000000ff */
[----:B------:R-:W-:Y:S01]  /*f700*/  HMMA.16816.F32 R96, R24, R34, R96 ;  /* 0x000000221860723c */ /* 0x000fe20000001860 */
[----:B-----5:R-:W-:Y:S01]  /*f710*/  F2FP.PACK_AB R30, R185, R176 ;  /* 0x000000b0b91e723e */ /* 0x020fe200000000ff */
[----:B------:R-:W1:Y:S02]  /*f720*/  LDSM.16.MT88.4 R32, [R214+0x3880] ;  /* 0x00388000d620783b */ /* 0x000e640000004200 */
[----:B------:R-:W-:Y:S01]  /*f730*/  F2FP.PACK_AB R29, R197, R192 ;  /* 0x000000c0c51d723e */ /* 0x000fe200000000ff */
[----:B------:R-:W-:Y:S01]  /*f740*/  FADD.FTZ R166, R166, R189 ;  /* 0x000000bda6a67221 */ /* 0x000fe20000010000 */
[----:B------:R-:W-:Y:S01]  /*f750*/  F2FP.PACK_AB R31, R23, R194 ;  /* 0x000000c2171f723e */ /* 0x000fe200000000ff */
        /* <DEDUP_REMOVED lines=8> */
[----:B------:R-:W-:Y:S02]  /*f7e0*/  FADD.FTZ R195, R195, R178 ;  /* 0x000000b2c3c37221 */ /* 0x000fe40000010000 */
[----:B------:R-:W-:Y:S02]  /*f7f0*/  FADD.FTZ R171, R171, R166 ;  /* 0x000000a6abab7221 */ /* 0x000fe40000010000 */
[----:B------:R-:W-:Y:S02]  /*f800*/  FADD.FTZ R197, R197, R192 ;  /* 0x000000c0c5c57221 */ /* 0x000fe40000010000 */
[-C--:B--2---:R-:W-:Y:S01]  /*f810*/  HMMA.16816.F32 R144, R24, R36.reuse, R4 ;  /* 0x000000241890723c */ /* 0x084fe20000001804 */
[----:B------:R-:W2:Y:S01]  /*f820*/  LDSM.16.MT88.4 R4, [R212+0x3880] ;  /* 0x00388000d404783b */ /* 0x000ea20000004200 */
[----:B------:R-:W-:Y:S02]  /*f830*/  FADD.FTZ R173, R173, R180 ;  /* 0x000000b4adad7221 */ /* 0x000fe40000010000 */
[----:B------:R-:W-:Y:S02]  /*f840*/  FADD.FTZ R168, R168, R195 ;  /* 0x000000c3a8a87221 */ /* 0x000fe40000010000 */
[----:B------:R-:W-:Y:S02]  /*f850*/  FADD.FTZ R176, R176, R171 ;  /* 0x000000abb0b07221 */ /* 0x000fe40000010000 */
[C---:B------:R-:W-:Y:S01]  /*f860*/  HMMA.16816.F32 R140, R28.reuse, R36, R8 ;  /* 0x000000241c8c723c */ /* 0x040fe20000001808 */
[----:B------:R-:W-:Y:S03]  /*f870*/  FADD.FTZ R194, R194, R197 ;  /* 0x000000c5c2c27221 */ /* 0x000fe60000010000 */
[----:B------:R-:W-:Y:S02]  /*f880*/  FADD.FTZ R231, R170, R173 ;  /* 0x000000adaae77221 */ /* 0x000fe40000010000 */
[----:B------:R-:W-:Y:S02]  /*f890*/  FADD.FTZ R229, R181, R168 ;  /* 0x000000a8b5e57221 */ /* 0x000fe40000010000 */
[-C--:B------:R-:W-:Y:S01]  /*f8a0*/  HMMA.16816.F32 R136, R28, R38.reuse, R12 ;  /* 0x000000261c88723c */ /* 0x080fe2000000180c */
[----:B------:R-:W-:Y:S03]  /*f8b0*/  FADD.FTZ R227, R185, R176 ;  /* 0x000000b0b9e37221 */ /* 0x000fe60000010000 */
[----:B------:R-:W-:Y:S04]  /*f8c0*/  FADD.FTZ R225, R23, R194 ;  /* 0x000000c217e17221 */ /* 0x000fe80000010000 */
[C---:B------:R-:W-:Y:S08]  /*f8d0*/  HMMA.16816.F32 R100, R24.reuse, R38, R100 ;  /* 0x000000261864723c */ /* 0x040ff00000001864 */
        /* <DEDUP_REMOVED lines=15> */
[C---:B------:R-:W-:Y:S08]  /*f9d0*/  HMMA.16816.F32 R80, R24.reuse, R34, R80 ;  /* 0x000000221850723c */ /* 0x040ff00000001850 */
[-C--:B--2---:R-:W-:Y:S08]  /*f9e0*/  HMMA.16816.F32 R84, R24, R4.reuse, R84 ;  /* 0x000000041854723c */ /* 0x084ff00000001854 */
[C---:B------:R-:W-:Y:S08]  /*f9f0*/  HMMA.16816.F32 R88, R28.reuse, R4, R88 ;  /* 0x000000041c58723c */ /* 0x040ff00000001858 */
[-C--:B------:R-:W-:Y:S08]  /*fa00*/  HMMA.16816.F32 R92, R28, R6.reuse, R92 ;  /* 0x000000061c5c723c */ /* 0x080ff0000000185c */
[----:B------:R-:W-:Y:S01]  /*fa10*/  HMMA.16816.F32 R96, R24, R6, R96 ;  /* 0x000000061860723c */ /* 0x000fe20000001860 */
[----:B------:R-:W-:-:S07]  /*fa20*/  @P0 BRA `(.L_x_224) ;  /* 0xffffc2b000000947 */ /* 0x000fce000383ffff */
.L_x_206:
[----:B------:R-:W1:Y:S01]  /*fa30*/  SHFL.BFLY PT, R4, R229, 0x2, 0x1f ;  /* 0x0c401f00e5047f89 */ /* 0x000e6200000e0000 */
[----:B------:R-:W-:-:S02]  /*fa40*/  MOV R10, 0xff800000 ;  /* 0xff800000000a7802 */ /* 0x000fc40000000f00 */
[----:B------:R-:W-:Y:S01]  /*fa50*/  MOV R12, 0xff800000 ;  /* 0xff800000000c7802 */ /* 0x000fe20000000f00 */
[----:B------:R-:W2:Y:S01]  /*fa60*/  SHFL.BFLY PT, R0, R231, 0x2, 0x1f ;  /* 0x0c401f00e7007f89 */ /* 0x000ea200000e0000 */
[----:B------:R-:W-:-:S03]  /*fa70*/  PLOP3.LUT P4, PT, PT, PT, PT, 0x8, 0x0 ;  /* 0x000000000000781c */ /* 0x000fc60003f8e170 */
[----:B------:R-:W3:Y:S04]  /*fa80*/  SHFL.BFLY PT, R8, R227, 0x2, 0x1f ;  /* 0x0c401f00e3087f89 */ /* 0x000ee800000e0000 */
        /* <DEDUP_REMOVED lines=9> */
[----:B-1----:R-:W-:Y:S02]  /*fb20*/  FADD.FTZ R5, R4, R5 ;  /* 0x0000000504057221 */ /* 0x002fe40000010000 */
[----:B--2---:R-:W-:-:S03]  /*fb30*/  FADD.FTZ R0, R7, R0 ;  /* 0x0000000007007221 */ /* 0x004fc60000010000 */
[----:B------:R-:W-:Y:S01]  /*fb40*/  FSETP.NE.FTZ.AND P2, PT, R5, RZ, PT ;  /* 0x000000ff0500720b */ /* 0x000fe20003f55000 */
[----:B------:R-:W-:Y:S01]  /*fb50*/  CS2R R6, SRZ ;  /* 0x0000000000067805 */ /* 0x000fe2000001ff00 */
[----:B---3--:R-:W-:Y:S01]  /*fb60*/  FADD.FTZ R4, R8, R11 ;  /* 0x0000000b08047221 */ /* 0x008fe20000010000 */
[----:B------:R-:W-:Y:S02]  /*fb70*/  FSETP.NE.FTZ.AND P3, PT, R0, RZ, PT ;  /* 0x000000ff0000720b */ /* 0x000fe40003f75000 */
[----:B------:R-:W-:Y:S01]  /*fb80*/  MOV R11, 0xff800000 ;  /* 0xff800000000b7802 */ /* 0x000fe20000000f00 */
[----:B----4-:R-:W-:Y:S01]  /*fb90*/  FADD.FTZ R2, R9, R2 ;  /* 0x0000000209027221 */ /* 0x010fe20000010000 */
[----:B------:R-:W-:Y:S01]  /*fba0*/  FSETP.NE.FTZ.AND P1, PT, R4, RZ, PT ;  /* 0x000000ff0400720b */ /* 0x000fe20003f35000 */
[----:B------:R-:W-:-:S03]  /*fbb0*/  CS2R R8, SRZ ;  /* 0x0000000000087805 */ /* 0x000fc6000001ff00 */
[----:B------:R-:W-:Y:S02]  /*fbc0*/  FSETP.NE.FTZ.AND P0, PT, R2, RZ, PT ;  /* 0x000000ff0200720b */ /* 0x000fe40003f15000 */
[----:B------:R-:W1:Y:S01]  /*fbd0*/  @P2 MUFU.RCP R6, R5 ;  /* 0x0000000500062308 */ /* 0x000e620000001000 */
[----:B------:R-:W-:Y:S02]  /*fbe0*/  @P2 MOV R15, 0x3f317218 ;  /* 0x3f317218000f2802 */ /* 0x000fe40000000f00 */
[----:B------:R-:W-:-:S03]  /*fbf0*/  @P3 MOV R16, 0x3f317218 ;  /* 0x3f31721800103802 */ /* 0x000fc60000000f00 */
[----:B------:R-:W-:Y:S02]  /*fc00*/  @P2 FMUL.FTZ R15, R15, c[0x0][0x2d0] ;  /* 0x0000b4000f0f2a20 */ /* 0x000fe40000410000 */
[----:B------:R-:W-:Y:S01]  /*fc10*/  @P3 MUFU.RCP R7, R0 ;  /* 0x0000000000073308 */ /* 0x000fe20000001000 */
[----:B------:R-:W-:Y:S01]  /*fc20*/  @P1 MOV R14, 0x3f317218 ;  /* 0x3f317218000e1802 */ /* 0x000fe20000000f00 */
[----:B------:R-:W-:Y:S01]  /*fc30*/  @P3 FMUL.FTZ R16, R16, c[0x0][0x2d0] ;  /* 0x0000b40010103a20 */ /* 0x000fe20000410000 */
[----:B------:R-:W-:-:S03]  /*fc40*/  @P0 MOV R13, 0x3f317218 ;  /* 0x3f317218000d0802 */ /* 0x000fc60000000f00 */
[----:B------:R-:W-:Y:S02]  /*fc50*/  @P1 FMUL.FTZ R14, R14, c[0x0][0x2d0] ;  /* 0x0000b4000e0e1a20 */ /* 0x000fe40000410000 */
[----:B------:R-:W-:Y:S01]  /*fc60*/  @P1 MUFU.RCP R8, R4 ;  /* 0x0000000400081308 */ /* 0x000fe20000001000 */
[----:B------:R-:W-:Y:S02]  /*fc70*/  @P0 FMUL.FTZ R13, R13, c[0x0][0x2d0] ;  /* 0x0000b4000d0d0a20 */ /* 0x000fe40000410000 */
[C---:B-1----:R-:W-:Y:S02]  /*fc80*/  FMUL.FTZ R146, R6.reuse, R146 ;  /* 0x0000009206927220 */ /* 0x042fe40000410000 */
[C---:B------:R-:W-:Y:S02]  /*fc90*/  FMUL.FTZ R147, R6.reuse, R147 ;  /* 0x0000009306937220 */ /* 0x040fe40000410000 */
[C---:B------:R-:W-:Y:S01]  /*fca0*/  FMUL.FTZ R102, R6.reuse, R102 ;  /* 0x0000006606667220 */ /* 0x040fe20000410000 */
[----:B------:R-:W-:Y:S01]  /*fcb0*/  @P0 MUFU.RCP R9, R2 ;  /* 0x0000000200090308 */ /* 0x000fe20000001000 */
[----:B------:R-:W-:-:S02]  /*fcc0*/  FMUL.FTZ R103, R6, R103 ;  /* 0x0000006706677220 */ /* 0x000fc40000410000 */
[C---:B------:R-:W-:Y:S02]  /*fcd0*/  FMUL.FTZ R106, R6.reuse, R106 ;  /* 0x0000006a066a7220 */ /* 0x040fe40000410000 */
[C---:B------:R-:W-:Y:S02]  /*fce0*/  FMUL.FTZ R107, R6.reuse, R107 ;  /* 0x0000006b066b7220 */ /* 0x040fe40000410000 */
[C---:B------:R-:W-:Y:S01]  /*fcf0*/  FMUL.FTZ R118, R6.reuse, R118 ;  /* 0x0000007606767220 */ /* 0x040fe20000410000 */
[----:B------:R-:W1:Y:S01]  /*fd00*/  @P2 MUFU.LG2 R5, R5 ;  /* 0x0000000500052308 */ /* 0x000e620000000c00 */
[C---:B------:R-:W-:Y:S02]  /*fd10*/  FMUL.FTZ R119, R6.reuse, R119 ;  /* 0x0000007706777220 */ /* 0x040fe40000410000 */
[C---:B------:R-:W-:Y:S02]  /*fd20*/  FMUL.FTZ R122, R6.reuse, R122 ;  /* 0x0000007a067a7220 */ /* 0x040fe40000410000 */
[----:B------:R-:W-:-:S02]  /*fd30*/  FMUL.FTZ R123, R6, R123 ;  /* 0x0000007b067b7220 */ /* 0x000fc40000410000 */
[C---:B------:R-:W-:Y:S01]  /*fd40*/  FMUL.FTZ R130, R6.reuse, R130 ;  /* 0x0000008206827220 */ /* 0x040fe20000410000 */
[----:B------:R-:W2:Y:S01]  /*fd50*/  @P3 MUFU.LG2 R0, R0 ;  /* 0x0000000000003308 */ /* 0x000ea20000000c00 */
[C---:B------:R-:W-:Y:S02]  /*fd60*/  FMUL.FTZ R131, R6.reuse, R131 ;  /* 0x0000008306837220 */ /* 0x040fe40000410000 */
[C---:B------:R-:W-:Y:S02]  /*fd70*/  FMUL.FTZ R54, R6.reuse, R54 ;  /* 0x0000003606367220 */ /* 0x040fe40000410000 */
[C---:B------:R-:W-:Y:S02]  /*fd80*/  FMUL.FTZ R55, R6.reuse, R55 ;  /* 0x0000003706377220 */ /* 0x040fe40000410000 */
[----:B------:R-:W-:Y:S01]  /*fd90*/  FMUL.FTZ R66, R6, R66 ;  /* 0x0000004206427220 */ /* 0x000fe20000410000 */
[----:B------:R-:W3:Y:S01]  /*fda0*/  @P1 MUFU.LG2 R4, R4 ;  /* 0x0000000400041308 */ /* 0x000ee20000000c00 */
[----:B-1----:R-:W-:-:S02]  /*fdb0*/  @P2 FMUL.FTZ R18, R5, 0.69314718246459960938 ;  /* 0x3f31721805122820 */ /* 0x002fc40000410000 */
[C---:B------:R-:W-:Y:S02]  /*fdc0*/  FMUL.FTZ R67, R6.reuse, R67 ;  /* 0x0000004306437220 */ /* 0x040fe40000410000 */
[C---:B------:R-:W-:Y:S02]  /*fdd0*/  FMUL.FTZ R70, R6.reuse, R70 ;  /* 0x0000004606467220 */ /* 0x040fe40000410000 */
[----:B------:R-:W-:Y:S01]  /*fde0*/  FMUL.FTZ R71, R6, R71 ;  /* 0x0000004706477220 */ /* 0x000fe20000410000 */
[----:B------:R-:W1:Y:S01]  /*fdf0*/  @P0 MUFU.LG2 R2, R2 ;  /* 0x0000000200020308 */ /* 0x000e620000000c00 */
[----:B--2---:R-:W-:Y:S02]  /*fe00*/  @P3 FMUL.FTZ R0, R0, 0.69314718246459960938 ;  /* 0x3f31721800003820 */ /* 0x004fe40000410000 */
[C---:B------:R-:W-:Y:S02]  /*fe10*/  FMUL.FTZ R82, R6.reuse, R82 ;  /* 0x0000005206527220 */ /* 0x040fe40000410000 */
[----:B------:R-:W-:-:S02]  /*fe20*/  FMUL.FTZ R83, R6, R83 ;  /* 0x0000005306537220 */ /* 0x000fc40000410000 */
[----:B------:R-:W-:Y:S02]  /*fe30*/  FMUL.FTZ R86, R6, R86 ;  /* 0x0000005606567220 */ /* 0x000fe40000410000 */
[----:B---3--:R-:W-:Y:S02]  /*fe40*/  @P1 FMUL.FTZ R4, R4, 0.69314718246459960938 ;  /* 0x3f31721804041820 */ /* 0x008fe40000410000 */
[C---:B------:R-:W-:Y:S02]  /*fe50*/  FMUL.FTZ R87, R6.reuse, R87 ;  /* 0x0000005706577220 */ /* 0x040fe40000410000 */
[C---:B------:R-:W-:Y:S02]  /*fe60*/  FMUL.FTZ R98, R6.reuse, R98 ;  /* 0x0000006206627220 */ /* 0x040fe40000410000 */
[----:B------:R-:W-:Y:S02]  /*fe70*/  FMUL.FTZ R99, R6, R99 ;  /* 0x0000006306637220 */ /* 0x000fe40000410000 */
[----:B-1----:R-:W-:-:S02]  /*fe80*/  @P0 FMUL.FTZ R5, R2, 0.69314718246459960938 ;  /* 0x3f31721802050820 */ /* 0x002fc40000410000 */
        /* <DEDUP_REMOVED lines=24> */
[----:B------:R-:W-:Y:S01]  /*10010*/  MOV R8, 0xff800000 ;  /* 0xff80000000087802 */ /* 0x000fe20000000f00 */
        /* <DEDUP_REMOVED lines=22> */
[----:B------:R-:W-:Y:S02]  /*10180*/  FMUL.FTZ R96, R7, R96 ;  /* 0x0000006007607220 */ /* 0x000fe40000410000 */
        /* <DEDUP_REMOVED lines=22> */
[----:B------:R-:W-:Y:S02]  /*102f0*/  FMUL.FTZ R6, R9, R94 ;  /* 0x0000005e09067220 */ /* 0x000fe40000410000 */
[----:B------:R-:W-:Y:S02]  /*10300*/  FMUL.FTZ R7, R7, R97 ;  /* 0x0000006107077220 */ /* 0x000fe40000410000 */
[----:B------:R-:W-:Y:S02]  /*10310*/  FMUL.FTZ R9, R9, R95 ;  /* 0x0000005f09097220 */ /* 0x000fe40000410000 */
[----:B------:R-:W-:-:S02]  /*10320*/  @P3 FFMA.FTZ R8, R16, R151, R0 ;  /* 0x0000009710083223 */ /* 0x000fc40000010000 */
[----:B------:R-:W-:Y:S02]  /*10330*/  @P2 FFMA.FTZ R10, R15, R149, R18 ;  /* 0x000000950f0a2223 */ /* 0x000fe40000010012 */
[----:B------:R-:W-:Y:S02]  /*10340*/  @P1 FFMA.FTZ R11, R14, R3, R4 ;  /* 0x000000030e0b1223 */ /* 0x000fe40000010004 */
[----:B------:R-:W-:Y:S02]  /*10350*/  @P0 FFMA.FTZ R12, R13, R152, R5 ;  /* 0x000000980d0c0223 */ /* 0x000fe40000010005 */
.L_x_158:
[----:B------:R-:W-:Y:S05]  /*10360*/  @P4 BRA `(.L_x_225) ;  /* 0x000015d000004947 */ /* 0x000fea0003800000 */
[----:B------:R-:W1:Y:S01]  /*10370*/  S2R R0, SR_CTAID.Y ;  /* 0x0000000000007919 */ /* 0x000e620000002600 */
[----:B------:R-:W-:Y:S01]  /*10380*/  F2FP.PACK_AB R6, R9, R6 ;  /* 0x000000060906723e */ /* 0x000fe200000000ff */
[----:B------:R-:W-:Y:S01]  /*10390*/  BSSY B0, `(.L_x_226) ;  /* 0x0000112000007945 */ /* 0x000fe20003800000 */
[----:B------:R-:W-:Y:S01]  /*103a0*/  F2FP.PACK_AB R144, R145, R144 ;  /* 0x000000909190723e */ /* 0x000fe200000000ff */
[----:B------:R-:W2:Y:S01]  /*103b0*/  S2R R2, SR_TID.X ;  /* 0x0000000000027919 */ /* 0x000ea20000002100 */
[----:B------:R-:W-:Y:S02]  /*103c0*/  F2FP.PACK_AB R146, R147, R146 ;  /* 0x000000929392723e */ /* 0x000fe400000000ff */
[----:B------:R-:W-:Y:S01]  /*103d0*/  F2FP.PACK_AB R100, R101, R100 ;  /* 0x000000646564723e */ /* 0x000fe200000000ff */
[----:B------:R-:W3:Y:S01]  /*103e0*/  S2R R3, SR_CTAID.Z ;  /* 0x0000000000037919 */ /* 0x000ee20000002700 */
[----:B------:R-:W-:-:S02]  /*103f0*/  F2FP.PACK_AB R102, R103, R102 ;  /* 0x000000666766723e */ /* 0x000fc400000000ff */
[----:B------:R-:W-:Y:S01]  /*10400*/  F2FP.PACK_AB R140, R141, R140 ;  /* 0x0000008c8d8c723e */ /* 0x000fe200000000ff */
[----:B------:R-:W-:Y:S01]  /*10410*/  BAR.SYNC.DEFER_BLOCKING 0x1, 0x80 ;  /* 0x0042000000007b1d */ /* 0x000fe20000010000 */
[----:B------:R-:W-:Y:S02]  /*10420*/  F2FP.PACK_AB R142, R143, R142 ;  /* 0x0000008e8f8e723e */ /* 0x000fe400000000ff */
[----:B------:R-:W-:Y:S02]  /*10430*/  F2FP.PACK_AB R136, R137, R136 ;  /* 0x000000888988723e */ /* 0x000fe400000000ff */
[----:B------:R-:W-:Y:S02]  /*10440*/  F2FP.PACK_AB R138, R139, R138 ;  /* 0x0000008a8b8a723e */ /* 0x000fe400000000ff */
[----:B------:R-:W-:Y:S02]  /*10450*/  F2FP.PACK_AB R104, R105, R104 ;  /* 0x000000686968723e */ /* 0x000fe400000000ff */
[----:B------:R-:W-:-:S02]  /*10460*/  F2FP.PACK_AB R106, R107, R106 ;  /* 0x0000006a6b6a723e */ /* 0x000fc400000000ff */
[----:B------:R-:W-:Y:S01]  /*10470*/  F2FP.PACK_AB R116, R117, R116 ;  /* 0x000000747574723e */ /* 0x000fe200000000ff */
[C---:B-1----:R-:W-:Y:S01]  /*10480*/  IMAD.WIDE.U32 R18, R0.reuse, c[0x0][0x490], RZ ;  /* 0x0001240000127a25 */ /* 0x042fe200078e00ff */
[----:B------:R-:W-:Y:S02]  /*10490*/  SHF.R.S32.HI R4, RZ, 0x1f, R0 ;  /* 0x0000001fff047819 */ /* 0x000fe40000011400 */
[----:B------:R-:W-:Y:S01]  /*104a0*/  F2FP.PACK_AB R118, R119, R118 ;  /* 0x000000767776723e */ /* 0x000fe200000000ff */
[----:B------:R-:W-:Y:S01]  /*104b0*/  IMAD.WIDE.U32 R20, R0, c[0x0][0x3e8], RZ ;  /* 0x0000fa0000147a25 */ /* 0x000fe200078e00ff */
[----:B--2---:R-:W-:Y:S02]  /*104c0*/  SHF.R.S32.HI R15, RZ, 0x1f, R2 ;  /* 0x0000001fff0f7819 */ /* 0x004fe40000011402 */
[----:B------:R-:W-:Y:S01]  /*104d0*/  F2FP.PACK_AB R108, R109, R108 ;  /* 0x0000006c6d6c723e */ /* 0x000fe200000000ff */
[C---:B------:R-:W-:Y:S01]  /*104e0*/  IMAD R23, R4.reuse, c[0x0][0x490], RZ ;  /* 0x0001240004177a24 */ /* 0x040fe200078e02ff */
[CC--:B------:R-:W-:Y:S01]  /*104f0*/  LEA.HI R17, R15.reuse, R2.reuse, RZ, 0x2 ;  /* 0x000000020f117211 */ /* 0x0c0fe200078f10ff */
[----:B------:R-:W-:Y:S01]  /*10500*/  IMAD R5, R4, c[0x0][0x3e8], RZ ;  /* 0x0000fa0004057a24 */ /* 0x000fe200078e02ff */
[-C--:B------:R-:W-:Y:S01]  /*10510*/  LEA.HI R13, R15, R2.reuse, RZ, 0x5 ;  /* 0x000000020f0d7211 */ /* 0x080fe200078f28ff */
[C---:B------:R-:W-:Y:S01]  /*10520*/  IMAD R23, R0.reuse, c[0x0][0x494], R23 ;  /* 0x0001250000177a24 */ /* 0x040fe200078e0217 */
[----:B------:R-:W-:Y:S01]  /*10530*/  LOP3.LUT R9, R17, 0xfffffffc, RZ, 0xc0, !PT ;  /* 0xfffffffc11097812 */ /* 0x000fe200078ec0ff */
[----:B------:R-:W-:Y:S01]  /*10540*/  IMAD R26, R0, c[0x0][0x3ec], R5 ;  /* 0x0000fb00001a7a24 */ /* 0x000fe200078e0205 */
[----:B------:R-:W-:Y:S01]  /*10550*/  LEA.HI R0, R15, R2, RZ, 0x3 ;  /* 0x000000020f007211 */ /* 0x000fe200078f18ff */
[----:B------:R-:W-:Y:S01]  /*10560*/  IMAD.IADD R19, R19, 0x1, R23 ;  /* 0x0000000113137824 */ /* 0x000fe200078e0217 */
[----:B------:R-:W-:Y:S01]  /*10570*/  LOP3.LUT R5, R13, 0xffffffe0, RZ, 0xc0, !PT ;  /* 0xffffffe00d057812 */ /* 0x000fe200078ec0ff */
[----:B------:R-:W-:Y:S01]  /*10580*/  IMAD.IADD R4, R2, 0x1, -R9 ;  /* 0x0000000102047824 */ /* 0x000fe200078e0a09 */
[----:B---3--:R-:W-:Y:S01]  /*10590*/  SHF.R.S32.HI R14, RZ, 0x1f, R3 ;  /* 0x0000001fff0e7819 */ /* 0x008fe20000011403 */
[----:B------:R-:W-:Y:S01]  /*105a0*/  IMAD.SHL.U32 R0, R0, 0x8, RZ ;  /* 0x0000000800007824 */ /* 0x000fe200078e00ff */
[----:B------:R-:W-:Y:S01]  /*105b0*/  SHF.R.S32.HI R23, RZ, 0x5, R13 ;  /* 0x00000005ff177819 */ /* 0x000fe2000001140d */
[----:B------:R-:W-:Y:S01]  /*105c0*/  IMAD.IADD R5, R2, 0x1, -R5 ;  /* 0x0000000102057824 */ /* 0x000fe200078e0a05 */
[----:B------:R-:W-:Y:S01]  /*105d0*/  SHF.R.S32.HI R28, RZ, 0x1f, R13 ;  /* 0x0000001fff1c7819 */ /* 0x000fe2000001140d */
[----:B------:R-:W-:Y:S01]  /*105e0*/  IMAD R16, R14, c[0x0][0x498], RZ ;  /* 0x000126000e107a24 */ /* 0x000fe200078e02ff */
[----:B------:R-:W-:Y:S01]  /*105f0*/  LOP3.LUT R15, R0, 0xc0, RZ, 0xc0, !PT ;  /* 0x000000c0000f7812 */ /* 0x000fe200078ec0ff */
[----:B------:R-:W-:Y:S01]  /*10600*/  IMAD.SHL.U32 R0, R4, 0x8, RZ ;  /* 0x0000000804007824 */ /* 0x000fe200078e00ff */
[----:B------:R-:W-:Y:S01]  /*10610*/  SHF.R.S32.HI R2, RZ, 0x1f, R5 ;  /* 0x0000001fff027819 */ /* 0x000fe20000011405 */
[----:B------:R-:W-:Y:S01]  /*10620*/  IMAD R14, R14, c[0x0][0x3f0], RZ ;  /* 0x0000fc000e0e7a24 */ /* 0x000fe200078e02ff */
[----:B------:R-:W-:Y:S01]  /*10630*/  SHF.R.U32.HI R22, RZ, 0x3, R15 ;  /* 0x00000003ff167819 */ /* 0x000fe2000001160f */
[----:B------:R-:W-:Y:S01]  /*10640*/  IMAD.IADD R27, R21, 0x1, R26 ;  /* 0x00000001151b7824 */ /* 0x000fe200078e021a */
[----:B------:R-:W-:Y:S01]  /*10650*/  LOP3.LUT R15, R15, 0x18, R0, 0xf8, !PT ;  /* 0x000000180f0f7812 */ /* 0x000fe200078ef800 */
[----:B------:R-:W-:Y:S01]  /*10660*/  IMAD.MOV.U32 R26, RZ, RZ, R20 ;  /* 0x000000ffff1a7224 */ /* 0x000fe200078e0014 */
[----:B------:R-:W-:Y:S01]  /*10670*/  LOP3.LUT P3, RZ, R5, 0x3, RZ, 0xc0, !PT ;  /* 0x0000000305ff7812 */ /* 0x000fe2000786c0ff */
[C---:B------:R-:W-:Y:S01]  /*10680*/  IMAD R9, R3.reuse, c[0x0][0x49c], R16 ;  /* 0x0001270003097a24 */ /* 0x040fe200078e0210 */
[----:B------:R-:W-:Y:S01]  /*10690*/  LEA.HI R2, R2, R5, RZ, 0x2 ;  /* 0x0000000502027211 */ /* 0x000fe200078f10ff */
[----:B------:R-:W-:Y:S01]  /*106a0*/  IMAD R5, R3, c[0x0][0x3f4], R14 ;  /* 0x0000fd0003057a24 */ /* 0x000fe200078e020e */
[----:B------:R-:W-:Y:S01]  /*106b0*/  LOP3.LUT R22, R15, R22, RZ, 0x3c, !PT ;  /* 0x000000160f167212 */ /* 0x000fe200078e3cff */
[----:B------:R-:W1:Y:S01]  /*106c0*/  S2R R14, SR_CTAID.X ;  /* 0x00000000000e7919 */ /* 0x000e620000002500 */
[----:B------:R-:W-:Y:S01]  /*106d0*/  SHF.R.S32.HI R15, RZ, 0x2, R17 ;  /* 0x00000002ff0f7819 */ /* 0x000fe20000011411 */
[----:B------:R-:W-:Y:S01]  /*106e0*/  IMAD.MOV.U32 R16, RZ, RZ, c[0x0][0x4e8] ;  /* 0x00013a00ff107624 */ /* 0x000fe200078e00ff */
[----:B------:R-:W-:Y:S01]  /*106f0*/  LEA.HI R28, R28, R23, RZ, 0x2 ;  /* 0x000000171c1c7211 */ /* 0x000fe200078f10ff */
[----:B------:R-:W-:Y:S01]  /*10700*/  IMAD.WIDE.U32 R18, R3, c[0x0][0x498], R18 ;  /* 0x0001260003127a25 */ /* 0x000fe200078e0012 */
[----:B------:R-:W-:-:S02]  /*10710*/  LEA.HI R20, R15, R15, RZ, 0x1 ;  /* 0x0000000f0f147211 */ /* 0x000fc400078f08ff */
[----:B------:R-:W-:Y:S01]  /*10720*/  SHF.R.S32.HI R24, RZ, 0x1f, R17 ;  /* 0x0000001fff187819 */ /* 0x000fe20000011411 */
[----:B------:R-:W-:Y:S01]  /*10730*/  IMAD.WIDE.U32 R26, R3, c[0x0][0x3f0], R26 ;  /* 0x0000fc00031a7a25 */ /* 0x000fe200078e001a */
[----:B------:R-:W-:Y:S02]  /*10740*/  LOP3.LUT R20, R20, 0x3fffffe, RZ, 0xc0, !PT ;  /* 0x03fffffe14147812 */ /* 0x000fe400078ec0ff */
[----:B------:R-:W-:Y:S01]  /*10750*/  LEA.HI R13, R4, R4, RZ, 0x1 ;  /* 0x00000004040d7211 */ /* 0x000fe200078f08ff */
[----:B------:R-:W-:Y:S01]  /*10760*/  IMAD.IADD R27, R27, 0x1, R5 ;  /* 0x000000011b1b7824 */ /* 0x000fe200078e0205 */
[----:B------:R-:W-:Y:S01]  /*10770*/  LOP3.LUT R28, R28, 0xffffffc, RZ, 0xc0, !PT ;  /* 0x0ffffffc1c1c7812 */ /* 0x000fe200078ec0ff */
[----:B------:R-:W-:Y:S01]  /*10780*/  IMAD.IADD R20, R15, 0x1, -R20 ;  /* 0x000000010f147824 */ /* 0x000fe200078e0a14 */
[----:B------:R-:W-:Y:S02]  /*10790*/  LEA.HI R24, R24, R15, RZ, 0x3 ;  /* 0x0000000f18187211 */ /* 0x000fe400078f18ff */
[C---:B------:R-:W-:Y:S01]  /*107a0*/  LOP3.LUT R3, R13.reuse, 0x1ffffffe, RZ, 0xc0, !PT ;  /* 0x1ffffffe0d037812 */ /* 0x040fe200078ec0ff */
[----:B------:R-:W-:Y:S01]  /*107b0*/  IMAD.SHL.U32 R13, R13, 0x20, RZ ;  /* 0x000000200d0d7824 */ /* 0x000fe200078e00ff */
[----:B------:R-:W-:Y:S01]  /*107c0*/  ISETP.NE.AND P0, PT, R16, 0x1, PT ;  /* 0x000000011000780c */ /* 0x000fe20003f05270 */
[C---:B------:R-:W-:Y:S01]  /*107d0*/  IMAD R17, R23.reuse, 0x8, R20 ;  /* 0x0000000817117824 */ /* 0x040fe200078e0214 */
[----:B------:R-:W-:Y:S01]  /*107e0*/  LOP3.LUT R24, R24, 0xfffffff8, RZ, 0xc0, !PT ;  /* 0xfffffff818187812 */ /* 0x000fe200078ec0ff */
[C---:B------:R-:W-:Y:S01]  /*107f0*/  IMAD.IADD R21, R23.reuse, 0x1, -R28 ;  /* 0x0000000117157824 */ /* 0x040fe200078e0a1c */
[----:B------:R-:W-:Y:S01]  /*10800*/  SHF.R.S32.HI R2, RZ, 0x2, R2 ;  /* 0x00000002ff027819 */ /* 0x000fe20000011402 */
[----:B------:R-:W-:Y:S01]  /*10810*/  IMAD R20, R23, 0x100, R4 ;  /* 0x0000010017147824 */ /* 0x000fe200078e0204 */
[----:B------:R-:W-:Y:S01]  /*10820*/  F2FP.PACK_AB R110, R111, R110 ;  /* 0x0000006e6f6e723e */ /* 0x000fe200000000ff */
[C---:B------:R-:W-:Y:S01]  /*10830*/  IMAD.IADD R3, R4.reuse, 0x1, -R3 ;  /* 0x0000000104037824 */ /* 0x040fe200078e0a03 */
[----:B------:R-:W-:Y:S01]  /*10840*/  F2FP.PACK_AB R112, R113, R112 ;  /* 0x000000707170723e */ /* 0x000fe200000000ff */
[----:B------:R-:W-:Y:S01]  /*10850*/  IMAD R23, R4, 0x20, R15 ;  /* 0x0000002004177824 */ /* 0x000fe200078e020f */
[----:B------:R-:W-:Y:S01]  /*10860*/  LOP3.LUT R4, R13, 0xffffffc0, RZ, 0xc0, !PT ;  /* 0xffffffc00d047812 */ /* 0x000fe200078ec0ff */
[----:B------:R-:W-:Y:S01]  /*10870*/  IMAD.IADD R24, R15, 0x1, -R24 ;  /* 0x000000010f187824 */ /* 0x000fe200078e0a18 */
[----:B------:R-:W-:Y:S01]  /*10880*/  F2FP.PACK_AB R114, R115, R114 ;  /* 0x000000727372723e */ /* 0x000fe200000000ff */
[----:B-1----:R-:W-:Y:S01]  /*10890*/  IMAD R23, R14, 0x80, R23 ;  /* 0x000000800e177824 */ /* 0x002fe200078e0217 */
[----:B------:R-:W-:Y:S01]  /*108a0*/  F2FP.PACK_AB R120, R121, R120 ;  /* 0x000000787978723e */ /* 0x000fe200000000ff */
[----:B------:R-:W-:Y:S01]  /*108b0*/  IMAD R21, R21, 0x10, R2 ;  /* 0x0000001015157824 */ /* 0x000fe200078e0202 */
[----:B------:R-:W-:Y:S01]  /*108c0*/  LEA.HI R13, R24, R24, RZ, 0x1 ;  /* 0x00000018180d7211 */ /* 0x000fe200078f08ff */
[----:B------:R-:W-:Y:S01]  /*108d0*/  IMAD R4, R3, 0x8, R4 ;  /* 0x0000000803047824 */ /* 0x000fe200078e0204 */
[----:B------:R-:W-:Y:S01]  /*108e0*/  F2FP.PACK_AB R122, R123, R122 ;  /* 0x0000007a7b7a723e */ /* 0x000fe200000000ff */
[----:B------:R-:W-:Y:S01]  /*108f0*/  @P0 IMAD.HI.U32 R2, R23, c[0x0][0x4ec], RZ ;  /* 0x00013b0017020a27 */ /* 0x000fe200078e00ff */
[----:B------:R-:W-:-:S02]  /*10900*/  LOP3.LUT R5, R13, 0x3fffffe, RZ, 0xc0, !PT ;  /* 0x03fffffe0d057812 */ /* 0x000fc400078ec0ff */
[----:B------:R-:W-:Y:S01]  /*10910*/  SHF.R.S32.HI R13, RZ, 0x1, R13 ;  /* 0x00000001ff0d7819 */ /* 0x000fe2000001140d */
[----:B------:R-:W-:Y:S01]  /*10920*/  IMAD.IADD R25, R21, 0x1, R4 ;  /* 0x0000000115197824 */ /* 0x000fe200078e0204 */
[----:B------:R-:W-:Y:S01]  /*10930*/  F2FP.PACK_AB R128, R129, R128 ;  /* 0x000000808180723e */ /* 0x000fe200000000ff */
[----:B------:R-:W-:Y:S01]  /*10940*/  IMAD R21, R14, 0x80, R21 ;  /* 0x000000800e157824 */ /* 0x000fe200078e0215 */
[----:B------:R-:W-:Y:S01]  /*10950*/  LOP3.LUT P1, RZ, R13, 0x2, RZ, 0xc0, !PT ;  /* 0x000000020dff7812 */ /* 0x000fe2000782c0ff */
[----:B------:R-:W-:Y:S01]  /*10960*/  IMAD.MOV.U32 R3, RZ, RZ, R23 ;  /* 0x000000ffff037224 */ /* 0x000fe200078e0017 */
[----:B------:R-:W-:Y:S01]  /*10970*/  @P0 SHF.R.U32.HI R3, RZ, c[0x0][0x4f0], R2 ;  /* 0x00013c00ff030a19 */ /* 0x000fe20000011602 */
[----:B------:R-:W-:Y:S01]  /*10980*/  IMAD.U32 R17, R17, 0x20, R22 ;  /* 0x0000002011117824 */ /* 0x000fe200078e0016 */
[----:B------:R-:W-:Y:S01]  /*10990*/  F2FP.PACK_AB R130, R131, R130 ;  /* 0x000000828382723e */ /* 0x000fe200000000ff */
[----:B------:R-:W-:Y:S01]  /*109a0*/  IMAD R22, R16, c[0x0][0x388], RZ ;  /* 0x0000e20010167a24 */ /* 0x000fe200078e02ff */
[----:B------:R-:W-:Y:S01]  /*109b0*/  IADD3 R16, R21, 0x8, RZ ;  /* 0x0000000815107810 */ /* 0x000fe20007ffe0ff */
[----:B------:R-:W-:Y:S01]  /*109c0*/  IMAD.IADD R5, R24, 0x1, -R5 ;  /* 0x0000000118057824 */ /* 0x000fe200078e0a05 */
[----:B------:R-:W-:Y:S01]  /*109d0*/  SHF.R.S32.HI R4, RZ, 0x1f, R3 ;  /* 0x0000001fff047819 */ /* 0x000fe20000011403 */
[----:B------:R-:W-:Y:S01]  /*109e0*/  IMAD R25, R14, 0x80, R25 ;  /* 0x000000800e197824 */ /* 0x000fe200078e0219 */
[-C--:B------:R-:W-:Y:S01]  /*109f0*/  ISETP.GE.OR P5, PT, R16, R22.reuse, P3 ;  /* 0x000000161000720c */ /* 0x080fe20001fa6670 */
[----:B------:R-:W-:Y:S01]  /*10a00*/  IMAD.SHL.U32 R16, R13, 0x40, RZ ;  /* 0x000000400d107824 */ /* 0x000fe200078e00ff */
[----:B------:R-:W-:Y:S01]  /*10a10*/  ISETP.GE.OR P6, PT, R21, R22, P3 ;  /* 0x000000161500720c */ /* 0x000fe20001fc6670 */
[----:B------:R-:W-:Y:S01]  /*10a20*/  IMAD R5, R5, 0x10, R20 ;  /* 0x0000001005057824 */ /* 0x000fe200078e0214 */
[----:B------:R-:W-:Y:S01]  /*10a30*/  LOP3.LUT R20, R13, 0x1, RZ, 0xc0, !PT ;  /* 0x000000010d147812 */ /* 0x000fe200078ec0ff */
[----:B------:R-:W-:Y:S01]  /*10a40*/  IMAD.MOV R2, RZ, RZ, -R3 ;  /* 0x000000ffff027224 */ /* 0x000fe200078e0a03 */
[----:B------:R-:W-:Y:S01]  /*10a50*/  LOP3.LUT R16, R16, 0xc0, RZ, 0xc0, !PT ;  /* 0x000000c010107812 */ /* 0x000fe200078ec0ff */
[----:B------:R-:W-:Y:S01]  /*10a60*/  IMAD R4, R4, c[0x0][0x3e0], RZ ;  /* 0x0000f80004047a24 */ /* 0x000fe200078e02ff */
[----:B------:R-:W-:Y:S01]  /*10a70*/  ISETP.NE.U32.AND P2, PT, R20, 0x1, PT ;  /* 0x000000011400780c */ /* 0x000fe20003f45070 */
[----:B------:R-:W-:Y:S01]  /*10a80*/  @P0 IMAD.HI.U32 R13, R25, c[0x0][0x4ec], RZ ;  /* 0x00013b00190d0a27 */ /* 0x000fe200078e00ff */
[----:B------:R-:W-:-:S02]  /*10a90*/  LEA.HI R16, R16, R16, RZ, 0x1d ;  /* 0x0000001010107211 */ /* 0x000fc400078fe8ff */
[----:B------:R-:W-:Y:S01]  /*10aa0*/  F2FP.PACK_AB R124, R125, R124 ;  /* 0x0000007c7d7c723e */ /* 0x000fe200000000ff */
[----:B------:R-:W-:Y:S01]  /*10ab0*/  IMAD R2, R2, c[0x0][0x4e8], R23 ;  /* 0x00013a0002027a24 */ /* 0x000fe200078e0217 */
[----:B------:R-:W-:Y:S01]  /*10ac0*/  F2FP.PACK_AB R126, R127, R126 ;  /* 0x0000007e7f7e723e */ /* 0x000fe200000000ff */
[----:B------:R-:W-:Y:S01]  /*10ad0*/  IMAD.WIDE.U32 R26, R3, c[0x0][0x3e0], R26 ;  /* 0x0000f800031a7a25 */ /* 0x000fe200078e001a */
[----:B------:R-:W-:Y:S02]  /*10ae0*/  F2FP.PACK_AB R132, R133, R132 ;  /* 0x000000848584723e */ /* 0x000fe400000000ff */
[----:B------:R-:W-:Y:S01]  /*10af0*/  F2FP.PACK_AB R134, R135, R134 ;  /* 0x000000868786723e */ /* 0x000fe200000000ff */
[----:B------:R-:W-:Y:S01]  /*10b00*/  IMAD R4, R3, c[0x0][0x3e4], R4 ;  /* 0x0000f90003047a24 */ /* 0x000fe200078e0204 */
[----:B------:R-:W-:Y:S01]  /*10b10*/  IADD3 R3, R21, 0x40, RZ ;  /* 0x0000004015037810 */ /* 0x000fe20007ffe0ff */
[----:B------:R-:W-:Y:S01]  /*10b20*/  IMAD.MOV.U32 R23, RZ, RZ, R25 ;  /* 0x000000ffff177224 */ /* 0x000fe200078e0019 */
[----:B------:R-:W-:Y:S01]  /*10b30*/  @P0 SHF.R.U32.HI R23, RZ, c[0x0][0x4f0], R13 ;  /* 0x00013c00ff170a19 */ /* 0x000fe2000001160d */
[----:B------:R-:W-:Y:S01]  /*10b40*/  IMAD.U32 R5, R5, 0x2, R16 ;  /* 0x0000000205057824 */ /* 0x000fe200078e0010 */
[----:B------:R-:W-:Y:S01]  /*10b50*/  ISETP.GE.OR P4, PT, R3, R22, P3 ;  /* 0x000000160300720c */ /* 0x000fe20001f86670 */
[----:B------:R-:W-:Y:S01]  /*10b60*/  IMAD.IADD R27, R27, 0x1, R4 ;  /* 0x000000011b1b7824 */ /* 0x000fe200078e0204 */
[--C-:B------:R-:W-:Y:S01]  /*10b70*/  SHF.R.S32.HI R3, RZ, 0x1f, R23.reuse ;  /* 0x0000001fff037819 */ /* 0x100fe20000011417 */
[----:B------:R-:W-:Y:S01]  /*10b80*/  IMAD.MOV R4, RZ, RZ, -R23 ;  /* 0x000000ffff047224 */ /* 0x000fe200078e0a17 */
[----:B------:R-:W-:Y:S01]  /*10b90*/  IADD3 R18, P0, R23, R18, RZ ;  /* 0x0000001217127210 */ /* 0x000fe20007f1e0ff */
[----:B------:R-:W-:Y:S01]  /*10ba0*/  IMAD.SHL.U32 R5, R5, 0x2, RZ ;  /* 0x0000000205057824 */ /* 0x000fe200078e00ff */
[----:B------:R-:W-:Y:S01]  /*10bb0*/  IADD3 R21, R21, 0x48, RZ ;  /* 0x0000004815157810 */ /* 0x000fe20007ffe0ff */
[----:B------:R-:W-:Y:S01]  /*10bc0*/  IMAD R25, R4, c[0x0][0x4e8], R25 ;  /* 0x00013a0004197a24 */ /* 0x000fe200078e0219 */
[----:B------:R-:W-:-:S02]  /*10bd0*/  IADD3.X R19, R3, R19, R9, P0, !PT ;  /* 0x0000001303137210 */ /* 0x000fc400007fe409 */
[----:B------:R-:W-:Y:S01]  /*10be0*/  SHF.R.S32.HI R3, RZ, 0x1f, R2 ;  /* 0x0000001fff037819 */ /* 0x000fe20000011402 */
[----:B------:R-:W-:Y:S01]  /*10bf0*/  STS [R5+0x80], R144 ;  /* 0x0000809005007388 */ /* 0x000fe20000000800 */
[----:B------:R-:W-:Y:S01]  /*10c00*/  IADD3 R4, R5, 0x80, RZ ;  /* 0x0000008005047810 */ /* 0x000fe20007ffe0ff */
[----:B------:R-:W-:Y:S01]  /*10c10*/  IMAD.WIDE.U32 R18, R25, c[0x0][0x488], R18 ;  /* 0x0001220019127a25 */ /* 0x000fe200078e0012 */
[----:B------:R-:W-:Y:S01]  /*10c20*/  ISETP.GE.OR P3, PT, R21, R22, P3 ;  /* 0x000000161500720c */ /* 0x000fe20001f66670 */
[----:B------:R-:W-:Y:S01]  /*10c30*/  STS [R5+0x280], R146 ;  /* 0x0002809205007388 */ /* 0x000fe20000000800 */
[----:B------:R-:W-:Y:S01]  /*10c40*/  IADD3 R9, R5, 0x70, RZ ;  /* 0x0000007005097810 */ /* 0x000fe20007ffe0ff */
[----:B------:R-:W-:Y:S01]  /*10c50*/  IMAD R3, R3, c[0x0][0x3d8], RZ ;  /* 0x0000f60003037a24 */ /* 0x000fe200078e02ff */
[----:B------:R-:W-:Y:S01]  /*10c60*/  @P2 IADD3 R9, R4, 0x10, RZ ;  /* 0x0000001004092810 */ /* 0x000fe20007ffe0ff */
[----:B------:R-:W-:Y:S01]  /*10c70*/  IMAD.WIDE.U32 R20, R2, c[0x0][0x3d8], R26 ;  /* 0x0000f60002147a25 */ /* 0x000fe200078e001a */
[----:B------:R-:W-:-:S02]  /*10c80*/  SHF.R.S32.HI R4, RZ, 0x1f, R25 ;  /* 0x0000001fff047819 */ /* 0x000fc40000011419 */
[----:B------:R-:W-:Y:S01]  /*10c90*/  F2FP.PACK_AB R52, R53, R52 ;  /* 0x000000343534723e */ /* 0x000fe200000000ff */
[----:B------:R-:W-:Y:S01]  /*10ca0*/  IMAD R3, R2, c[0x0][0x3dc], R3 ;  /* 0x0000f70002037a24 */ /* 0x000fe200078e0203 */
[----:B------:R-:W-:Y:S01]  /*10cb0*/  STS [R9], R100 ;  /* 0x0000006409007388 */ /* 0x000fe20000000800 */
[----:B------:R-:W-:Y:S01]  /*10cc0*/  IMAD.MOV.U32 R2, RZ, RZ, 0x20 ;  /* 0x00000020ff027424 */ /* 0x000fe200078e00ff */
[----:B------:R-:W-:Y:S01]  /*10cd0*/  F2FP.PACK_AB R54, R55, R54 ;  /* 0x000000363736723e */ /* 0x000fe200000000ff */
[----:B------:R-:W-:Y:S01]  /*10ce0*/  IMAD R4, R4, c[0x0][0x488], RZ ;  /* 0x0001220004047a24 */ /* 0x000fe200078e02ff */
[----:B------:R-:W-:Y:S01]  /*10cf0*/  STS [R9+0x200], R102 ;  /* 0x0002006609007388 */ /* 0x000fe20000000800 */
[----:B------:R-:W-:Y:S01]  /*10d00*/  F2FP.PACK_AB R64, R65, R64 ;  /* 0x000000404140723e */ /* 0x000fe200000000ff */
[----:B------:R-:W-:Y:S01]  /*10d10*/  IMAD.IADD R3, R21, 0x1, R3 ;  /* 0x0000000115037824 */ /* 0x000fe200078e0203 */
[----:B------:R-:W-:Y:S01]  /*10d20*/  SEL R2, R2, 0xffffffe0, !P1 ;  /* 0xffffffe002027807 */ /* 0x000fe20004800000 */
[----:B------:R-:W-:Y:S01]  /*10d30*/  IMAD R4, R25, c[0x0][0x48c], R4 ;  /* 0x0001230019047a24 */ /* 0x000fe200078e0204 */
[----:B------:R-:W-:Y:S01]  /*10d40*/  STS [R5+0x1080], R140 ;  /* 0x0010808c05007388 */ /* 0x000fe20000000800 */
[----:B------:R-:W-:-:S02]  /*10d50*/  F2FP.PACK_AB R66, R67, R66 ;  /* 0x000000424342723e */ /* 0x000fc400000000ff */
[----:B------:R-:W-:Y:S01]  /*10d60*/  IMAD.IADD R23, R5, 0x1, R2 ;  /* 0x0000000105177824 */ /* 0x000fe200078e0202 */
[----:B------:R-:W-:Y:S01]  /*10d70*/  STS [R5+0x1280], R142 ;  /* 0x0012808e05007388 */ /* 0x000fe20000000800 */
[----:B------:R-:W-:Y:S01]  /*10d80*/  IMAD.IADD R25, R2, 0x1, R9 ;  /* 0x0000000102197824 */ /* 0x000fe200078e0209 */
[----:B------:R-:W-:Y:S01]  /*10d90*/  F2FP.PACK_AB R56, R57, R56 ;  /* 0x000000383938723e */ /* 0x000fe200000000ff */
[----:B------:R-:W-:Y:S01]  /*10da0*/  IMAD.IADD R19, R19, 0x1, R4 ;  /* 0x0000000113137824 */ /* 0x000fe200078e0204 */
[----:B------:R-:W-:Y:S01]  /*10db0*/  STS [R9+0x1000], R136 ;  /* 0x0010008809007388 */ /* 0x000fe20000000800 */
[----:B------:R-:W-:Y:S01]  /*10dc0*/  F2FP.PACK_AB R58, R59, R58 ;  /* 0x0000003a3b3a723e */ /* 0x000fe200000000ff */
[----:B------:R-:W-:Y:S01]  /*10dd0*/  IMAD.SHL.U32 R57, R17, 0x2, RZ ;  /* 0x0000000211397824 */ /* 0x000fe200078e00ff */
        /* <DEDUP_REMOVED lines=10> */
[----:B------:R-:W-:Y:S01]  /*10e80*/  STS [R25], R116 ;  /* 0x0000007419007388 */ /* 0x000fe20000000800 */
[----:B------:R-:W-:-:S02]  /*10e90*/  F2FP.PACK_AB R74, R75, R74 ;  /* 0x0000004a4b4a723e */ /* 0x000fc400000000ff */
[----:B------:R-:W-:Y:S01]  /*10ea0*/  F2FP.PACK_AB R76, R77, R76 ;  /* 0x0000004c4d4c723e */ /* 0x000fe200000000ff */
[----:B------:R-:W-:Y:S01]  /*10eb0*/  STS [R25+0x200], R118 ;  /* 0x0002007619007388 */ /* 0x000fe20000000800 */
[----:B------:R-:W-:Y:S02]  /*10ec0*/  F2FP.PACK_AB R78, R79, R78 ;  /* 0x0000004e4f4e723e */ /* 0x000fe400000000ff */
[----:B------:R-:W-:Y:S01]  /*10ed0*/  F2FP.PACK_AB R84, R85, R84 ;  /* 0x000000545554723e */ /* 0x000fe200000000ff */
[----:B------:R-:W-:Y:S01]  /*10ee0*/  STS [R23+0x1080], R108 ;  /* 0x0010806c17007388 */ /* 0x000fe20000000800 */
[----:B------:R-:W-:Y:S02]  /*10ef0*/  F2FP.PACK_AB R86, R87, R86 ;  /* 0x000000565756723e */ /* 0x000fe400000000ff */
[----:B------:R-:W-:Y:S01]  /*10f00*/  LEA R13, P0, R18, c[0x0][0x450], 0x2 ;  /* 0x00011400120d7a11 */ /* 0x000fe200078010ff */
        /* <DEDUP_REMOVED lines=8> */
[----:B------:R-:W-:Y:S01]  /*10f90*/  LEA.HI.X R19, R18, c[0x0][0x454], R19, 0x2, P0 ;  /* 0x0001150012137a11 */ /* 0x000fe200000f1413 */
[----:B------:R-:W-:Y:S01]  /*10fa0*/  STS [R5+0x2080], R120 ;  /* 0x0020807805007388 */ /* 0x000fe20000000800 */
[----:B------:R-:W-:-:S03]  /*10fb0*/  LEA R2, P0, R20, c[0x0][0x380], 0x1 ;  /* 0x0000e00014027a11 */ /* 0x000fc600078008ff */
[----:B------:R-:W-:Y:S01]  /*10fc0*/  STS [R5+0x2280], R122 ;  /* 0x0022807a05007388 */ /* 0x000fe20000000800 */
[----:B------:R-:W-:-:S03]  /*10fd0*/  LEA.HI.X R20, R20, c[0x0][0x384], R3, 0x1, P0 ;  /* 0x0000e10014147a11 */ /* 0x000fc600000f0c03 */
        /* <DEDUP_REMOVED lines=30> */
[----:B------:R-:W-:Y:S04]  /*111c0*/  SHFL.IDX PT, R26, R13, RZ, 0x1c1f ;  /* 0x001c1fff0d1a7589 */ /* 0x000fe800000e0000 */
[----:B------:R-:W2:Y:S04]  /*111d0*/  SHFL.IDX PT, R27, R19, RZ, 0x1c1f ;  /* 0x001c1fff131b7589 */ /* 0x000ea800000e0000 */
[----:B------:R-:W-:Y:S01]  /*111e0*/  BAR.SYNC.DEFER_BLOCKING 0x1, 0x80 ;  /* 0x0042000000007b1d */ /* 0x000fe20000010000 */
[----:B-1----:R-:W-:-:S05]  /*111f0*/  IMAD R23, R14, 0x80, R15 ;  /* 0x000000800e177824 */ /* 0x002fca00078e020f */
[----:B------:R-:W-:Y:S04]  /*11200*/  SHFL.IDX PT, R94, R13, 0x1, 0x1c1f ;  /* 0x003c1f000d5e7f89 */ /* 0x000fe800000e0000 */
[----:B------:R-:W1:Y:S01]  /*11210*/  SHFL.IDX PT, R95, R19, 0x1, 0x1c1f ;  /* 0x003c1f00135f7f89 */ /* 0x000e6200000e0000 */
[----:B------:R-:W-:-:S03]  /*11220*/  ISETP.GE.AND P0, PT, R23, R22, PT ;  /* 0x000000161700720c */ /* 0x000fc60003f06270 */
[----:B------:R-:W-:Y:S04]  /*11230*/  SHFL.IDX PT, R52, R13, 0x2, 0x1c1f ;  /* 0x005c1f000d347f89 */ /* 0x000fe800000e0000 */
[----:B------:R-:W3:Y:S04]  /*11240*/  SHFL.IDX PT, R53, R19, 0x2, 0x1c1f ;  /* 0x005c1f0013357f89 */ /* 0x000ee800000e0000 */
[----:B------:R-:W-:Y:S04]  /*11250*/  SHFL.IDX PT, R54, R13, 0x3, 0x1c1f ;  /* 0x007c1f000d367f89 */ /* 0x000fe800000e0000 */
[----:B------:R-:W4:Y:S04]  /*11260*/  SHFL.IDX PT, R55, R19, 0x3, 0x1c1f ;  /* 0x007c1f0013377f89 */ /* 0x000f2800000e0000 */
[----:B--2---:R2:W-:Y:S04]  /*11270*/  @!P6 ST.E [R26.64], R8 ;  /* 0x000000081a00e985 */ /* 0x0045e8000c10190a */
[----:B-1----:R2:W-:Y:S04]  /*11280*/  @!P5 ST.E [R94.64], R10 ;  /* 0x0000000a5e00d985 */ /* 0x0025e8000c10190a */
[----:B------:R2:W1:Y:S04]  /*11290*/  SHFL.IDX PT, R60, R2, RZ, 0x1c1f ;  /* 0x001c1fff023c7589 */ /* 0x00046800000e0000 */
[----:B---3--:R2:W-:Y:S04]  /*112a0*/  @!P4 ST.E [R52.64], R11 ;  /* 0x0000000b3400c985 */ /* 0x0085e8000c10190a */
[----:B------:R2:W3:Y:S04]  /*112b0*/  SHFL.IDX PT, R61, R20, RZ, 0x1c1f ;  /* 0x001c1fff143d7589 */ /* 0x0004e800000e0000 */
[----:B----4-:R2:W-:Y:S04]  /*112c0*/  @!P3 ST.E [R54.64], R12 ;  /* 0x0000000c3600b985 */ /* 0x0105e8000c10190a */
[----:B------:R2:W4:Y:S04]  /*112d0*/  LDS.128 R48, [R57+0x880] ;  /* 0x0008800039307984 */ /* 0x0005280000000c00 */
[----:B------:R2:W1:Y:S04]  /*112e0*/  LDS.128 R44, [R57+0x1080] ;  /* 0x00108000392c7984 */ /* 0x0004680000000c00 */
[----:B------:R2:W1:Y:S04]  /*112f0*/  LDS.128 R40, [R57+0x1880] ;  /* 0x0018800039287984 */ /* 0x0004680000000c00 */
[----:B------:R2:W1:Y:S04]  /*11300*/  LDS.128 R36, [R57+0x2880] ;  /* 0x0028800039247984 */ /* 0x0004680000000c00 */
[----:B------:R2:W1:Y:S04]  /*11310*/  LDS.128 R32, [R57+0x3080] ;  /* 0x0030800039207984 */ /* 0x0004680000000c00 */
[----:B------:R2:W1:Y:S04]  /*11320*/  LDS.128 R28, [R57+0x3880] ;  /* 0x00388000391c7984 */ /* 0x0004680000000c00 */
[----:B------:R2:W1:Y:S04]  /*11330*/  LDS.128 R24, [R57+0x4880] ;  /* 0x0048800039187984 */ /* 0x0004680000000c00 */
[----:B------:R2:W1:Y:S04]  /*11340*/  LDS.128 R16, [R57+0x5080] ;  /* 0x0050800039107984 */ /* 0x0004680000000c00 */
[----:B------:R2:W1:Y:S01]  /*11350*/  LDS.128 R4, [R57+0x5880] ;  /* 0x0058800039047984 */ /* 0x0004620000000c00 */
[----:B------:R-:W-:Y:S05]  /*11360*/  @P0 BRA `(.L_x_227) ;  /* 0x0000014000000947 */ /* 0x000fea0003800000 */
[----:B--23--:R-:W2:Y:S01]  /*11370*/  LDS.128 R52, [R57+0x80] ;  /* 0x0000800039347984 */ /* 0x00cea20000000c00 */
[----:B------:R-:W-:-:S02]  /*11380*/  IADD3 R58, R0, 0x20, RZ ;  /* 0x00000020003a7810 */ /* 0x000fc40007ffe0ff */
[----:B------:R-:W-:Y:S01]  /*11390*/  IADD3 R56, R0, 0x40, RZ ;  /* 0x0000004000387810 */ /* 0x000fe20007ffe0ff */
[----:B------:R-:W3:Y:S01]  /*113a0*/  LDS.128 R12, [R57+0x2080] ;  /* 0x00208000390c7984 */ /* 0x000ee20000000c00 */
[----:B------:R-:W-:Y:S02]  /*113b0*/  ISETP.GE.AND P1, PT, R58, c[0x0][0x3c8], PT ;  /* 0x0000f2003a007a0c */ /* 0x000fe40003f26270 */
[----:B------:R-:W-:Y:S01]  /*113c0*/  ISETP.GE.AND P0, PT, R56, c[0x0][0x3c8], PT ;  /* 0x0000f20038007a0c */ /* 0x000fe20003f06270 */
[----:B------:R5:W4:Y:S01]  /*113d0*/  LDS.128 R8, [R57+0x4080] ;  /* 0x0040800039087984 */ /* 0x000b220000000c00 */
[----:B------:R-:W-:-:S09]  /*113e0*/  ISETP.GE.AND P2, PT, R0, c[0x0][0x3c8], PT ;  /* 0x0000f20000007a0c */ /* 0x000fd20003f46270 */
[----:B------:R-:W-:Y:S02]  /*113f0*/  @!P1 SHF.R.S32.HI R21, RZ, 0x1f, R58 ;  /* 0x0000001fff159819 */ /* 0x000fe4000001143a */
[----:B------:R-:W-:Y:S02]  /*11400*/  @!P0 SHF.R.S32.HI R3, RZ, 0x1f, R56 ;  /* 0x0000001fff038819 */ /* 0x000fe40000011438 */
[----:B------:R-:W-:Y:S02]  /*11410*/  @!P1 LEA.HI R21, R21, R58, RZ, 0x3 ;  /* 0x0000003a15159211 */ /* 0x000fe400078f18ff */
[----:B------:R-:W-:Y:S02]  /*11420*/  @!P0 LEA.HI R3, R3, R56, RZ, 0x3 ;  /* 0x0000003803038211 */ /* 0x000fe400078f18ff */
[----:B------:R-:W-:Y:S02]  /*11430*/  @!P1 LOP3.LUT R21, R21, 0xfffffff8, RZ, 0xc0, !PT ;  /* 0xfffffff815159812 */ /* 0x000fe400078ec0ff */
[----:B------:R-:W-:Y:S01]  /*11440*/  @!P0 LOP3.LUT R3, R3, 0xfffffff8, RZ, 0xc0, !PT ;  /* 0xfffffff803038812 */ /* 0x000fe200078ec0ff */
[----:B-1---5:R-:W-:-:S04]  /*11450*/  @!P2 IMAD.WIDE R56, R0, 0x2, R60 ;  /* 0x000000020038a825 */ /* 0x022fc800078e023c */
[----:B------:R-:W-:-:S04]  /*11460*/  @!P1 IMAD.WIDE R58, R21, 0x2, R60 ;  /* 0x00000002153a9825 */ /* 0x000fc800078e023c */
[----:B------:R-:W-:Y:S01]  /*11470*/  @!P0 IMAD.WIDE R60, R3, 0x2, R60 ;  /* 0x00000002033c8825 */ /* 0x000fe200078e023c */
[----:B--2---:R1:W-:Y:S04]  /*11480*/  @!P2 ST.E.128 [R56.64], R52 ;  /* 0x000000343800a985 */ /* 0x0043e8000c101d0a */
[----:B---3--:R1:W-:Y:S04]  /*11490*/  @!P1 ST.E.128 [R58.64], R12 ;  /* 0x0000000c3a009985 */ /* 0x0083e8000c101d0a */
[----:B----4-:R1:W-:Y:S02]  /*114a0*/  @!P0 ST.E.128 [R60.64], R8 ;  /* 0x000000083c008985 */ /* 0x0103e4000c101d0a */
.L_x_227:
[----:B---3--:R-:W-:Y:S05]  /*114b0*/  BSYNC B0 ;  /* 0x0000000000007941 */ /* 0x008fea0003800000 */
.L_x_226:
[----:B------:R-:W-:Y:S01]  /*114c0*/  IADD3 R3, R23, 0x20, RZ ;  /* 0x0000002017037810 */ /* 0x000fe20007ffe0ff */
[----:B-1----:R1:W3:Y:S01]  /*114d0*/  SHFL.IDX PT, R13, R20, 0x1, 0x1c1f ;  /* 0x003c1f00140d7f89 */ /* 0x0022e200000e0000 */
[----:B------:R-:W-:Y:S02]  /*114e0*/  BSSY B0, `(.L_x_228) ;  /* 0x0000015000007945 */ /* 0x000fe40003800000 */
[----:B------:R-:W-:Y:S01]  /*114f0*/  ISETP.GE.AND P0, PT, R3, R22, PT ;  /* 0x000000160300720c */ /* 0x000fe20003f06270 */
[----:B--2---:R1:W2:-:S12]  /*11500*/  SHFL.IDX PT, R12, R2, 0x1, 0x1c1f ;  /* 0x003c1f00020c7f89 */ /* 0x00429800000e0000 */
[----:B------:R-:W-:Y:S05]  /*11510*/  @P0 BRA `(.L_x_229) ;  /* 0x0000011000000947 */ /* 0x000fea0003800000 */
[C---:B------:R-:W-:Y:S02]  /*11520*/  IADD3 R10, R0.reuse, 0x20, RZ ;  /* 0x00000020000a7810 */ /* 0x040fe40007ffe0ff */
[----:B------:R-:W-:Y:S02]  /*11530*/  IADD3 R8, R0, 0x40, RZ ;  /* 0x0000004000087810 */ /* 0x000fe40007ffe0ff */
        /* <DEDUP_REMOVED lines=15> */
.L_x_229:
[----:B------:R-:W-:Y:S05]  /*11630*/  BSYNC B0 ;  /* 0x0000000000007941 */ /* 0x000fea0003800000 */
.L_x_228:
[----:B------:R-:W-:Y:S01]  /*11640*/  IADD3 R3, R23, 0x40, RZ ;  /* 0x0000004017037810 */ /* 0x000fe20007ffe0ff */
[----:B--23--:R2:W3:Y:S01]  /*11650*/  SHFL.IDX PT, R13, R20, 0x2, 0x1c1f ;  /* 0x005c1f00140d7f89 */ /* 0x00c4e200000e0000 */
[----:B------:R-:W-:Y:S02]  /*11660*/  BSSY B0, `(.L_x_230) ;  /* 0x0000015000007945 */ /* 0x000fe40003800000 */
[----:B------:R-:W-:Y:S01]  /*11670*/  ISETP.GE.AND P0, PT, R3, R22, PT ;  /* 0x000000160300720c */ /* 0x000fe20003f06270 */
[----:B------:R2:W1:-:S12]  /*11680*/  SHFL.IDX PT, R12, R2, 0x2, 0x1c1f ;  /* 0x005c1f00020c7f89 */ /* 0x00045800000e0000 */
        /* <DEDUP_REMOVED lines=18> */
.L_x_231:
[----:B------:R-:W-:Y:S05]  /*117b0*/  BSYNC B0 ;  /* 0x0000000000007941 */ /* 0x000fea0003800000 */
.L_x_230:
[----:B------:R-:W-:Y:S01]  /*117c0*/  IADD3 R23, R23, 0x60, RZ ;  /* 0x0000006017177810 */ /* 0x000fe20007ffe0ff */
[----:B-1----:R1:W2:Y:S03]  /*117d0*/  SHFL.IDX PT, R9, R20, 0x3, 0x1c1f ;  /* 0x007c1f0014097f89 */ /* 0x0022a600000e0000 */
[----:B------:R-:W-:Y:S01]  /*117e0*/  ISETP.GE.AND P0, PT, R23, R22, PT ;  /* 0x000000161700720c */ /* 0x000fe20003f06270 */
[----:B------:R1:W4:-:S12]  /*117f0*/  SHFL.IDX PT, R8, R2, 0x3, 0x1c1f ;  /* 0x007c1f0002087f89 */ /* 0x00031800000e0000 */
[----:B------:R-:W-:Y:S05]  /*11800*/  @P0 EXIT ;  /* 0x000000000000094d */ /* 0x000fea0003800000 */
[C---:B------:R-:W-:Y:S02]  /*11810*/  IADD3 R3, R0.reuse, 0x20, RZ ;  /* 0x0000002000037810 */ /* 0x040fe40007ffe0ff */
[C---:B------:R-:W-:Y:S02]  /*11820*/  ISETP.GE.AND P1, PT, R0.reuse, c[0x0][0x3c8], PT ;  /* 0x0000f20000007a0c */ /* 0x040fe40003f26270 */
[----:B------:R-:W-:Y:S02]  /*11830*/  ISETP.GE.AND P0, PT, R3, c[0x0][0x3c8], PT ;  /* 0x0000f20003007a0c */ /* 0x000fe40003f06270 */
[----:B---3--:R-:W-:-:S09]  /*11840*/  IADD3 R13, R0, 0x40, RZ ;  /* 0x00000040000d7810 */ /* 0x008fd20007ffe0ff */
[----:B--2-4-:R-:W-:Y:S02]  /*11850*/  @!P1 IMAD.WIDE R10, R0, 0x2, R8 ;  /* 0x00000002000a9825 */ /* 0x014fe400078e0208 */
[----:B-1----:R-:W-:-:S03]  /*11860*/  @!P0 SHF.R.S32.HI R2, RZ, 0x1f, R3 ;  /* 0x0000001fff028819 */ /* 0x002fc60000011403 */
[----:B------:R1:W-:Y:S01]  /*11870*/  @!P1 ST.E.128 [R10.64], R40 ;  /* 0x000000280a009985 */ /* 0x0003e2000c101d0a */
[----:B------:R-:W-:-:S04]  /*11880*/  @!P0 LEA.HI R2, R2, R3, RZ, 0x3 ;  /* 0x0000000302028211 */ /* 0x000fc800078f18ff */
[----:B------:R-:W-:-:S05]  /*11890*/  @!P0 LOP3.LUT R2, R2, 0xfffffff8, RZ, 0xc0, !PT ;  /* 0xfffffff802028812 */ /* 0x000fca00078ec0ff */
[----:B------:R-:W-:-:S05]  /*118a0*/  @!P0 IMAD.WIDE R2, R2, 0x2, R8 ;  /* 0x0000000202028825 */ /* 0x000fca00078e0208 */
[----:B------:R1:W-:Y:S01]  /*118b0*/  @!P0 ST.E.128 [R2.64], R28 ;  /* 0x0000001c02008985 */ /* 0x0003e2000c101d0a */
[----:B------:R-:W-:-:S13]  /*118c0*/  ISETP.GE.AND P0, PT, R13, c[0x0][0x3c8], PT ;  /* 0x0000f2000d007a0c */ /* 0x000fda0003f06270 */
[----:B------:R-:W-:Y:S05]  /*118d0*/  @P0 EXIT ;  /* 0x000000000000094d */ /* 0x000fea0003800000 */
[----:B------:R-:W-:-:S04]  /*118e0*/  SHF.R.S32.HI R0, RZ, 0x1f, R13 ;  /* 0x0000001fff007819 */ /* 0x000fc8000001140d */
[----:B------:R-:W-:-:S04]  /*118f0*/  LEA.HI R0, R0, R13, RZ, 0x3 ;  /* 0x0000000d00007211 */ /* 0x000fc800078f18ff */
[----:B-1----:R-:W-:-:S05]  /*11900*/  LOP3.LUT R3, R0, 0xfffffff8, RZ, 0xc0, !PT ;  /* 0xfffffff800037812 */ /* 0x002fca00078ec0ff */
[----:B------:R-:W-:-:S05]  /*11910*/  IMAD.WIDE R8, R3, 0x2, R8 ;  /* 0x0000000203087825 */ /* 0x000fca00078e0208 */
[----:B------:R-:W-:Y:S01]  /*11920*/  ST.E.128 [R8.64], R4 ;  /* 0x0000000408007985 */ /* 0x000fe2000c101d0a */
[----:B------:R-:W-:Y:S05]  /*11930*/  EXIT ;  /* 0x000000000000794d */ /* 0x000fea0003800000 */
.L_x_225:
[----:B------:R-:W1:Y:S01]  /*11940*/  S2R R7, SR_TID.X ;  /* 0x0000000000077919 */ /* 0x000e620000002100 */
[----:B------:R-:W-:Y:S03]  /*11950*/  BSSY B0, `(.L_x_232) ;  /* 0x0000027000007945 */ /* 0x000fe60003800000 */
[----:B------:R-:W2:Y:S01]  /*11960*/  S2R R8, SR_CTAID.Z ;  /* 0x0000000000087919 */ /* 0x000ea20000002700 */
[----:B-1----:R-:W-:Y:S02]  /*11970*/  ISETP.GT.AND P0, PT, R7, 0x7f, PT ;  /* 0x0000007f0700780c */ /* 0x002fe40003f04270 */
[----:B--2---:R-:W-:-:S11]  /*11980*/  SHF.R.S32.HI R11, RZ, 0x1f, R8 ;  /* 0x0000001fff0b7819 */ /* 0x004fd60000011408 */
[----:B------:R-:W-:Y:S05]  /*11990*/  @P0 BRA `(.L_x_233) ;  /* 0x0000022000000947 */ /* 0x000fea0003800000 */
[----:B------:R-:W1:Y:S01]  /*119a0*/  S2R R0, SR_CTAID.X ;  /* 0x0000000000007919 */ /* 0x000e620000002500 */
[----:B------:R-:W-:-:S05]  /*119b0*/  MOV R2, c[0x0][0x4e8] ;  /* 0x00013a0000027a02 */ /* 0x000fca0000000f00 */
[----:B------:R-:W-:Y:S01]  /*119c0*/  IMAD R3, R2, c[0x0][0x388], RZ ;  /* 0x0000e20002037a24 */ /* 0x000fe200078e02ff */
[----:B-1----:R-:W-:-:S04]  /*119d0*/  LEA R0, R0, R7, 0x7 ;  /* 0x0000000700007211 */ /* 0x002fc800078e38ff */
[----:B------:R-:W-:-:S13]  /*119e0*/  ISETP.GE.AND P0, PT, R0, R3, PT ;  /* 0x000000030000720c */ /* 0x000fda0003f06270 */
[----:B------:R-:W-:Y:S05]  /*119f0*/  @P0 BRA `(.L_x_233) ;  /* 0x000001c000000947 */ /* 0x000fea0003800000 */
[----:B------:R-:W1:Y:S01]  /*11a00*/  S2R R9, SR_CTAID.Y ;  /* 0x0000000000097919 */ /* 0x000e620000002600 */
[----:B------:R-:W-:Y:S02]  /*11a10*/  ISETP.NE.AND P0, PT, R2, 0x1, PT ;  /* 0x000000010200780c */ /* 0x000fe40003f05270 */
[----:B------:R-:W-:-:S11]  /*11a20*/  MOV R5, R0 ;  /* 0x0000000000057202 */ /* 0x000fd60000000f00 */
[----:B------:R-:W-:-:S05]  /*11a30*/  @P0 IMAD.HI.U32 R6, R0, c[0x0][0x4ec], RZ ;  /* 0x00013b0000060a27 */ /* 0x000fca00078e00ff */
[----:B------:R-:W-:Y:S02]  /*11a40*/  @P0 SHF.R.U32.HI R5, RZ, c[0x0][0x4f0], R6 ;  /* 0x00013c00ff050a19 */ /* 0x000fe40000011606 */
[----:B-1----:R-:W-:Y:S01]  /*11a50*/  SHF.R.S32.HI R4, RZ, 0x1f, R9 ;  /* 0x0000001fff047819 */ /* 0x002fe20000011409 */
[----:B------:R-:W-:-:S04]  /*11a60*/  IMAD.WIDE.U32 R2, R9, c[0x0][0x490], RZ ;  /* 0x0001240009027a25 */ /* 0x000fc800078e00ff */
[----:B------:R-:W-:Y:S02]  /*11a70*/  IMAD R4, R4, c[0x0][0x490], RZ ;  /* 0x0001240004047a24 */ /* 0x000fe400078e02ff */
[----:B------:R-:W-:Y:S02]  /*11a80*/  IMAD.MOV.U32 R12, RZ, RZ, R2 ;  /* 0x000000ffff0c7224 */ /* 0x000fe400078e0002 */
[----:B------:R-:W-:Y:S01]  /*11a90*/  IMAD R13, R9, c[0x0][0x494], R4 ;  /* 0x00012500090d7a24 */ /* 0x000fe200078e0204 */
[----:B------:R-:W-:-:S04]  /*11aa0*/  IADD3 R9, -R5, RZ, RZ ;  /* 0x000000ff05097210 */ /* 0x000fc80007ffe1ff */
[----:B------:R-:W-:Y:S01]  /*11ab0*/  IADD3 R13, R3, R13, RZ ;  /* 0x0000000d030d7210 */ /* 0x000fe20007ffe0ff */
[----:B------:R-:W-:Y:S02]  /*11ac0*/  IMAD R3, R11, c[0x0][0x498], RZ ;  /* 0x000126000b037a24 */ /* 0x000fe400078e02ff */
[----:B------:R-:W-:Y:S02]  /*11ad0*/  IMAD R4, R9, c[0x0][0x4e8], R0 ;  /* 0x00013a0009047a24 */ /* 0x000fe400078e0200 */
[----:B------:R-:W-:-:S03]  /*11ae0*/  IMAD.WIDE.U32 R12, R8, c[0x0][0x498], R12 ;  /* 0x00012600080c7a25 */ /* 0x000fc600078e000c */
[----:B------:R-:W-:Y:S01]  /*11af0*/  SHF.R.S32.HI R2, RZ, 0x1f, R4 ;  /* 0x0000001fff027819 */ /* 0x000fe20000011404 */
[----:B------:R-:W-:Y:S01]  /*11b00*/  IMAD R0, R8, c[0x0][0x49c], R3 ;  /* 0x0001270008007a24 */ /* 0x000fe200078e0203 */
[----:B------:R-:W-:Y:S02]  /*11b10*/  SHF.R.S32.HI R3, RZ, 0x1f, R5 ;  /* 0x0000001fff037819 */ /* 0x000fe40000011405 */
[----:B------:R-:W-:Y:S01]  /*11b20*/  IADD3 R12, P0, R5, R12, RZ ;  /* 0x0000000c050c7210 */ /* 0x000fe20007f1e0ff */
[----:B------:R-:W-:-:S03]  /*11b30*/  IMAD R5, R2, c[0x0][0x488], RZ ;  /* 0x0001220002057a24 */ /* 0x000fc600078e02ff */
[----:B------:R-:W-:Y:S01]  /*11b40*/  IADD3.X R13, R3, R13, R0, P0, !PT ;  /* 0x0000000d030d7210 */ /* 0x000fe200007fe400 */
[----:B------:R-:W-:-:S04]  /*11b50*/  IMAD R5, R4, c[0x0][0x48c], R5 ;  /* 0x0001230004057a24 */ /* 0x000fc800078e0205 */
[----:B------:R-:W-:-:S05]  /*11b60*/  IMAD.WIDE.U32 R12, R4, c[0x0][0x488], R12 ;  /* 0x00012200040c7a25 */ /* 0x000fca00078e000c */
[----:B------:R-:W-:Y:S02]  /*11b70*/  IADD3 R5, R13, R5, RZ ;  /* 0x000000050d057210 */ /* 0x000fe40007ffe0ff */
[----:B------:R-:W-:-:S04]  /*11b80*/  LEA R2, P0, R12, c[0x0][0x450], 0x2 ;  /* 0x000114000c027a11 */ /* 0x000fc800078010ff */
[----:B------:R-:W-:Y:S01]  /*11b90*/  LEA.HI.X R3, R12, c[0x0][0x454], R5, 0x2, P0 ;  /* 0x000115000c037a11 */ /* 0x000fe200000f1405 */
[----:B------:R-:W-:-:S05]  /*11ba0*/  IMAD.MOV.U32 R5, RZ, RZ, -0x800000 ;  /* 0xff800000ff057424 */ /* 0x000fca00078e00ff */
[----:B------:R1:W-:Y:S03]  /*11bb0*/  STG.E [R2.64], R5 ;  /* 0x0000000502007986 */ /* 0x0003e6000c10190a */
.L_x_233:
[----:B------:R-:W-:Y:S05]  /*11bc0*/  BSYNC B0 ;  /* 0x0000000000007941 */ /* 0x000fea0003800000 */
.L_x_232:
[----:B------:R-:W2:Y:S01]  /*11bd0*/  S2R R12, SR_CTAID.Y ;  /* 0x00000000000c7919 */ /* 0x000ea20000002600 */
[----:B------:R-:W-:Y:S01]  /*11be0*/  SHF.R.S32.HI R4, RZ, 0x1f, R7 ;  /* 0x0000001fff047819 */ /* 0x000fe20000011407 */
[----:B------:R-:W-:Y:S01]  /*11bf0*/  IMAD R11, R11, c[0x0][0x3f0], RZ ;  /* 0x0000fc000b0b7a24 */ /* 0x000fe200078e02ff */
[----:B-1----:R-:W-:Y:S01]  /*11c00*/  MOV R3, c[0x0][0x4e8] ;  /* 0x00013a0000037a02 */ /* 0x002fe20000000f00 */
[----:B------:R-:W1:Y:S01]  /*11c10*/  S2R R5, SR_CTAID.X ;  /* 0x0000000000057919 */ /* 0x000e620000002500 */
[----:B------:R-:W-:Y:S01]  /*11c20*/  LEA.HI R4, R4, R7, RZ, 0x2 ;  /* 0x0000000704047211 */ /* 0x000fe200078f10ff */
[----:B------:R-:W-:Y:S01]  /*11c30*/  BSSY B0, `(.L_x_234) ;  /* 0x0000038000007945 */ /* 0x000fe20003800000 */
[C---:B------:R-:W-:Y:S01]  /*11c40*/  ISETP.NE.AND P0, PT, R3.reuse, 0x1, PT ;  /* 0x000000010300780c */ /* 0x040fe20003f05270 */
[----:B------:R-:W-:Y:S01]  /*11c50*/  IMAD R3, R3, c[0x0][0x388], RZ ;  /* 0x0000e20003037a24 */ /* 0x000fe200078e02ff */
[----:B------:R-:W-:Y:S02]  /*11c60*/  LOP3.LUT R2, R4, 0xfffffffc, RZ, 0xc0, !PT ;  /* 0xfffffffc04027812 */ /* 0x000fe400078ec0ff */
[----:B------:R-:W-:-:S03]  /*11c70*/  SHF.R.S32.HI R4, RZ, 0x2, R4 ;  /* 0x00000002ff047819 */ /* 0x000fc60000011404 */
[----:B------:R-:W-:-:S05]  /*11c80*/  IMAD.IADD R7, R7, 0x1, -R2 ;  /* 0x0000000107077824 */ /* 0x000fca00078e0a02 */
[CC--:B------:R-:W-:Y:S02]  /*11c90*/  LEA R6, R7.reuse, R4.reuse, 0x5 ;  /* 0x0000000407067211 */ /* 0x0c0fe400078e28ff */
[----:B------:R-:W-:Y:S02]  /*11ca0*/  SHF.L.U32 R7, R7, 0x3, RZ ;  /* 0x0000000307077819 */ /* 0x000fe400000006ff */
[----:B--2---:R-:W-:Y:S01]  /*11cb0*/  SHF.R.S32.HI R0, RZ, 0x1f, R12 ;  /* 0x0000001fff007819 */ /* 0x004fe2000001140c */
[C---:B-1----:R-:W-:Y:S01]  /*11cc0*/  IMAD R6, R5.reuse, 0x80, R6 ;  /* 0x0000008005067824 */ /* 0x042fe200078e0206 */
[----:B------:R-:W-:-:S03]  /*11cd0*/  LEA R4, R5, R4, 0x7 ;  /* 0x0000000405047211 */ /* 0x000fc600078e38ff */
[----:B------:R-:W-:Y:S01]  /*11ce0*/  IMAD R9, R0, c[0x0][0x3e8], RZ ;  /* 0x0000fa0000097a24 */ /* 0x000fe200078e02ff */
[----:B------:R-:W-:Y:S01]  /*11cf0*/  IADD3 R5, R7, 0x40, RZ ;  /* 0x0000004007057810 */ /* 0x000fe20007ffe0ff */
[----:B------:R-:W-:-:S04]  /*11d00*/  @P0 IMAD.HI.U32 R2, R6, c[0x0][0x4ec], RZ ;  /* 0x00013b0006020a27 */ /* 0x000fc800078e00ff */
[C---:B------:R-:W-:Y:S02]  /*11d10*/  IMAD R9, R12.reuse, c[0x0][0x3ec], R9 ;  /* 0x0000fb000c097a24 */ /* 0x040fe400078e0209 */
[----:B------:R-:W-:-:S04]  /*11d20*/  IMAD.WIDE.U32 R12, R12, c[0x0][0x3e8], RZ ;  /* 0x0000fa000c0c7a25 */ /* 0x000fc800078e00ff */
[----:B------:R-:W-:Y:S01]  /*11d30*/  IMAD R0, R8, c[0x0][0x3f4], R11 ;  /* 0x0000fd0008007a24 */ /* 0x000fe200078e020b */
[----:B------:R-:W-:Y:S01]  /*11d40*/  IADD3 R13, R13, R9, RZ ;  /* 0x000000090d0d7210 */ /* 0x000fe20007ffe0ff */
[----:B------:R-:W-:Y:S01]  /*11d50*/  IMAD.MOV.U32 R9, RZ, RZ, R6 ;  /* 0x000000ffff097224 */ /* 0x000fe200078e0006 */
[----:B------:R-:W-:-:S03]  /*11d60*/  @P0 SHF.R.U32.HI R9, RZ, c[0x0][0x4f0], R2 ;  /* 0x00013c00ff090a19 */ /* 0x000fc60000011602 */
[----:B------:R-:W-:Y:S01]  /*11d70*/  IMAD.WIDE.U32 R12, R8, c[0x0][0x3f0], R12 ;  /* 0x0000fc00080c7a25 */ /* 0x000fe200078e000c */
[----:B------:R-:W-:Y:S02]  /*11d80*/  SHF.R.S32.HI R2, RZ, 0x1f, R9 ;  /* 0x0000001fff027819 */ /* 0x000fe40000011409 */
[----:B------:R-:W-:Y:S01]  /*11d90*/  IADD3 R11, -R9, RZ, RZ ;  /* 0x000000ff090b7210 */ /* 0x000fe20007ffe1ff */
[----:B------:R-:W-:Y:S02]  /*11da0*/  IMAD.IADD R13, R13, 0x1, R0 ;  /* 0x000000010d0d7824 */ /* 0x000fe400078e0200 */
[----:B------:R-:W-:Y:S02]  /*11db0*/  IMAD R2, R2, c[0x0][0x3e0], RZ ;  /* 0x0000f80002027a24 */ /* 0x000fe400078e02ff */
[----:B------:R-:W-:Y:S01]  /*11dc0*/  IMAD R11, R11, c[0x0][0x4e8], R6 ;  /* 0x00013a000b0b7a24 */ /* 0x000fe200078e0206 */
[----:B------:R-:W-:Y:S01]  /*11dd0*/  IADD3 R6, R7, 0x20, RZ ;  /* 0x0000002007067810 */ /* 0x000fe20007ffe0ff */
[----:B------:R-:W-:-:S03]  /*11de0*/  IMAD.WIDE.U32 R12, R9, c[0x0][0x3e0], R12 ;  /* 0x0000f800090c7a25 */ /* 0x000fc600078e000c */
[----:B------:R-:W-:Y:S01]  /*11df0*/  SHF.R.S32.HI R0, RZ, 0x1f, R11 ;  /* 0x0000001fff007819 */ /* 0x000fe2000001140b */
[----:B------:R-:W-:-:S04]  /*11e00*/  IMAD R9, R9, c[0x0][0x3e4], R2 ;  /* 0x0000f90009097a24 */ /* 0x000fc800078e0202 */
[----:B------:R-:W-:Y:S01]  /*11e10*/  IMAD R0, R0, c[0x0][0x3d8], RZ ;  /* 0x0000f60000007a24 */ /* 0x000fe200078e02ff */
[----:B------:R-:W-:-:S03]  /*11e20*/  IADD3 R13, R13, R9, RZ ;  /* 0x000000090d0d7210 */ /* 0x000fc60007ffe0ff */
[C---:B------:R-:W-:Y:S02]  /*11e30*/  IMAD R0, R11.reuse, c[0x0][0x3dc], R0 ;  /* 0x0000f7000b007a24 */ /* 0x040fe400078e0200 */
[----:B------:R-:W-:-:S04]  /*11e40*/  IMAD.WIDE.U32 R8, R11, c[0x0][0x3d8], R12 ;  /* 0x0000f6000b087a25 */ /* 0x000fc800078e000c */
[----:B------:R-:W-:Y:S01]  /*11e50*/  IMAD.IADD R11, R9, 0x1, R0 ;  /* 0x00000001090b7824 */ /* 0x000fe200078e0200 */
[----:B------:R-:W-:-:S04]  /*11e60*/  LEA R9, P0, R8, c[0x0][0x380], 0x1 ;  /* 0x0000e00008097a11 */ /* 0x000fc800078008ff */
[----:B------:R-:W-:Y:S01]  /*11e70*/  LEA.HI.X R8, R8, c[0x0][0x384], R11, 0x1, P0 ;  /* 0x0000e10008087a11 */ /* 0x000fe200000f0c0b */
[----:B------:R1:W2:Y:S01]  /*11e80*/  SHFL.IDX PT, R10, R9, RZ, 0x1c1f ;  /* 0x001c1fff090a7589 */ /* 0x0002a200000e0000 */
[----:B------:R-:W-:-:S03]  /*11e90*/  ISETP.GE.AND P0, PT, R4, R3, PT ;  /* 0x000000030400720c */ /* 0x000fc60003f06270 */
[----:B------:R1:W3:Y:S10]  /*11ea0*/  SHFL.IDX PT, R11, R8, RZ, 0x1c1f ;  /* 0x001c1fff080b7589 */ /* 0x0002f400000e0000 */
[----:B------:R-:W-:Y:S05]  /*11eb0*/  @P0 BRA `(.L_x_235) ;  /* 0x000000f000000947 */ /* 0x000fea0003800000 */
[----:B------:R-:W-:Y:S02]  /*11ec0*/  ISETP.GE.AND P1, PT, R6, c[0x0][0x3c8], PT ;  /* 0x0000f20006007a0c */ /* 0x000fe40003f26270 */
[----:B------:R-:W-:-:S02]  /*11ed0*/  ISETP.GE.AND P0, PT, R5, c[0x0][0x3c8], PT ;  /* 0x0000f20005007a0c */ /* 0x000fc40003f06270 */
        /* <DEDUP_REMOVED lines=13> */
.L_x_235:
[----:B------:R-:W-:Y:S05]  /*11fb0*/  BSYNC B0 ;  /* 0x0000000000007941 */ /* 0x000fea0003800000 */
.L_x_234:
[----:B------:R-:W-:Y:S01]  /*11fc0*/  IADD3 R0, R4, 0x20, RZ ;  /* 0x0000002004007810 */ /* 0x000fe20007ffe0ff */
[----:B--23--:R2:W3:Y:S01]  /*11fd0*/  SHFL.IDX PT, R11, R8, 0x1, 0x1c1f ;  /* 0x003c1f00080b7f89 */ /* 0x00c4e200000e0000 */
        /* <DEDUP_REMOVED lines=19> */
.L_x_237:
[----:B------:R-:W-:Y:S05]  /*12110*/  BSYNC B0 ;  /* 0x0000000000007941 */ /* 0x000fea0003800000 */
.L_x_236:
[----:B------:R-:W-:Y:S01]  /*12120*/  IADD3 R0, R4, 0x40, RZ ;  /* 0x0000004004007810 */ /* 0x000fe20007ffe0ff */
[----:B---3--:R3:W1:Y:S01]  /*12130*/  SHFL.IDX PT, R11, R8, 0x2, 0x1c1f ;  /* 0x005c1f00080b7f89 */ /* 0x00866200000e0000 */
        /* <DEDUP_REMOVED lines=19> */
.L_x_239:
[----:B------:R-:W-:Y:S05]  /*12270*/  BSYNC B0 ;  /* 0x0000000000007941 */ /* 0x000fea0003800000 */
.L_x_238:
[----:B------:R-:W-:Y:S01]  /*12280*/  IADD3 R4, R4, 0x60, RZ ;  /* 0x0000006004047810 */ /* 0x000fe20007ffe0ff */
[----:B-1----:R1:W2:Y:S03]  /*12290*/  SHFL.IDX PT, R11, R8, 0x3, 0x1c1f ;  /* 0x007c1f00080b7f89 */ /* 0x0022a600000e0000 */
[----:B------:R-:W-:Y:S01]  /*122a0*/  ISETP.GE.AND P0, PT, R4, R3, PT ;  /* 0x000000030400720c */ /* 0x000fe20003f06270 */
[----:B----4-:R1:W4:-:S12]  /*122b0*/  SHFL.IDX PT, R10, R9, 0x3, 0x1c1f ;  /* 0x007c1f00090a7f89 */ /* 0x01031800000e0000 */
[----:B------:R-:W-:Y:S05]  /*122c0*/  @P0 EXIT ;  /* 0x000000000000094d */ /* 0x000fea0003800000 */
[----:B------:R-:W-:Y:S02]  /*122d0*/  ISETP.GE.AND P0, PT, R6, c[0x0][0x3c8], PT ;  /* 0x0000f20006007a0c */ /* 0x000fe40003f06270 */
[----:B------:R-:W-:-:S11]  /*122e0*/  ISETP.GE.AND P1, PT, R7, c[0x0][0x3c8], PT ;  /* 0x0000f20007007a0c */ /* 0x000fd60003f26270 */
[----:B------:R-:W-:-:S04]  /*122f0*/  @!P0 SHF.R.S32.HI R3, RZ, 0x1f, R6 ;  /* 0x0000001fff038819 */ /* 0x000fc80000011406 */
[----:B------:R-:W-:Y:S01]  /*12300*/  @!P0 LEA.HI R3, R3, R6, RZ, 0x3 ;  /* 0x0000000603038211 */ /* 0x000fe200078f18ff */
[----:B--2-4-:R-:W-:-:S03]  /*12310*/  @!P1 IMAD.WIDE R6, R7, 0x2, R10 ;  /* 0x0000000207069825 */ /* 0x014fc600078e020a */
[----:B------:R-:W-:Y:S02]  /*12320*/  @!P0 LOP3.LUT R3, R3, 0xfffffff8, RZ, 0xc0, !PT ;  /* 0xfffffff803038812 */ /* 0x000fe400078ec0ff */
[----:B------:R2:W-:Y:S03]  /*12330*/  @!P1 ST.E.128 [R6.64], RZ ;  /* 0x000000ff06009985 */ /* 0x0005e6000c101d0a */
[----:B------:R-:W-:-:S05]  /*12340*/  @!P0 IMAD.WIDE R2, R3, 0x2, R10 ;  /* 0x0000000203028825 */ /* 0x000fca00078e020a */
[----:B------:R2:W-:Y:S01]  /*12350*/  @!P0 ST.E.128 [R2.64], RZ ;  /* 0x000000ff02008985 */ /* 0x0005e2000c101d0a */
[----:B------:R-:W-:-:S13]  /*12360*/  ISETP.GE.AND P0, PT, R5, c[0x0][0x3c8], PT ;  /* 0x0000f20005007a0c */ /* 0x000fda0003f06270 */
[----:B------:R-:W-:Y:S05]  /*12370*/  @P0 EXIT ;  /* 0x000000000000094d */ /* 0x000fea0003800000 */
[----:B------:R-:W-:-:S04]  /*12380*/  SHF.R.S32.HI R0, RZ, 0x1f, R5 ;  /* 0x0000001fff007819 */ /* 0x000fc80000011405 */
[----:B------:R-:W-:-:S04]  /*12390*/  LEA.HI R0, R0, R5, RZ, 0x3 ;  /* 0x0000000500007211 */ /* 0x000fc800078f18ff */
[----:B--2---:R-:W-:-:S05]  /*123a0*/  LOP3.LUT R3, R0, 0xfffffff8, RZ, 0xc0, !PT ;  /* 0xfffffff800037812 */ /* 0x004fca00078ec0ff */
[----:B------:R-:W-:-:S05]  /*123b0*/  IMAD.WIDE R10, R3, 0x2, R10 ;  /* 0x00000002030a7825 */ /* 0x000fca00078e020a */
[----:B------:R-:W-:Y:S01]  /*123c0*/  ST.E.128 [R10.64], RZ ;  /* 0x000000ff0a007985 */ /* 0x000fe2000c101d0a */
[----:B------:R-:W-:Y:S05]  /*123d0*/  EXIT ;  /* 0x000000000000794d */ /* 0x000fea0003800000 */
.L_x_240:
        /* <DEDUP_REMOVED lines=10> */
.L_x_757:


//--------------------- .text._ZN7cutlass13device_kernelIN5flash19enable_sm80_to_sm89INS1_16FlashAttnFwdSm80INS1_25CollectiveMainloopFwdSm80ILi4ELi1ELb0EN4cute5tupleIJNS5_1CILi128EEENS7_ILi48EEENS7_ILi96EEEEEELi96ENS_6half_tEfNS_4arch4Sm80ELb0ELb1ELb0ELb1ELb0ELb0ELb1ELb0EEENS1_21CollectiveEpilogueFwdINS6_IJS8_SA_S9_EEENS6_IJNS7_ILi1EEESI_SI_EEESC_SE_Li128ELb1ELb1ELb0ELb0EEENS1_19SingleTileSchedulerILb1ELb0ELb1ELi128EEEEEEEEEvNT_6ParamsE --------------------------
	.section	.text._ZN7cutlass13device_kernelIN5flash19enable_sm80_to_sm89INS1_16FlashAttnFwdSm80INS1_25CollectiveMainloopFwdSm80ILi4ELi1ELb0EN4cute5tupleIJNS5_1CILi128EEENS7_ILi48EEENS7_ILi96EEEEEELi96ENS_6half_tEfNS_4arch4Sm80ELb0ELb1ELb0ELb1ELb0ELb0ELb1ELb0EEENS1_21CollectiveEpilogueFwdINS6_IJS8_SA_S9_EEENS6_IJNS7_ILi1EEESI_SI_EEESC_SE_Li128ELb1ELb1ELb0ELb0EEENS1_19SingleTileSchedulerILb1ELb0ELb1ELi128EEEEEEEEEvNT_6ParamsE,"ax",@progbits
	.sectioninfo	@"SHI_REGISTERS=255"
	.align	128
.text._ZN7cutlass13device_kernelIN5flash19enable_sm80_to_sm89INS1_16FlashAttnFwdSm80INS1_25CollectiveMainloopFwdSm80ILi4ELi1ELb0EN4cute5tupleIJNS5_1CILi128EEENS7_ILi48EEENS7_ILi96EEEEEELi96ENS_6half_tEfNS_4arch4Sm80ELb0ELb1ELb0ELb1ELb0ELb0ELb1ELb0EEENS1_21CollectiveEpilogueFwdINS6_IJS8_SA_S9_EEENS6_IJNS7_ILi1EEESI_SI_EEESC_SE_Li128ELb1ELb1ELb0ELb0EEENS1_19SingleTileSchedulerILb1ELb0ELb1ELi128EEEEEEEEEvNT_6ParamsE:
        .type           _ZN7cutlass13device_kernelIN5flash19enable_sm80_to_sm89INS1_16FlashAttnFwdSm80INS1_25CollectiveMainloopFwdSm80ILi4ELi1ELb0EN4cute5tupleIJNS5_1CILi128EEENS7_ILi48EEENS7_ILi96EEEEEELi96ENS_6half_tEfNS_4arch4Sm80ELb0ELb1ELb0ELb1ELb0ELb0ELb1ELb0EEENS1_21CollectiveEpilogueFwdINS6_IJS8_SA_S9_EEENS6_IJNS7_ILi1EEESI_SI_EEESC_SE_Li128ELb1ELb1ELb0ELb0EEENS1_19SingleTileSchedulerILb1ELb0ELb1ELi128EEEEEEEEEvNT_6ParamsE,@function
        .size           _ZN7cutlass13device_kernelIN5flash19enable_sm80_to_sm89INS1_16FlashAttnFwdSm80INS1_25CollectiveMainloopFwdSm80ILi4ELi1ELb0EN4cute5tupleIJNS5_1CILi128EEENS7_ILi48EEENS7_ILi96EEEEEELi96ENS_6half_tEfNS_4arch4Sm80ELb0ELb1ELb0ELb1ELb0ELb0ELb1ELb0EEENS1_21CollectiveEpilogueFwdINS6_IJS8_SA_S9_EEENS6_IJNS7_ILi1EEESI_SI_EEESC_SE_Li128ELb1ELb1ELb0ELb0EEENS1_19SingleTileSchedulerILb1ELb0ELb1ELi128EEEEEEEEEvNT_6ParamsE,(.L_x_758 - _ZN7cutlass13device_kernelIN5flash19enable_sm80_to_sm89INS1_16FlashAttnFwdSm80INS1_25CollectiveMainloopFwdSm80ILi4ELi1ELb0EN4cute5tupleIJNS5_1CILi128EEENS7_ILi48EEENS7_ILi96EEEEEELi96ENS_6half_tEfNS_4arch4Sm80ELb0ELb1ELb0ELb1ELb0ELb0ELb1ELb0EEENS1_21CollectiveEpilogueFwdINS6_IJS8_SA_S9_EEENS6_IJNS7_ILi1EEESI_SI_EEESC_SE_Li128ELb1ELb1ELb0ELb0EEENS1_19SingleTileSchedulerILb1ELb0ELb1ELi128EEEEEEEEEvNT_6ParamsE)
        .other          _ZN7cutlass13device_kernelIN5flash19enable_sm80_to_sm89INS1_16FlashAttnFwdSm80INS1_25CollectiveMainloopFwdSm80ILi4ELi1ELb0EN4cute5tupleIJNS5_1CILi128EEENS7_ILi48EEENS7_ILi96EEEEEELi96ENS_6half_tEfNS_4arch4Sm80ELb0ELb1ELb0ELb1ELb0ELb0ELb1ELb0EEENS1_21CollectiveEpilogueFwdINS6_IJS8_SA_S9_EEENS6_IJNS7_ILi1EEESI_SI_EEESC_SE_Li128ELb1ELb1ELb0ELb0EEENS1_19SingleTileSchedulerILb1ELb0ELb1ELi128EEEEEEEEEvNT_6ParamsE,@"STO_CUDA_ENTRY STV_DEFAULT"
_ZN7cutlass13device_kernelIN5flash19enable_sm80_to_sm89INS1_16FlashAttnFwdSm80INS1_25CollectiveMainloopFwdSm80ILi4ELi1ELb0EN4cute5tupleIJNS5_1CILi128EEENS7_ILi48EEENS7_ILi96EEEEEELi96ENS_6half_tEfNS_4arch4Sm80ELb0ELb1ELb0ELb1ELb0ELb0ELb1ELb0EEENS1_21CollectiveEpilogueFwdINS6_IJS8_SA_S9_EEENS6_IJNS7_ILi1EEESI_SI_EEESC_SE_Li128ELb1ELb1ELb0ELb0EEENS1_19SingleTileSchedulerILb1ELb0ELb1ELi128EEEEEEEEEvNT_6ParamsE:
[----:B------:R-:W-:Y:S02]  /*0000*/  MOV R1, c[0x0][0x28] ;  /* 0x00000a0000017a02 */ /* 0x000fe40000000f00 */
[----:B------:R-:W1:Y:S01]  /*0010*/  S2R R223, SR_TID.X ;  /* 0x0000000000df7919 */ /* 0x000e620000002100 */
[----:B------:R-:W-:Y:S01]  /*0020*/  MOV R3, 0x4 ;  /* 0x0000000400037802 */ /* 0x000fe20000000f00 */
[----:B------:R-:W2:Y:S01]  /*0030*/  S2UR UR4, SR_CTAID.X ;  /* 0x00000000000479c3 */ /* 0x000ea20000002500 */
[----:B------:R-:W-:Y:S01]  /*0040*/  ULDC.64 UR8, c[0x0][0x118] ;  /* 0x0000460000087ab9 */ /* 0x000fe20000000a00 */
[----:B------:R-:W3:Y:S01]  /*0050*/  S2R R224, SR_CTAID.Z ;  /* 0x0000000000e07919 */ /* 0x000ee20000002700 */
[----:B-1----:R-:W-:Y:S01]  /*0060*/  SHF.R.U32.HI R0, RZ, 0x5, R223 ;  /* 0x00000005ff007819 */ /* 0x002fe200000116df */
[----:B---3--:R-:W-:-:S05]  /*0070*/  IMAD.WIDE R4, R224, R3, c[0x0][0x568] ;  /* 0x00015a00e0047625 */ /* 0x008fca00078e0203 */
[----:B------:R-:W1:Y:S02]  /*0080*/  SHFL.IDX PT, R0, R0, RZ, 0x1f ;  /* 0x00001fff00007589 */ /* 0x000e6400000e0000 */
[----:B-1----:R-:W-:-:S13]  /*0090*/  ISETP.NE.AND P0, PT, R0, RZ, PT ;  /* 0x000000ff0000720c */ /* 0x002fda0003f05270 */
[----:B--2---:R-:W-:Y:S05]  /*00a0*/  @!P0 BRA `(.L_x_241) ;  /* 0x0000014000008947 */ /* 0x004fea0003800000 */
[----:B------:R-:W-:-:S04]  /*00b0*/  ISETP.NE.U32.AND P0, PT, RZ, c[0x0][0x568], PT ;  /* 0x00015a00ff007a0c */ /* 0x000fc80003f05070 */
[----:B------:R-:W-:-:S13]  /*00c0*/  ISETP.NE.AND.EX P0, PT, RZ, c[0x0][0x56c], PT, P0 ;  /* 0x00015b00ff007a0c */ /* 0x000fda0003f05300 */
[----:B------:R-:W-:Y:S05]  /*00d0*/  @!P0 BRA `(.L_x_242) ;  /* 0x0000002000008947 */ /* 0x000fea0003800000 */
[----:B------:R1:W5:Y:S01]  /*00e0*/  LDG.E R0, [R4.64] ;  /* 0x0000000804007981 */ /* 0x000362000c1e1900 */
[----:B------:R-:W-:Y:S05]  /*00f0*/  BRA `(.L_x_243) ;  /* 0x0000009000007947 */ /* 0x000fea0003800000 */
.L_x_242:
        /* <DEDUP_REMOVED lines=8> */
.L_x_244:
[----:B------:R-:W-:-:S04]  /*0180*/  MOV R0, c[0x0][0x54c] ;  /* 0x0001530000007a02 */ /* 0x000fc80000000f00 */
.L_x_243:
[----:B------:R-:W-:Y:S01]  /*0190*/  USHF.L.U32 UR4, UR4, 0x7, URZ ;  /* 0x0000000704047899 */ /* 0x000fe2000800063f */
[----:B-----5:R-:W-:-:S05]  /*01a0*/  IMAD R0, R0, c[0x0][0x548], RZ ;  /* 0x0001520000007a24 */ /* 0x020fca00078e02ff */
[----:B------:R-:W-:-:S04]  /*01b0*/  MOV R153, UR4 ;  /* 0x0000000400997c02 */ /* 0x000fc80008000f00 */
[----:B------:R-:W-:-:S04]  /*01c0*/  ISETP.GE.AND P0, PT, R153, R0, PT ;  /* 0x000000009900720c */ /* 0x000fc80003f06270 */
[----:B------:R-:W-:Y:S01]  /*01d0*/  SEL R224, R224, 0xffffffff, !P0 ;  /* 0xffffffffe0e07807 */ /* 0x000fe20004000000 */
[----:B------:R-:W-:Y:S05]  /*01e0*/  BRA `(.L_x_245) ;  /* 0x0000013000007947 */ /* 0x000fea0003800000 */
.L_x_241:
[----:B------:R-:W-:-:S04]  /*01f0*/  ISETP.NE.U32.AND P0, PT, RZ, c[0x0][0x568], PT ;  /* 0x00015a00ff007a0c */ /* 0x000fc80003f05070 */
[----:B------:R-:W-:-:S13]  /*0200*/  ISETP.NE.AND.EX P0, PT, RZ, c[0x0][0x56c], PT, P0 ;  /* 0x00015b00ff007a0c */ /* 0x000fda0003f05300 */
[----:B------:R-:W-:Y:S05]  /*0210*/  @!P0 BRA `(.L_x_246) ;  /* 0x0000002000008947 */ /* 0x000fea0003800000 */
[----:B------:R1:W5:Y:S01]  /*0220*/  LDG.E R0, [R4.64] ;  /* 0x0000000804007981 */ /* 0x000362000c1e1900 */
[----:B------:R-:W-:Y:S05]  /*0230*/  BRA `(.L_x_247) ;  /* 0x0000009000007947 */ /* 0x000fea0003800000 */
.L_x_246:
        /* <DEDUP_REMOVED lines=8> */
.L_x_248:
[----:B------:R-:W-:-:S04]  /*02c0*/  MOV R0, c[0x0][0x54c] ;  /* 0x0001530000007a02 */ /* 0x000fc80000000f00 */
.L_x_247:
[----:B------:R-:W-:Y:S01]  /*02d0*/  USHF.L.U32 UR4, UR4, 0x7, URZ ;  /* 0x0000000704047899 */ /* 0x000fe2000800063f */
[----:B-----5:R-:W-:-:S05]  /*02e0*/  IMAD R0, R0, c[0x0][0x548], RZ ;  /* 0x0001520000007a24 */ /* 0x020fca00078e02ff */
[----:B------:R-:W-:-:S04]  /*02f0*/  MOV R153, UR4 ;  /* 0x0000000400997c02 */ /* 0x000fc80008000f00 */
[----:B------:R-:W-:-:S04]  /*0300*/  ISETP.GE.AND P0, PT, R153, R0, PT ;  /* 0x000000009900720c */ /* 0x000fc80003f06270 */
[----:B------:R-:W-:-:S04]  /*0310*/  SEL R224, R224, 0xffffffff, !P0 ;  /* 0xffffffffe0e07807 */ /* 0x000fc80004000000 */
.L_x_245:
[----:B------:R-:W-:-:S13]  /*0320*/  ISETP.GE.AND P0, PT, R224, RZ, PT ;  /* 0x000000ffe000720c */ /* 0x000fda0003f06270 */
        /* <DEDUP_REMOVED lines=11> */
[----:B-1----:R-:W-:Y:S01]  /*03e0*/  IMAD.WIDE R4, R224, R3, c[0x0][0x350] ;  /* 0x0000d400e0047625 */ /* 0x002fe200078e0203 */
        /* <DEDUP_REMOVED lines=8> */
[----:B------:R-:W-:Y:S01]  /*0470*/  IMAD.MOV.U32 R220, RZ, RZ, c[0x0][0x1d0] ;  /* 0x00007400ffdc7624 */ /* 0x000fe200078e00ff */
[----:B------:R-:W-:Y:S05]  /*0480*/  @P0 BRA `(.L_x_249) ;  /* 0x0000004000000947 */ /* 0x000fea0003800000 */
[----:B------:R-:W-:Y:S05]  /*0490*/  @!P2 BRA `(.L_x_249) ;  /* 0x000000300000a947 */ /* 0x000fea0003800000 */
[----:B-----5:R-:W2:Y:S04]  /*04a0*/  LDG.E R225, [R8.64] ;  /* 0x0000000808e17981 */ /* 0x020ea8000c1e1900 */
[----:B------:R-:W2:Y:S02]  /*04b0*/  LDG.E R0, [R8.64+0x4] ;  /* 0x0000040808007981 */ /* 0x000ea4000c1e1900 */
[----:B--2---:R-:W-:-:S02]  /*04c0*/  IADD3 R225, -R225, R0, RZ ;  /* 0x00000000e1e17210 */ /* 0x004fc40007ffe1ff */
.L_x_249:
[----:B------:R-:W-:-:S04]  /*04d0*/  ISETP.NE.U32.AND P0, PT, RZ, c[0x0][0x368], PT ;  /* 0x0000da00ff007a0c */ /* 0x000fc80003f05070 */
[----:B------:R-:W-:-:S13]  /*04e0*/  ISETP.NE.AND.EX P0, PT, RZ, c[0x0][0x36c], PT, P0 ;  /* 0x0000db00ff007a0c */ /* 0x000fda0003f05300 */
[----:B------:R-:W-:Y:S05]  /*04f0*/  @!P0 BRA `(.L_x_250) ;  /* 0x0000003000008947 */ /* 0x000fea0003800000 */
[----:B------:R-:W-:-:S06]  /*0500*/  IMAD.WIDE R220, R224, R3, c[0x0][0x368] ;  /* 0x0000da00e0dc7625 */ /* 0x000fcc00078e0203 */
[----:B------:R2:W5:Y:S01]  /*0510*/  LDG.E R220, [R220.64] ;  /* 0x00000008dcdc7981 */ /* 0x000562000c1e1900 */
[----:B------:R-:W-:Y:S05]  /*0520*/  BRA `(.L_x_251) ;  /* 0x0000004000007947 */ /* 0x000fea0003800000 */
.L_x_250:
[----:B------:R-:W-:Y:S05]  /*0530*/  @!P3 BRA `(.L_x_251) ;  /* 0x000000300000b947 */ /* 0x000fea0003800000 */
[----:B------:R-:W2:Y:S04]  /*0540*/  LDG.E R220, [R4.64] ;  /* 0x0000000804dc7981 */ /* 0x000ea8000c1e1900 */
[----:B-1----:R-:W2:Y:S02]  /*0550*/  LDG.E R9, [R4.64+0x4] ;  /* 0x0000040804097981 */ /* 0x002ea4000c1e1900 */
[----:B--2---:R-:W-:Y:S02]  /*0560*/  IADD3 R220, -R220, R9, RZ ;  /* 0x00000009dcdc7210 */ /* 0x004fe40007ffe1ff */
.L_x_251:
[----:B------:R-:W-:Y:S01]  /*0570*/  IMAD.MOV.U32 R222, RZ, RZ, c[0x0][0x2c4] ;  /* 0x0000b100ffde7624 */ /* 0x000fe200078e00ff */
[----:B------:R-:W-:Y:S01]  /*0580*/  LOP3.LUT R226, R226, 0xfffff7ff, RZ, 0xc0, !PT ;  /* 0xfffff7ffe2e27812 */ /* 0x000fe200078ec0ff */
[----:B--2---:R-:W-:Y:S01]  /*0590*/  IMAD.MOV.U32 R221, RZ, RZ, c[0x0][0x32c] ;  /* 0x0000cb00ffdd7624 */ /* 0x004fe200078e00ff */
[----:B-1----:R-:W-:Y:S01]  /*05a0*/  IADD3 R5, R153, 0x7f, RZ ;  /* 0x0000007f99057810 */ /* 0x002fe20007ffe0ff */
[----:B-----5:R-:W-:Y:S01]  /*05b0*/  IMAD.IADD R220, R220, 0x1, -R7 ;  /* 0x00000001dcdc7824 */ /* 0x020fe200078e0a07 */
[----:B------:R-:W-:-:S02]  /*05c0*/  ISETP.NE.AND P6, PT, R222, 0x1, PT ;  /* 0x00000001de00780c */ /* 0x000fc40003fc5270 */
[----:B------:R-:W-:Y:S02]  /*05d0*/  ISETP.GE.AND P5, PT, R221, 0x1, PT ;  /* 0x00000001dd00780c */ /* 0x000fe40003fa6270 */
[----:B------:R-:W-:-:S09]  /*05e0*/  IADD3 R0, R220, 0x1, -R225 ;  /* 0x00000001dc007810 */ /* 0x000fd20007ffe8e1 */
[----:B------:R-:W-:Y:S02]  /*05f0*/  @P6 IADD3 R4, R153, 0x7f, RZ ;  /* 0x0000007f99046810 */ /* 0x000fe40007ffe0ff */
[----:B------:R-:W-:-:S03]  /*0600*/  @P6 LOP3.LUT R226, R226, 0x800, RZ, 0xfc, !PT ;  /* 0x00000800e2e26812 */ /* 0x000fc600078efcff */
[----:B------:R-:W-:Y:S01]  /*0610*/  @P6 IMAD.HI.U32 R4, R4, c[0x0][0x2c8], RZ ;  /* 0x0000b20004046a27 */ /* 0x000fe200078e00ff */
[----:B------:R-:W-:-:S04]  /*0620*/  LOP3.LUT R226, R226, 0xfffffbff, RZ, 0xc0, !PT ;  /* 0xfffffbffe2e27812 */ /* 0x000fc800078ec0ff */
[----:B------:R-:W-:Y:S02]  /*0630*/  @P6 SHF.R.U32.HI R5, RZ, c[0x0][0x2cc], R4 ;  /* 0x0000b300ff056a19 */ /* 0x000fe40000011604 */
[----:B------:R-:W-:-:S03]  /*0640*/  @P5 LOP3.LUT R226, R226, 0x400, RZ, 0xfc, !PT ;  /* 0x00000400e2e25812 */ /* 0x000fc600078efcff */
[----:B------:R-:W-:Y:S02]  /*0650*/  IMAD.IADD R5, R0, 0x1, R5 ;  /* 0x0000000100057824 */ /* 0x000fe400078e0205 */
[----:B------:R-:W-:-:S03]  /*0660*/  IMAD.IADD R0, R6, 0x1, R7 ;  /* 0x0000000106007824 */ /* 0x000fc600078e0207 */
[----:B------:R-:W-:Y:S01]  /*0670*/  IADD3 R6, R5, c[0x0][0x328], RZ ;  /* 0x0000ca0005067a10 */ /* 0x000fe20007ffe0ff */
[----:B------:R-:W-:Y:S05]  /*0680*/  @!P5 BRA `(.L_x_252) ;  /* 0x000000e00000d947 */ /* 0x000fea0003800000 */
[C---:B------:R-:W-:Y:S02]  /*0690*/  ISETP.GT.AND P0, PT, R5.reuse, RZ, PT ;  /* 0x000000ff0500720c */ /* 0x040fe40003f04270 */
[----:B------:R-:W-:-:S11]  /*06a0*/  IADD3 R4, R5, -0x1, RZ ;  /* 0xffffffff05047810 */ /* 0x000fd60007ffe0ff */
[----:B------:R-:W-:Y:S05]  /*06b0*/  @P0 BRA `(.L_x_253) ;  /* 0x0000006000000947 */ /* 0x000fea0003800000 */
[----:B------:R-:W-:Y:S01]  /*06c0*/  ISETP.NE.AND P0, PT, R221, 0x1, PT ;  /* 0x00000001dd00780c */ /* 0x000fe20003f05270 */
[----:B------:R-:W-:-:S12]  /*06d0*/  IMAD.MOV R5, RZ, RZ, -R5 ;  /* 0x000000ffff057224 */ /* 0x000fd800078e0a05 */
[----:B------:R-:W-:-:S05]  /*06e0*/  @P0 IMAD.HI.U32 R4, R5, c[0x0][0x330], RZ ;  /* 0x0000cc0005040a27 */ /* 0x000fca00078e00ff */
[----:B------:R-:W-:-:S04]  /*06f0*/  @P0 SHF.R.U32.HI R5, RZ, c[0x0][0x334], R4 ;  /* 0x0000cd00ff050a19 */ /* 0x000fc80000011604 */
[----:B------:R-:W-:Y:S01]  /*0700*/  LOP3.LUT R4, RZ, R5, RZ, 0x33, !PT ;  /* 0x00000005ff047212 */ /* 0x000fe200078e33ff */
[----:B------:R-:W-:Y:S05]  /*0710*/  BRA `(.L_x_254) ;  /* 0x0000003000007947 */ /* 0x000fea0003800000 */
.L_x_253:
[----:B------:R-:W-:-:S13]  /*0720*/  ISETP.NE.AND P0, PT, R221, 0x1, PT ;  /* 0x00000001dd00780c */ /* 0x000fda0003f05270 */
[----:B------:R-:W-:-:S05]  /*0730*/  @P0 IMAD.HI.U32 R5, R4, c[0x0][0x330], RZ ;  /* 0x0000cc0004050a27 */ /* 0x000fca00078e00ff */
[----:B------:R-:W-:-:S05]  /*0740*/  @P0 SHF.R.U32.HI R4, RZ, c[0x0][0x334], R5 ;  /* 0x0000cd00ff040a19 */ /* 0x000fca0000011605 */
.L_x_254:
[----:B------:R-:W-:-:S05]  /*0750*/  IMAD R5, R4, R221, c[0x0][0x32c] ;  /* 0x0000cb0004057624 */ /* 0x000fca00078e02dd */
[----:B------:R-:W-:-:S04]  /*0760*/  IMNMX R6, R6, R5, PT ;  /* 0x0000000506067217 */ /* 0x000fc80003800200 */
.L_x_252:
[----:B------:R-:W-:Y:S01]  /*0770*/  IADD3 R6, R6, 0x2f, RZ ;  /* 0x0000002f06067810 */ /* 0x000fe20007ffe0ff */
[----:B------:R-:W-:Y:S01]  /*0780*/  @P6 IMAD.HI.U32 R4, R153, c[0x0][0x2c8], RZ ;  /* 0x0000b20099046a27 */ /* 0x000fe200078e00ff */
[----:B------:R-:W-:-:S03]  /*0790*/  IADD3 R8, R220, 0x2f, RZ ;  /* 0x0000002fdc087810 */ /* 0x000fc60007ffe0ff */
[----:B------:R-:W-:-:S04]  /*07a0*/  IMAD.HI R6, R6, 0x2aaaaaab, RZ ;  /* 0x2aaaaaab06067827 */ /* 0x000fc800078e02ff */
[----:B------:R-:W-:Y:S01]  /*07b0*/  IMAD.HI R8, R8, 0x2aaaaaab, RZ ;  /* 0x2aaaaaab08087827 */ /* 0x000fe200078e02ff */
[----:B------:R-:W-:-:S03]  /*07c0*/  SHF.R.U32.HI R5, RZ, 0x1f, R6 ;  /* 0x0000001fff057819 */ /* 0x000fc60000011606 */
[----:B------:R-:W-:Y:S01]  /*07d0*/  IMAD.MOV.U32 R9, RZ, RZ, R153 ;  /* 0x000000ffff097224 */ /* 0x000fe200078e0099 */
[----:B------:R-:W-:Y:S01]  /*07e0*/  @P6 SHF.R.U32.HI R9, RZ, c[0x0][0x2cc], R4 ;  /* 0x0000b300ff096a19 */ /* 0x000fe20000011604 */
[----:B------:R-:W-:Y:S01]  /*07f0*/  IMAD.IADD R150, R220, 0x1, -R225 ;  /* 0x00000001dc967824 */ /* 0x000fe200078e0ae1 */
[----:B------:R-:W-:Y:S02]  /*0800*/  SHF.R.U32.HI R7, RZ, 0x1f, R8 ;  /* 0x0000001fff077819 */ /* 0x000fe40000011608 */
[----:B------:R-:W-:Y:S01]  /*0810*/  LEA.HI.SX32 R5, R6, R5, 0x1d ;  /* 0x0000000506057211 */ /* 0x000fe200078feaff */
[----:B------:R-:W-:Y:S01]  /*0820*/  IMAD.IADD R4, R150, 0x1, R9 ;  /* 0x0000000196047824 */ /* 0x000fe200078e0209 */
[----:B------:R-:W-:-:S04]  /*0830*/  LEA.HI.SX32 R148, R8, R7, 0x1d ;  /* 0x0000000708947211 */ /* 0x000fc800078feaff */
[----:B------:R-:W-:Y:S02]  /*0840*/  IADD3 R6, R4, -c[0x0][0x324], RZ ;  /* 0x8000c90004067a10 */ /* 0x000fe40007ffe0ff */
[----:B------:R-:W-:Y:S01]  /*0850*/  IMNMX R148, R148, R5, PT ;  /* 0x0000000594947217 */ /* 0x000fe20003800200 */
[----:B------:R-:W-:Y:S05]  /*0860*/  @!P5 BRA `(.L_x_255) ;  /* 0x000000e00000d947 */ /* 0x000fea0003800000 */
[----:B------:R-:W-:-:S04]  /*0870*/  MOV R5, R4 ;  /* 0x0000000400057202 */ /* 0x000fc80000000f00 */
[----:B------:R-:W-:-:S13]  /*0880*/  ISETP.GT.AND P0, PT, R5, -0x1, PT ;  /* 0xffffffff0500780c */ /* 0x000fda0003f04270 */
[----:B------:R-:W-:Y:S05]  /*0890*/  @P0 BRA `(.L_x_256) ;  /* 0x0000006000000947 */ /* 0x000fea0003800000 */
[----:B------:R-:W-:Y:S02]  /*08a0*/  ISETP.NE.AND P0, PT, R221, 0x1, PT ;  /* 0x00000001dd00780c */ /* 0x000fe40003f05270 */
[----:B------:R-:W-:-:S11]  /*08b0*/  LOP3.LUT R5, RZ, R5, RZ, 0x33, !PT ;  /* 0x00000005ff057212 */ /* 0x000fd600078e33ff */
[----:B------:R-:W-:-:S05]  /*08c0*/  @P0 IMAD.HI.U32 R4, R5, c[0x0][0x330], RZ ;  /* 0x0000cc0005040a27 */ /* 0x000fca00078e00ff */
[----:B------:R-:W-:-:S04]  /*08d0*/  @P0 SHF.R.U32.HI R5, RZ, c[0x0][0x334], R4 ;  /* 0x0000cd00ff050a19 */ /* 0x000fc80000011604 */
[----:B------:R-:W-:Y:S01]  /*08e0*/  LOP3.LUT R5, RZ, R5, RZ, 0x33, !PT ;  /* 0x00000005ff057212 */ /* 0x000fe200078e33ff */
[----:B------:R-:W-:Y:S05]  /*08f0*/  BRA `(.L_x_257) ;  /* 0x0000003000007947 */ /* 0x000fea0003800000 */
.L_x_256:
[----:B------:R-:W-:-:S13]  /*0900*/  ISETP.NE.AND P0, PT, R221, 0x1, PT ;  /* 0x00000001dd00780c */ /* 0x000fda0003f05270 */
[----:B------:R-:W-:-:S05]  /*0910*/  @P0 IMAD.HI.U32 R4, R5, c[0x0][0x330], RZ ;  /* 0x0000cc0005040a27 */ /* 0x000fca00078e00ff */
[----:B------:R-:W-:-:S05]  /*0920*/  @P0 SHF.R.U32.HI R5, RZ, c[0x0][0x334], R4 ;  /* 0x0000cd00ff050a19 */ /* 0x000fca0000011604 */
.L_x_257:
[----:B------:R-:W-:-:S05]  /*0930*/  IMAD R5, R5, c[0x0][0x32c], RZ ;  /* 0x0000cb0005057a24 */ /* 0x000fca00078e02ff */
[----:B------:R-:W-:-:S05]  /*0940*/  IMNMX R6, R6, R5, !PT ;  /* 0x0000000506067217 */ /* 0x000fca0007800200 */
.L_x_255:
[----:B------:R-:W-:Y:S01]  /*0950*/  IMAD.HI R4, R6, 0x2aaaaaab, RZ ;  /* 0x2aaaaaab06047827 */ /* 0x000fe200078e02ff */
[----:B------:R-:W-:Y:S01]  /*0960*/  PLOP3.LUT P4, PT, PT, PT, PT, 0x80, 0x0 ;  /* 0x000000000000781c */ /* 0x000fe20003f8f070 */
[----:B------:R-:W-:Y:S01]  /*0970*/  CS2R R8, SRZ ;  /* 0x0000000000087805 */ /* 0x000fe2000001ff00 */
[----:B------:R-:W-:Y:S01]  /*0980*/  CS2R R92, SRZ ;  /* 0x00000000005c7805 */ /* 0x000fe2000001ff00 */
[----:B------:R-:W-:Y:S01]  /*0990*/  IMAD.MOV.U32 R94, RZ, RZ, RZ ;  /* 0x000000ffff5e7224 */ /* 0x000fe200078e00ff */
[----:B------:R-:W-:Y:S01]  /*09a0*/  SHF.R.U32.HI R219, RZ, 0x1f, R4 ;  /* 0x0000001fffdb7819 */ /* 0x000fe20000011604 */
[----:B------:R-:W-:Y:S01]  /*09b0*/  CS2R R98, SRZ ;  /* 0x0000000000627805 */ /* 0x000fe2000001ff00 */
[----:B------:R-:W-:Y:S01]  /*09c0*/  IMAD.MOV.U32 R96, RZ, RZ, RZ ;  /* 0x000000ffff607224 */ /* 0x000fe200078e00ff */
[----:B------:R-:W-:Y:S01]  /*09d0*/  CS2R R90, SRZ ;  /* 0x00000000005a7805 */ /* 0x000fe2000001ff00 */
[----:B------:R-:W-:Y:S01]  /*09e0*/  LEA.HI.SX32 R219, R4, R219, 0x1d ;  /* 0x000000db04db7211 */ /* 0x000fe200078feaff */
[----:B------:R-:W-:Y:S01]  /*09f0*/  CS2R R88, SRZ ;  /* 0x0000000000587805 */ /* 0x000fe2000001ff00 */
[----:B------:R-:W-:Y:S01]  /*0a00*/  CS2R R4, SRZ ;  /* 0x0000000000047805 */ /* 0x000fe2000001ff00 */
[----:B------:R-:W-:Y:S01]  /*0a10*/  CS2R R86, SRZ ;  /* 0x0000000000567805 */ /* 0x000fe2000001ff00 */
[----:B------:R-:W-:Y:S01]  /*0a20*/  IMNMX R219, RZ, R219, !PT ;  /* 0x000000dbffdb7217 */ /* 0x000fe20007800200 */
[----:B------:R-:W-:Y:S01]  /*0a30*/  CS2R R84, SRZ ;  /* 0x0000000000547805 */ /* 0x000fe2000001ff00 */
[----:B------:R-:W-:Y:S01]  /*0a40*/  CS2R R78, SRZ ;  /* 0x00000000004e7805 */ /* 0x000fe2000001ff00 */
[----:B------:R-:W-:Y:S01]  /*0a50*/  CS2R R76, SRZ ;  /* 0x00000000004c7805 */ /* 0x000fe2000001ff00 */
[----:B------:R-:W-:Y:S01]  /*0a60*/  ISETP.GT.AND P0, PT, R148, R219, PT ;  /* 0x000000db9400720c */ /* 0x000fe20003f04270 */
        /* <DEDUP_REMOVED lines=39> */
[----:B------:R-:W-:Y:S05]  /*0ce0*/  @!P0 BRA `(.L_x_258) ;  /* 0x0000f84000008947 */ /* 0x000fea0003800000 */
[----:B------:R-:W-:-:S04]  /*0cf0*/  ISETP.NE.U32.AND P0, PT, RZ, c[0x0][0x340], PT ;  /* 0x0000d000ff007a0c */ /* 0x000fc80003f05070 */
[----:B------:R-:W-:-:S13]  /*0d00*/  ISETP.NE.AND.EX P0, PT, RZ, c[0x0][0x344], PT, P0 ;  /* 0x0000d100ff007a0c */ /* 0x000fda0003f05300 */
[----:B------:R-:W-:-:S06]  /*0d10*/  @P0 IMAD.WIDE R10, R224, R3, c[0x0][0x340] ;  /* 0x0000d000e00a0625 */ /* 0x000fcc00078e0203 */
[----:B------:R1:W2:Y:S01]  /*0d20*/  @P0 LDG.E R10, [R10.64] ;  /* 0x000000080a0a0981 */ /* 0x0002a2000c1e1900 */
[----:B------:R-:W-:Y:S01]  /*0d30*/  SHF.R.S32.HI R6, RZ, 0x1f, R223 ;  /* 0x0000001fff067819 */ /* 0x000fe200000114df */
[----:B------:R-:W-:Y:S01]  /*0d40*/  IMAD.WIDE.U32 R8, R2, c[0x0][0x178], RZ ;  /* 0x00005e0002087a25 */ /* 0x000fe200078e00ff */
[----:B------:R-:W-:Y:S01]  /*0d50*/  SHF.R.S32.HI R3, RZ, 0x1f, R2 ;  /* 0x0000001fff037819 */ /* 0x000fe20000011402 */
[----:B------:R-:W3:Y:S01]  /*0d60*/  S2R R4, SR_CTAID.Y ;  /* 0x0000000000047919 */ /* 0x000ee20000002600 */
[-C--:B------:R-:W-:Y:S01]  /*0d70*/  LEA.HI R12, R6, R223.reuse, RZ, 0x2 ;  /* 0x000000df060c7211 */ /* 0x080fe200078f10ff */
[----:B------:R-:W-:Y:S01]  /*0d80*/  BSSY B0, `(.L_x_259) ;  /* 0x0000089000007945 */ /* 0x000fe20003800000 */
[----:B------:R-:W-:Y:S01]  /*0d90*/  SHF.R.S32.HI R14, RZ, 0x1f, R0 ;  /* 0x0000001fff0e7819 */ /* 0x000fe20000011400 */
[----:B------:R-:W-:Y:S01]  /*0da0*/  IMAD R3, R3, c[0x0][0x178], RZ ;  /* 0x00005e0003037a24 */ /* 0x000fe200078e02ff */
[----:B------:R-:W-:Y:S02]  /*0db0*/  LOP3.LUT R96, R12, 0xfffffffc, RZ, 0xc0, !PT ;  /* 0xfffffffc0c607812 */ /* 0x000fe400078ec0ff */
[----:B------:R-:W-:Y:S01]  /*0dc0*/  SHF.R.S32.HI R247, RZ, 0x2, R12 ;  /* 0x00000002fff77819 */ /* 0x000fe2000001140c */
[----:B------:R-:W-:Y:S01]  /*0dd0*/  IMAD R26, R2, c[0x0][0x17c], R3 ;  /* 0x00005f00021a7a24 */ /* 0x000fe200078e0203 */
[----:B------:R-:W-:Y:S01]  /*0de0*/  LEA.HI R3, R6, R223, RZ, 0x3 ;  /* 0x000000df06037211 */ /* 0x000fe200078f18ff */
[----:B------:R-:W-:Y:S01]  /*0df0*/  IMAD.IADD R96, R223, 0x1, -R96 ;  /* 0x00000001df607824 */ /* 0x000fe200078e0a60 */
[----:B------:R-:W-:Y:S01]  /*0e00*/  IADD3 R19, P1, R0, R247, RZ ;  /* 0x000000f700137210 */ /* 0x000fe20007f3e0ff */
[----:B------:R-:W-:Y:S01]  /*0e10*/  IMAD.IADD R27, R9, 0x1, R26 ;  /* 0x00000001091b7824 */ /* 0x000fe200078e021a */
[----:B------:R-:W-:Y:S01]  /*0e20*/  LEA.HI R9, R6, R223, RZ, 0x4 ;  /* 0x000000df06097211 */ /* 0x000fe200078f20ff */
[----:B------:R-:W-:Y:S01]  /*0e30*/  IMAD.SHL.U32 R16, R96, 0x8, RZ ;  /* 0x0000000860107824 */ /* 0x000fe200078e00ff */
[----:B------:R-:W-:Y:S01]  /*0e40*/  LEA.HI.X.SX32 R0, R247, R14, 0x1, P1 ;  /* 0x0000000ef7007211 */ /* 0x000fe200008f0eff */
[----:B------:R-:W-:Y:S01]  /*0e50*/  IMAD.MOV.U32 R26, RZ, RZ, R8 ;  /* 0x000000ffff1a7224 */ /* 0x000fe200078e0008 */
[----:B------:R-:W-:-:S02]  /*0e60*/  LEA.HI R12, R12, R247, RZ, 0x1 ;  /* 0x000000f70c0c7211 */ /* 0x000fc400078f08ff */
[----:B------:R-:W-:Y:S02]  /*0e70*/  IADD3 R8, R16, 0x40, RZ ;  /* 0x0000004010087810 */ /* 0x000fe40007ffe0ff */
[----:B-1----:R-:W-:Y:S02]  /*0e80*/  SHF.R.S32.HI R11, RZ, 0x1f, R224 ;  /* 0x0000001fff0b7819 */ /* 0x002fe400000114e0 */
[----:B------:R-:W-:Y:S01]  /*0e90*/  ISETP.GE.AND P1, PT, R8, c[0x0][0x1d4], PT ;  /* 0x0000750008007a0c */ /* 0x000fe20003f26270 */
[----:B---3--:R-:W-:Y:S01]  /*0ea0*/  IMAD.WIDE.U32 R26, R4, c[0x0][0x1b8], R26 ;  /* 0x00006e00041a7a25 */ /* 0x008fe200078e001a */
[----:B------:R-:W-:Y:S02]  /*0eb0*/  SHF.R.S32.HI R5, RZ, 0x1f, R4 ;  /* 0x0000001fff057819 */ /* 0x000fe40000011404 */
[----:B------:R-:W-:Y:S01]  /*0ec0*/  LOP3.LUT R12, R12, 0x7fffffe, RZ, 0xc0, !PT ;  /* 0x07fffffe0c0c7812 */ /* 0x000fe200078ec0ff */
[----:B------:R-:W-:Y:S01]  /*0ed0*/  IMAD R8, R0, c[0x0][0x1e0], RZ ;  /* 0x0000780000087a24 */ /* 0x000fe200078e02ff */
[----:B------:R-:W-:Y:S01]  /*0ee0*/  SHF.R.S32.HI R17, RZ, 0x1f, R16 ;  /* 0x0000001fff117819 */ /* 0x000fe20000011410 */
[----:B------:R-:W-:Y:S01]  /*0ef0*/  IMAD R7, R5, c[0x0][0x1b8], RZ ;  /* 0x00006e0005077a24 */ /* 0x000fe200078e02ff */
[----:B------:R-:W-:Y:S01]  /*0f00*/  LEA.HI R95, R6, R223, RZ, 0x5 ;  /* 0x000000df065f7211 */ /* 0x000fe200078f28ff */
[----:B------:R-:W-:Y:S01]  /*0f10*/  IMAD R0, R0, c[0x0][0x208], RZ ;  /* 0x0000820000007a24 */ /* 0x000fe200078e02ff */
[----:B------:R-:W-:Y:S01]  /*0f20*/  SEL R6, R11, RZ, !P2 ;  /* 0x000000ff0b067207 */ /* 0x000fe20005000000 */
[----:B------:R-:W-:Y:S01]  /*0f30*/  IMAD R7, R4, c[0x0][0x1bc], R7 ;  /* 0x00006f0004077a24 */ /* 0x000fe200078e0207 */
[----:B------:R-:W-:Y:S01]  /*0f40*/  SEL R15, R224, RZ, !P2 ;  /* 0x000000ffe00f7207 */ /* 0x000fe20005000000 */
[----:B------:R-:W-:Y:S01]  /*0f50*/  IMAD.IADD R29, R247, 0x1, -R12 ;  /* 0x00000001f71d7824 */ /* 0x000fe200078e0a0c */
[----:B------:R-:W-:Y:S01]  /*0f60*/  SHF.R.S32.HI R2, RZ, 0x3, R3 ;  /* 0x00000003ff027819 */ /* 0x000fe20000011403 */
[----:B------:R-:W-:Y:S01]  /*0f70*/  IMAD R13, R19, c[0x0][0x1e4], R8 ;  /* 0x00007900130d7a24 */ /* 0x000fe200078e0208 */
[----:B------:R-:W-:Y:S01]  /*0f80*/  IADD3 R27, R27, R7, RZ ;  /* 0x000000071b1b7210 */ /* 0x000fe20007ffe0ff */
[----:B------:R-:W-:Y:S01]  /*0f90*/  IMAD R7, R19, c[0x0][0x20c], R0 ;  /* 0x0000830013077a24 */ /* 0x000fe200078e0200 */
[----:B------:R-:W-:Y:S01]  /*0fa0*/  LOP3.LUT R0, R9, 0xfffffff0, RZ, 0xc0, !PT ;  /* 0xfffffff009007812 */ /* 0x000fe200078ec0ff */
[----:B------:R-:W-:Y:S01]  /*0fb0*/  IMAD.WIDE.U32 R24, R19, c[0x0][0x1e0], R16 ;  /* 0x0000780013187a25 */ /* 0x000fe200078e0010 */
[----:B------:R-:W-:-:S02]  /*0fc0*/  LOP3.LUT R226, R226, 0xfffffeff, RZ, 0xc0, !PT ;  /* 0xfffffeffe2e27812 */ /* 0x000fc400078ec0ff */
[----:B------:R-:W-:Y:S01]  /*0fd0*/  SHF.R.S32.HI R94, RZ, 0x5, R95 ;  /* 0x00000005ff5e7819 */ /* 0x000fe2000001145f */
[----:B------:R-:W-:Y:S01]  /*0fe0*/  IMAD.IADD R101, R223, 0x1, -R0 ;  /* 0x00000001df657824 */ /* 0x000fe200078e0a00 */
[----:B------:R-:W-:Y:S01]  /*0ff0*/  @P1 LOP3.LUT R226, R226, 0x100, RZ, 0xfc, !PT ;  /* 0x00000100e2e21812 */ /* 0x000fe200078efcff */
[----:B------:R-:W-:Y:S01]  /*1000*/  IMAD R0, R96, 0x20, R247 ;  /* 0x0000002060007824 */ /* 0x000fe200078e02f7 */
[----:B------:R-:W-:Y:S01]  /*1010*/  ISETP.GE.AND P1, PT, R16, c[0x0][0x1d4], PT ;  /* 0x0000750010007a0c */ /* 0x000fe20003f26270 */
[----:B------:R-:W-:Y:S01]  /*1020*/  IMAD R6, R6, c[0x0][0x1c0], RZ ;  /* 0x0000700006067a24 */ /* 0x000fe200078e02ff */
[----:B------:R-:W-:Y:S01]  /*1030*/  LEA.HI R8, R101, R101, RZ, 0x1 ;  /* 0x0000006565087211 */ /* 0x000fe200078f08ff */
[----:B------:R-:W-:Y:S01]  /*1040*/  IMAD.IADD R0, R153, 0x1, R0 ;  /* 0x0000000199007824 */ /* 0x000fe200078e0200 */
[----:B------:R-:W-:Y:S01]  /*1050*/  LOP3.LUT R226, R226, 0xfffffdff, RZ, 0xc0, !PT ;  /* 0xfffffdffe2e27812 */ /* 0x000fe200078ec0ff */
[----:B------:R-:W-:Y:S01]  /*1060*/  IMAD.IADD R25, R25, 0x1, R13 ;  /* 0x0000000119197824 */ /* 0x000fe200078e020d */
[----:B------:R-:W-:Y:S01]  /*1070*/  SHF.R.S32.HI R14, RZ, 0x1, R8 ;  /* 0x00000001ff0e7819 */ /* 0x000fe20000011408 */
[----:B------:R-:W-:Y:S01]  /*1080*/  @P6 IMAD.HI.U32 R20, R0, c[0x0][0x2c8], RZ ;  /* 0x0000b20000146a27 */ /* 0x000fe200078e00ff */
[----:B------:R-:W-:-:S02]  /*1090*/  MOV R12, R0 ;  /* 0x00000000000c7202 */ /* 0x000fc40000000f00 */
[----:B------:R-:W-:Y:S01]  /*10a0*/  SHF.R.S32.HI R21, RZ, 0x1f, R8 ;  /* 0x0000001fff157819 */ /* 0x000fe20000011408 */
[C---:B------:R-:W-:Y:S01]  /*10b0*/  IMAD R6, R15.reuse, c[0x0][0x1c4], R6 ;  /* 0x000071000f067a24 */ /* 0x040fe200078e0206 */
[----:B------:R-:W-:Y:S01]  /*10c0*/  @P6 SHF.R.U32.HI R12, RZ, c[0x0][0x2cc], R20 ;  /* 0x0000b300ff0c6a19 */ /* 0x000fe20000011614 */
[----:B------:R-:W-:Y:S01]  /*10d0*/  IMAD.WIDE.U32 R26, R15, c[0x0][0x1c0], R26 ;  /* 0x000070000f1a7a25 */ /* 0x000fe200078e001a */
[----:B------:R-:W-:Y:S02]  /*10e0*/  LEA.HI R21, R21, R14, RZ, 0x2 ;  /* 0x0000000e15157211 */ /* 0x000fe400078f10ff */
[--C-:B------:R-:W-:Y:S01]  /*10f0*/  SHF.R.S32.HI R15, RZ, 0x1f, R12.reuse ;  /* 0x0000001fff0f7819 */ /* 0x100fe2000001140c */
[----:B------:R-:W-:Y:S01]  /*1100*/  IMAD.MOV R13, RZ, RZ, -R12 ;  /* 0x000000ffff0d7224 */ /* 0x000fe200078e0a0c */
[----:B------:R-:W-:Y:S01]  /*1110*/  IADD3 R27, R27, R6, RZ ;  /* 0x000000061b1b7210 */ /* 0x000fe20007ffe0ff */
[----:B------:R-:W-:Y:S01]  /*1120*/  IMAD.SHL.U32 R23, R2, 0x40, RZ ;  /* 0x0000004002177824 */ /* 0x000fe200078e00ff */
[----:B------:R-:W-:Y:S01]  /*1130*/  LOP3.LUT R21, R21, 0xfffffffc, RZ, 0xc0, !PT ;  /* 0xfffffffc15157812 */ /* 0x000fe200078ec0ff */
[----:B------:R-:W-:Y:S01]  /*1140*/  IMAD R13, R13, c[0x0][0x2c4], R0 ;  /* 0x0000b1000d0d7a24 */ /* 0x000fe200078e0200 */
[----:B------:R-:W-:Y:S01]  /*1150*/  @P1 LOP3.LUT R226, R226, 0x200, RZ, 0xfc, !PT ;  /* 0x00000200e2e21812 */ /* 0x000fe200078efcff */
[----:B------:R-:W-:Y:S01]  /*1160*/  IMAD R15, R15, c[0x0][0x1b0], RZ ;  /* 0x00006c000f0f7a24 */ /* 0x000fe200078e02ff */
[----:B------:R-:W-:Y:S01]  /*1170*/  LOP3.LUT R23, R23, 0xc0, RZ, 0xc0, !PT ;  /* 0x000000c017177812 */ /* 0x000fe200078ec0ff */
[----:B------:R-:W-:Y:S01]  /*1180*/  IMAD.WIDE.U32 R26, R12, c[0x0][0x1b0], R26 ;  /* 0x00006c000c1a7a25 */ /* 0x000fe200078e001a */
[----:B------:R-:W-:-:S02]  /*1190*/  SHF.R.S32.HI R0, RZ, 0x1f, R13 ;  /* 0x0000001fff007819 */ /* 0x000fc4000001140d */
[--C-:B------:R-:W-:Y:S01]  /*11a0*/  LOP3.LUT R18, R23, 0x18, R16.reuse, 0xf8, !PT ;  /* 0x0000001817127812 */ /* 0x100fe200078ef810 */
[----:B------:R-:W-:Y:S01]  /*11b0*/  IMAD R15, R12, c[0x0][0x1b4], R15 ;  /* 0x00006d000c0f7a24 */ /* 0x000fe200078e020f */
[----:B------:R-:W-:Y:S01]  /*11c0*/  SHF.R.U32.HI R23, RZ, 0x3, R23 ;  /* 0x00000003ff177819 */ /* 0x000fe20000011617 */
[----:B------:R-:W-:Y:S01]  /*11d0*/  IMAD R0, R0, c[0x0][0x1a8], RZ ;  /* 0x00006a0000007a24 */ /* 0x000fe200078e02ff */
[----:B------:R-:W-:Y:S01]  /*11e0*/  LOP3.LUT R226, R226, 0xffffff7f, RZ, 0xc0, !PT ;  /* 0xffffff7fe2e27812 */ /* 0x000fe200078ec0ff */
[----:B------:R-:W-:Y:S01]  /*11f0*/  IMAD.IADD R27, R27, 0x1, R15 ;  /* 0x000000011b1b7824 */ /* 0x000fe200078e020f */
[----:B------:R-:W-:Y:S01]  /*1200*/  LOP3.LUT R23, R18, R23, RZ, 0x3c, !PT ;  /* 0x0000001712177212 */ /* 0x000fe200078e3cff */
[----:B------:R-:W-:-:S04]  /*1210*/  IMAD.WIDE.U32 R18, R19, c[0x0][0x208], R16 ;  /* 0x0000820013127a25 */ /* 0x000fc800078e0010 */
[C---:B------:R-:W-:Y:S02]  /*1220*/  IMAD R0, R13.reuse, c[0x0][0x1ac], R0 ;  /* 0x00006b000d007a24 */ /* 0x040fe400078e0200 */
[----:B------:R-:W-:-:S04]  /*1230*/  IMAD.WIDE.U32 R26, R13, c[0x0][0x1a8], R26 ;  /* 0x00006a000d1a7a25 */ /* 0x000fc800078e001a */
[----:B------:R-:W-:Y:S02]  /*1240*/  IMAD.IADD R6, R14, 0x1, -R21 ;  /* 0x000000010e067824 */ /* 0x000fe400078e0a15 */
[----:B------:R-:W-:Y:S02]  /*1250*/  IMAD.IADD R19, R19, 0x1, R7 ;  /* 0x0000000113137824 */ /* 0x000fe400078e0207 */
[----:B------:R-:W-:Y:S02]  /*1260*/  IMAD R7, R5, c[0x0][0x1e8], RZ ;  /* 0x00007a0005077a24 */ /* 0x000fe400078e02ff */
[----:B------:R-:W-:Y:S02]  /*1270*/  IMAD.IADD R12, R27, 0x1, R0 ;  /* 0x000000011b0c7824 */ /* 0x000fe400078e0200 */
[----:B------:R-:W-:Y:S02]  /*1280*/  IMAD R5, R5, c[0x0][0x210], RZ ;  /* 0x0000840005057a24 */ /* 0x000fe400078e02ff */
[----:B------:R-:W-:-:S02]  /*1290*/  IMAD R7, R4, c[0x0][0x1ec], R7 ;  /* 0x00007b0004077a24 */ /* 0x000fc400078e0207 */
[C---:B------:R-:W-:Y:S02]  /*12a0*/  IMAD R5, R4.reuse, c[0x0][0x214], R5 ;  /* 0x0000850004057a24 */ /* 0x040fe400078e0205 */
[----:B------:R-:W-:-:S04]  /*12b0*/  IMAD.WIDE.U32 R24, R4, c[0x0][0x1e8], R24 ;  /* 0x00007a0004187a25 */ /* 0x000fc800078e0018 */
[----:B------:R-:W-:-:S04]  /*12c0*/  IMAD.WIDE.U32 R18, R4, c[0x0][0x210], R18 ;  /* 0x0000840004127a25 */ /* 0x000fc800078e0012 */
[----:B------:R-:W-:Y:S01]  /*12d0*/  IMAD.IADD R25, R25, 0x1, R7 ;  /* 0x0000000119197824 */ /* 0x000fe200078e0207 */
[----:B------:R-:W-:Y:S01]  /*12e0*/  IADD3 R7, R16, 0x20, RZ ;  /* 0x0000002010077810 */ /* 0x000fe20007ffe0ff */
[----:B------:R-:W-:Y:S01]  /*12f0*/  IMAD R218, R94, 0x8, R29 ;  /* 0x000000085eda7824 */ /* 0x000fe200078e021d */
[----:B------:R-:W-:Y:S02]  /*1300*/  IADD3 R19, R19, R5, RZ ;  /* 0x0000000513137210 */ /* 0x000fe40007ffe0ff */
[----:B------:R-:W-:Y:S01]  /*1310*/  SHF.L.U32 R5, R96, 0x3, RZ ;  /* 0x0000000360057819 */ /* 0x000fe200000006ff */
[----:B------:R-:W-:Y:S01]  /*1320*/  IMAD.U32 R218, R218, 0x20, R23 ;  /* 0x00000020dada7824 */ /* 0x000fe200078e0017 */
[----:B------:R-:W-:Y:S02]  /*1330*/  ISETP.GE.AND P2, PT, R7, c[0x0][0x198], PT ;  /* 0x0000660007007a0c */ /* 0x000fe40003f46270 */
[----:B--2---:R-:W-:Y:S01]  /*1340*/  @P0 SHF.R.S32.HI R15, RZ, 0x1f, R10 ;  /* 0x0000001fff0f0819 */ /* 0x004fe2000001140a */
[----:B------:R-:W-:Y:S01]  /*1350*/  @!P0 IMAD.MOV.U32 R15, RZ, RZ, R11 ;  /* 0x000000ffff0f8224 */ /* 0x000fe200078e000b */
[----:B------:R-:W-:Y:S01]  /*1360*/  @P0 MOV R14, R10 ;  /* 0x0000000a000e0202 */ /* 0x000fe20000000f00 */
[----:B------:R-:W-:Y:S01]  /*1370*/  @!P0 IMAD.MOV.U32 R14, RZ, RZ, R224 ;  /* 0x000000ffff0e8224 */ /* 0x000fe200078e00e0 */
[----:B------:R-:W-:Y:S01]  /*1380*/  LEA R13, P0, R26, c[0x0][0x160], 0x1 ;  /* 0x000058001a0d7a11 */ /* 0x000fe200078008ff */
[----:B------:R-:W-:Y:S01]  /*1390*/  IMAD R11, R225, c[0x0][0x2c4], RZ ;  /* 0x0000b100e10b7a24 */ /* 0x000fe200078e02ff */
[----:B------:R-:W-:Y:S01]  /*13a0*/  SEL R0, R15, RZ, !P3 ;  /* 0x000000ff0f007207 */ /* 0x000fe20005800000 */
[----:B------:R-:W-:Y:S01]  /*13b0*/  IMAD.IADD R10, R153, 0x1, R247 ;  /* 0x00000001990a7824 */ /* 0x000fe200078e02f7 */
[----:B------:R-:W-:-:S02]  /*13c0*/  SEL R15, R14, RZ, !P3 ;  /* 0x000000ff0e0f7207 */ /* 0x000fc40005800000 */
[----:B------:R-:W-:Y:S01]  /*13d0*/  LEA.HI.X R12, R26, c[0x0][0x164], R12, 0x1, P0 ;  /* 0x000059001a0c7a11 */ /* 0x000fe200000f0c0c */
[----:B------:R-:W-:Y:S01]  /*13e0*/  IMAD R4, R0, c[0x0][0x1f0], RZ ;  /* 0x00007c0000047a24 */ /* 0x000fe200078e02ff */
[----:B------:R-:W-:Y:S01]  /*13f0*/  LOP3.LUT P0, RZ, R6, 0x2, RZ, 0xc0, !PT ;  /* 0x0000000206ff7812 */ /* 0x000fe2000780c0ff */
[----:B------:R-:W-:Y:S01]  /*1400*/  IMAD R0, R0, c[0x0][0x218], RZ ;  /* 0x0000860000007a24 */ /* 0x000fe200078e02ff */
[----:B------:R-:W-:Y:S01]  /*1410*/  ISETP.GE.AND P4, PT, R10, R11, PT ;  /* 0x0000000b0a00720c */ /* 0x000fe20003f86270 */
[----:B------:R-:W-:Y:S01]  /*1420*/  IMAD R237, R15, c[0x0][0x1f4], R4 ;  /* 0x00007d000fed7a24 */ /* 0x000fe200078e0204 */
[----:B------:R-:W-:Y:S01]  /*1430*/  IADD3 R4, R5, 0x40, RZ ;  /* 0x0000004005047810 */ /* 0x000fe20007ffe0ff */
[----:B------:R-:W-:Y:S01]  /*1440*/  IMAD R235, R15, c[0x0][0x21c], R0 ;  /* 0x000087000feb7a24 */ /* 0x000fe200078e0200 */
[----:B------:R-:W-:Y:S01]  /*1450*/  ISETP.GE.AND P3, PT, R5, c[0x0][0x198], PT ;  /* 0x0000660005007a0c */ /* 0x000fe20003f66270 */
[----:B------:R-:W-:Y:S01]  /*1460*/  IMAD.MOV.U32 R0, RZ, RZ, 0x10 ;  /* 0x00000010ff007424 */ /* 0x000fe200078e00ff */
[----:B------:R-:W-:Y:S01]  /*1470*/  ISETP.GE.AND P1, PT, R4, c[0x0][0x198], PT ;  /* 0x0000660004007a0c */ /* 0x000fe20003f26270 */
[----:B------:R-:W-:-:S03]  /*1480*/  IMAD.WIDE.U32 R230, R15, c[0x0][0x1f0], R24 ;  /* 0x00007c000fe67a25 */ /* 0x000fc600078e0018 */
[----:B------:R-:W-:Y:S01]  /*1490*/  SEL R0, R0, 0xfffffff0, !P0 ;  /* 0xfffffff000007807 */ /* 0x000fe20004000000 */
[----:B------:R-:W-:Y:S01]  /*14a0*/  IMAD.WIDE.U32 R228, R15, c[0x0][0x218], R18 ;  /* 0x000086000fe47a25 */ /* 0x000fe200078e0012 */
[----:B------:R-:W-:Y:S01]  /*14b0*/  ISETP.GE.AND P0, PT, R7, c[0x0][0x1d4], PT ;  /* 0x0000750007007a0c */ /* 0x000fe20003f06270 */
[----:B------:R1:W2:Y:S02]  /*14c0*/  SHFL.IDX PT, R18, R13, RZ, 0x1c1f ;  /* 0x001c1fff0d127589 */ /* 0x0002a400000e0000 */
[----:B------:R-:W-:Y:S02]  /*14d0*/  IMAD.IADD R237, R231, 0x1, R237 ;  /* 0x00000001e7ed7824 */ /* 0x000fe400078e02ed */
[----:B------:R1:W3:Y:S01]  /*14e0*/  SHFL.IDX PT, R19, R12, RZ, 0x1c1f ;  /* 0x001c1fff0c137589 */ /* 0x0002e200000e0000 */
[----:B------:R-:W-:-:S07]  /*14f0*/  IMAD.IADD R235, R229, 0x1, R235 ;  /* 0x00000001e5eb7824 */ /* 0x000fce00078e02eb */
[----:B------:R-:W-:Y:S01]  /*1500*/  @P0 LOP3.LUT R226, R226, 0x80, RZ, 0xfc, !PT ;  /* 0x00000080e2e20812 */ /* 0x000fe200078efcff */
[----:B------:R-:W-:Y:S05]  /*1510*/  @P4 BRA `(.L_x_260) ;  /* 0x000000f000004947 */ /* 0x000fea0003800000 */
[----:B------:R-:W-:Y:S02]  /*1520*/  SHF.R.S32.HI R14, RZ, 0x1f, R7 ;  /* 0x0000001fff0e7819 */ /* 0x000fe40000011407 */
[----:B------:R-:W-:Y:S02]  /*1530*/  SHF.R.S32.HI R15, RZ, 0x1f, R4 ;  /* 0x0000001fff0f7819 */ /* 0x000fe40000011404 */
[----:B------:R-:W-:Y:S02]  /*1540*/  LEA.HI R14, R14, R7, RZ, 0x3 ;  /* 0x000000070e0e7211 */ /* 0x000fe400078f18ff */
[----:B------:R-:W-:Y:S01]  /*1550*/  LEA.HI R15, R15, R4, RZ, 0x3 ;  /* 0x000000040f0f7211 */ /* 0x000fe200078f18ff */
[----:B------:R-:W-:Y:S01]  /*1560*/  IMAD.SHL.U32 R4, R218, 0x2, RZ ;  /* 0x00000002da047824 */ /* 0x000fe200078e00ff */
[----:B--2---:R-:W-:Y:S02]  /*1570*/  LEA R20, P0, R5, R18, 0x1 ;  /* 0x0000001205147211 */ /* 0x004fe400078008ff */
[----:B------:R-:W-:-:S02]  /*1580*/  LOP3.LUT R14, R14, 0xfffffff8, RZ, 0xc0, !PT ;  /* 0xfffffff80e0e7812 */ /* 0x000fc400078ec0ff */
[----:B------:R-:W-:Y:S02]  /*1590*/  LOP3.LUT R15, R15, 0xfffffff8, RZ, 0xc0, !PT ;  /* 0xfffffff80f0f7812 */ /* 0x000fe400078ec0ff */
[----:B---3--:R-:W-:Y:S01]  /*15a0*/  LEA.HI.X R21, R5, R19, R17, 0x1, P0 ;  /* 0x0000001305157211 */ /* 0x008fe200000f0c11 */
[----:B------:R-:W-:-:S04]  /*15b0*/  IMAD.WIDE R22, R14, 0x2, R18 ;  /* 0x000000020e167825 */ /* 0x000fc800078e0212 */
[----:B------:R-:W-:Y:S01]  /*15c0*/  IMAD.WIDE R18, R15, 0x2, R18 ;  /* 0x000000020f127825 */ /* 0x000fe200078e0212 */
[----:B------:R-:W-:Y:S01]  /*15d0*/  @!PT LDS RZ, [RZ] ;  /* 0x00000000fffff984 */ /* 0x000fe20000000800 */
[----:B------:R2:W-:Y:S04]  /*15e0*/  LDGSTS.E.BYPASS.LTC128B.128 [R4+0x6080], [R20.64], !P3 ;  /* 0x0608000014047fae */ /* 0x0005e8000d901d48 */
[----:B------:R2:W-:Y:S04]  /*15f0*/  LDGSTS.E.BYPASS.LTC128B.128 [R4+0x8080], [R22.64], !P2 ;  /* 0x0808000016047fae */ /* 0x0005e8000d101d48 */
[----:B------:R2:W-:Y:S02]  /*1600*/  LDGSTS.E.BYPASS.LTC128B.128 [R4+0xa080], [R18.64], !P1 ;  /* 0x0a08000012047fae */ /* 0x0005e4000c901d48 */
.L_x_260:
[----:B------:R-:W-:Y:S05]  /*1610*/  BSYNC B0 ;  /* 0x0000000000007941 */ /* 0x000fea0003800000 */
.L_x_259:
[----:B--2---:R-:W-:Y:S01]  /*1620*/  IADD3 R4, R10, 0x20, RZ ;  /* 0x000000200a047810 */ /* 0x004fe20007ffe0ff */
[----:B---3--:R2:W3:Y:S01]  /*1630*/  SHFL.IDX PT, R19, R12, 0x1, 0x1c1f ;  /* 0x003c1f000c137f89 */ /* 0x0084e200000e0000 */
[----:B------:R-:W-:Y:S02]  /*1640*/  BSSY B0, `(.L_x_261) ;  /* 0x0000014000007945 */ /* 0x000fe40003800000 */
[----:B------:R-:W-:Y:S01]  /*1650*/  ISETP.GE.AND P0, PT, R4, R11, PT ;  /* 0x0000000b0400720c */ /* 0x000fe20003f06270 */
[----:B------:R2:W4:-:S12]  /*1660*/  SHFL.IDX PT, R18, R13, 0x1, 0x1c1f ;  /* 0x003c1f000d127f89 */ /* 0x00051800000e0000 */
[----:B------:R-:W-:Y:S05]  /*1670*/  @P0 BRA `(.L_x_262) ;  /* 0x0000010000000947 */ /* 0x000fea0003800000 */
[C---:B------:R-:W-:Y:S02]  /*1680*/  IADD3 R15, R5.reuse, 0x40, RZ ;  /* 0x00000040050f7810 */ /* 0x040fe40007ffe0ff */
[----:B------:R-:W-:Y:S02]  /*1690*/  SHF.R.S32.HI R14, RZ, 0x1f, R7 ;  /* 0x0000001fff0e7819 */ /* 0x000fe40000011407 */
[----:B------:R-:W-:Y:S02]  /*16a0*/  SHF.R.S32.HI R4, RZ, 0x1f, R15 ;  /* 0x0000001fff047819 */ /* 0x000fe4000001140f */
[----:B------:R-:W-:Y:S02]  /*16b0*/  LEA.HI R14, R14, R7, RZ, 0x3 ;  /* 0x000000070e0e7211 */ /* 0x000fe400078f18ff */
[----:B------:R-:W-:Y:S01]  /*16c0*/  LEA.HI R4, R4, R15, RZ, 0x3 ;  /* 0x0000000f04047211 */ /* 0x000fe200078f18ff */
[----:B------:R-:W-:Y:S01]  /*16d0*/  IMAD.SHL.U32 R15, R218, 0x2, RZ ;  /* 0x00000002da0f7824 */ /* 0x000fe200078e00ff */
[----:B----4-:R-:W-:-:S02]  /*16e0*/  LEA R20, P0, R5, R18, 0x1 ;  /* 0x0000001205147211 */ /* 0x010fc400078008ff */
[----:B------:R-:W-:Y:S02]  /*16f0*/  LOP3.LUT R14, R14, 0xfffffff8, RZ, 0xc0, !PT ;  /* 0xfffffff80e0e7812 */ /* 0x000fe400078ec0ff */
        /* <DEDUP_REMOVED lines=8> */
.L_x_262:
[----:B------:R-:W-:Y:S05]  /*1780*/  BSYNC B0 ;  /* 0x0000000000007941 */ /* 0x000fea0003800000 */
.L_x_261:
[----:B------:R-:W-:Y:S01]  /*1790*/  IADD3 R4, R10, 0x40, RZ ;  /* 0x000000400a047810 */ /* 0x000fe20007ffe0ff */
[----:B---3--:R3:W1:Y:S01]  /*17a0*/  SHFL.IDX PT, R19, R12, 0x2, 0x1c1f ;  /* 0x005c1f000c137f89 */ /* 0x00866200000e0000 */
[----:B------:R-:W-:Y:S02]  /*17b0*/  BSSY B0, `(.L_x_263) ;  /* 0x0000014000007945 */ /* 0x000fe40003800000 */
[----:B------:R-:W-:Y:S01]  /*17c0*/  ISETP.GE.AND P0, PT, R4, R11, PT ;  /* 0x0000000b0400720c */ /* 0x000fe20003f06270 */
[----:B----4-:R3:W4:-:S12]  /*17d0*/  SHFL.IDX PT, R18, R13, 0x2, 0x1c1f ;  /* 0x005c1f000d127f89 */ /* 0x01071800000e0000 */
        /* <DEDUP_REMOVED lines=10> */
[----:B-1----:R-:W-:Y:S01]  /*1880*/  LEA.HI.X R21, R5, R19, R17, 0x1, P0 ;  /* 0x0000001305157211 */ /* 0x002fe200000f0c11 */
[----:B------:R-:W-:-:S04]  /*1890*/  IMAD.WIDE R22, R14, 0x2, R18 ;  /* 0x000000020e167825 */ /* 0x000fc800078e0212 */
[----:B------:R-:W-:Y:S01]  /*18a0*/  IMAD.WIDE R18, R4, 0x2, R18 ;  /* 0x0000000204127825 */ /* 0x000fe200078e0212 */
[----:B------:R-:W-:Y:S01]  /*18b0*/  @!PT LDS RZ, [RZ] ;  /* 0x00000000fffff984 */ /* 0x000fe20000000800 */
[----:B------:R1:W-:Y:S04]  /*18c0*/  LDGSTS.E.BYPASS.LTC128B.128 [R15+0x7080], [R20.64], !P3 ;  /* 0x07080000140f7fae */ /* 0x0003e8000d901d48 */
[----:B------:R1:W-:Y:S04]  /*18d0*/  LDGSTS.E.BYPASS.LTC128B.128 [R15+0x9080], [R22.64], !P2 ;  /* 0x09080000160f7fae */ /* 0x0003e8000d101d48 */
[----:B------:R1:W-:Y:S02]  /*18e0*/  LDGSTS.E.BYPASS.LTC128B.128 [R15+0xb080], [R18.64], !P1 ;  /* 0x0b080000120f7fae */ /* 0x0003e4000c901d48 */
.L_x_264:
[----:B------:R-:W-:Y:S05]  /*18f0*/  BSYNC B0 ;  /* 0x0000000000007941 */ /* 0x000fea0003800000 */
.L_x_263:
[----:B------:R-:W-:Y:S01]  /*1900*/  IADD3 R10, R10, 0x60, RZ ;  /* 0x000000600a0a7810 */ /* 0x000fe20007ffe0ff */
[----:B------:R-:W5:Y:S01]  /*1910*/  SHFL.IDX PT, R14, R13, 0x3, 0x1c1f ;  /* 0x007c1f000d0e7f89 */ /* 0x000f6200000e0000 */
[----:B------:R-:W-:Y:S01]  /*1920*/  LOP3.LUT R216, R3, 0xfffffff8, RZ, 0xc0, !PT ;  /* 0xfffffff803d87812 */ /* 0x000fe200078ec0ff */
[----:B------:R-:W-:Y:S01]  /*1930*/  IMAD.MOV.U32 R99, RZ, RZ, 0x30 ;  /* 0x00000030ff637424 */ /* 0x000fe200078e00ff */
[----:B------:R-:W-:Y:S01]  /*1940*/  ISETP.GE.AND P0, PT, R10, R11, PT ;  /* 0x0000000b0a00720c */ /* 0x000fe20003f06270 */
[----:B-1----:R1:W2:Y:S01]  /*1950*/  SHFL.IDX PT, R15, R12, 0x3, 0x1c1f ;  /* 0x007c1f000c0f7f89 */ /* 0x0022a200000e0000 */
[----:B------:R-:W-:Y:S01]  /*1960*/  IMAD.SHL.U32 R218, R218, 0x2, RZ ;  /* 0x00000002dada7824 */ /* 0x000fe200078e00ff */
[----:B------:R-:W-:Y:S01]  /*1970*/  P2R R4, PR, RZ, 0x20 ;  /* 0x00000020ff047803 */ /* 0x000fe20000000000 */
[----:B------:R-:W-:Y:S01]  /*1980*/  IMAD.IADD R216, R223, 0x1, -R216 ;  /* 0x00000001dfd87824 */ /* 0x000fe200078e0ad8 */
[----:B------:R-:W-:Y:S01]  /*1990*/  LOP3.LUT P5, RZ, R226, 0x200, RZ, 0xc0, !PT ;  /* 0x00000200e2ff7812 */ /* 0x000fe200078ac0ff */
[----:B------:R-:W-:Y:S01]  /*19a0*/  IMAD R93, R99, c[0x0][0x1e4], RZ ;  /* 0x00007900635d7a24 */ /* 0x000fe200078e02ff */
[----:B------:R-:W-:Y:S01]  /*19b0*/  ULDC.64 UR4, c[0x0][0x1e0] ;  /* 0x0000780000047ab9 */ /* 0x000fe20000000a00 */
[----:B------:R-:W-:Y:S01]  /*19c0*/  IMAD.MOV.U32 R236, RZ, RZ, R230 ;  /* 0x000000ffffec7224 */ /* 0x000fe200078e00e6 */
[----:B------:R-:W-:Y:S01]  /*19d0*/  LOP3.LUT R100, R8, 0x7fffffe, RZ, 0xc0, !PT ;  /* 0x07fffffe08647812 */ /* 0x000fe200078ec0ff */
[----:B------:R-:W-:Y:S01]  /*19e0*/  USHF.L.U32 UR7, UR4, 0x5, URZ ;  /* 0x0000000504077899 */ /* 0x000fe2000800063f */
[----:B------:R-:W-:Y:S01]  /*19f0*/  SHF.R.S32.HI R8, RZ, 0x1f, R101 ;  /* 0x0000001fff087819 */ /* 0x000fe20000011465 */
[----:B------:R-:W-:Y:S01]  /*1a00*/  UMOV UR6, 0x5 ;  /* 0x0000000500067882 */ /* 0x000fe20000000000 */
[----:B------:R-:W-:Y:S01]  /*1a10*/  @!P0 SHF.R.S32.HI R10, RZ, 0x1f, R7 ;  /* 0x0000001fff0a8819 */ /* 0x000fe20000011407 */
[----:B------:R-:W-:Y:S01]  /*1a20*/  USHF.L.U64.HI UR6, UR4, UR6, UR5 ;  /* 0x0000000604067299 */ /* 0x000fe20008010205 */
[----:B------:R-:W-:Y:S01]  /*1a30*/  IMAD.IADD R100, R101, 0x1, -R100 ;  /* 0x0000000165647824 */ /* 0x000fe200078e0a64 */
[----:B------:R-:W-:Y:S01]  /*1a40*/  LEA.HI R101, R8, R101, RZ, 0x3 ;  /* 0x0000006508657211 */ /* 0x000fe200078f18ff */
[----:B------:R-:W-:Y:S01]  /*1a50*/  IMAD.MOV.U32 R234, RZ, RZ, R228 ;  /* 0x000000ffffea7224 */ /* 0x000fe200078e00e4 */
[----:B------:R-:W-:Y:S01]  /*1a60*/  @!P0 LEA.HI R7, R10, R7, RZ, 0x3 ;  /* 0x000000070a078211 */ /* 0x000fe200078f18ff */
[----:B------:R-:W-:Y:S01]  /*1a70*/  IMAD.SHL.U32 R6, R6, 0x40, RZ ;  /* 0x0000004006067824 */ /* 0x000fe200078e00ff */
[----:B------:R-:W-:Y:S01]  /*1a80*/  SHF.R.S32.HI R10, RZ, 0x4, R9 ;  /* 0x00000004ff0a7819 */ /* 0x000fe20000011409 */
[----:B------:R-:W-:Y:S01]  /*1a90*/  IMAD.SHL.U32 R101, R101, 0x20, RZ ;  /* 0x0000002065657824 */ /* 0x000fe200078e00ff */
[----:B------:R-:W-:-:S02]  /*1aa0*/  @!P0 LOP3.LUT R7, R7, 0xfffffff8, RZ, 0xc0, !PT ;  /* 0xfffffff807078812 */ /* 0x000fc400078ec0ff */
[C---:B-123--:R-:W-:Y:S02]  /*1ab0*/  @!P0 IADD3 R12, R5.reuse, 0x40, RZ ;  /* 0x00000040050c8810 */ /* 0x04efe40007ffe0ff */
[----:B-----5:R-:W-:Y:S01]  /*1ac0*/  @!P0 LEA R16, P4, R5, R14, 0x1 ;  /* 0x0000000e05108211 */ /* 0x020fe200078808ff */
[----:B----4-:R-:W-:Y:S01]  /*1ad0*/  @!P0 IMAD.WIDE R18, R7, 0x2, R14 ;  /* 0x0000000207128825 */ /* 0x010fe200078e020e */
[----:B------:R-:W-:Y:S02]  /*1ae0*/  @!P0 SHF.R.S32.HI R7, RZ, 0x1f, R12 ;  /* 0x0000001fff078819 */ /* 0x000fe4000001140c */
[----:B------:R-:W-:Y:S02]  /*1af0*/  LEA.HI R97, R9, R10, RZ, 0x1 ;  /* 0x0000000a09617211 */ /* 0x000fe400078f08ff */
[----:B------:R-:W-:Y:S02]  /*1b00*/  LEA.HI R9, R216, R216, RZ, 0x1 ;  /* 0x000000d8d8097211 */ /* 0x000fe400078f08ff */
[----:B------:R-:W-:-:S02]  /*1b10*/  @!P0 LEA.HI R7, R7, R12, RZ, 0x3 ;  /* 0x0000000c07078211 */ /* 0x000fc400078f18ff */
[----:B------:R-:W-:Y:S02]  /*1b20*/  @!P0 LEA.HI.X R17, R5, R15, R17, 0x1, P4 ;  /* 0x0000000f05118211 */ /* 0x000fe400020f0c11 */
[----:B------:R-:W-:Y:S02]  /*1b30*/  SHF.R.S32.HI R5, RZ, 0x1, R9 ;  /* 0x00000001ff057819 */ /* 0x000fe40000011409 */
[----:B------:R-:W-:Y:S01]  /*1b40*/  @!P0 LOP3.LUT R7, R7, 0xfffffff8, RZ, 0xc0, !PT ;  /* 0xfffffff807078812 */ /* 0x000fe200078ec0ff */
[----:B------:R-:W-:Y:S01]  /*1b50*/  @!PT LDS RZ, [RZ] ;  /* 0x00000000fffff984 */ /* 0x000fe20000000800 */
[----:B------:R1:W-:Y:S01]  /*1b60*/  @!P0 LDGSTS.E.BYPASS.LTC128B.128 [R218+0x7880], [R16.64], !P3 ;  /* 0x0788000010da8fae */ /* 0x0003e2000d901d48 */
[----:B------:R-:W-:Y:S01]  /*1b70*/  LOP3.LUT R97, R97, 0xfffffffe, RZ, 0xc0, !PT ;  /* 0xfffffffe61617812 */ /* 0x000fe200078ec0ff */
[----:B------:R-:W-:Y:S01]  /*1b80*/  IMAD.SHL.U32 R3, R5, 0x40, RZ ;  /* 0x0000004005037824 */ /* 0x000fe200078e00ff */
[C---:B------:R-:W-:Y:S01]  /*1b90*/  LOP3.LUT P3, RZ, R226.reuse, 0x80, RZ, 0xc0, !PT ;  /* 0x00000080e2ff7812 */ /* 0x040fe2000786c0ff */
[----:B------:R-:W-:Y:S01]  /*1ba0*/  @!P0 IMAD.WIDE R14, R7, 0x2, R14 ;  /* 0x00000002070e8825 */ /* 0x000fe200078e020e */
[----:B------:R-:W-:Y:S01]  /*1bb0*/  LOP3.LUT R7, R9, 0x3fffffe, RZ, 0xc0, !PT ;  /* 0x03fffffe09077812 */ /* 0x000fe200078ec0ff */
[----:B------:R1:W-:Y:S01]  /*1bc0*/  @!P0 LDGSTS.E.BYPASS.LTC128B.128 [R218+0x9880], [R18.64], !P2 ;  /* 0x0988000012da8fae */ /* 0x0003e2000d101d48 */
[----:B------:R-:W-:Y:S01]  /*1bd0*/  LOP3.LUT P4, RZ, R226, 0x100, RZ, 0xc0, !PT ;  /* 0x00000100e2ff7812 */ /* 0x000fe2000788c0ff */
[----:B------:R-:W-:Y:S01]  /*1be0*/  IMAD.SHL.U32 R9, R2, 0x8, RZ ;  /* 0x0000000802097824 */ /* 0x000fe200078e00ff */
[----:B------:R-:W-:Y:S01]  /*1bf0*/  LOP3.LUT R2, R3, 0xc0, RZ, 0xc0, !PT ;  /* 0x000000c003027812 */ /* 0x000fe200078ec0ff */
[----:B------:R-:W-:Y:S01]  /*1c00*/  IMAD R3, R148, -0x30, R99 ;  /* 0xffffffd094037824 */ /* 0x000fe200078e0263 */
[----:B------:R2:W-:Y:S01]  /*1c10*/  @!P0 LDGSTS.E.BYPASS.LTC128B.128 [R218+0xb880], [R14.64], !P1 ;  /* 0x0b8800000eda8fae */ /* 0x0005e2000c901d48 */
[----:B------:R-:W-:Y:S01]  /*1c20*/  IMAD.IADD R216, R216, 0x1, -R7 ;  /* 0x00000001d8d87824 */ /* 0x000fe200078e0a07 */
[----:B------:R-:W-:Y:S01]  /*1c30*/  LOP3.LUT R7, R2, 0x8, R9, 0xf8, !PT ;  /* 0x0000000802077812 */ /* 0x000fe200078ef809 */
[----:B------:R-:W-:Y:S01]  /*1c40*/  IMAD.IADD R92, R220, 0x1, R3 ;  /* 0x00000001dc5c7824 */ /* 0x000fe200078e0203 */
[----:B------:R-:W-:Y:S01]  /*1c50*/  SHF.R.U32.HI R2, RZ, 0x3, R2 ;  /* 0x00000003ff027819 */ /* 0x000fe20000011602 */
[----:B------:R-:W-:Y:S01]  /*1c60*/  IMAD.IADD R97, R10, 0x1, -R97 ;  /* 0x000000010a617824 */ /* 0x000fe200078e0a61 */
[----:B------:R-:W-:Y:S01]  /*1c70*/  LOP3.LUT P0, RZ, R5, 0x2, RZ, 0xc0, !PT ;  /* 0x0000000205ff7812 */ /* 0x000fe2000780c0ff */
[----:B------:R-:W-:Y:S01]  /*1c80*/  IMAD.WIDE.U32 R98, R99, c[0x0][0x1e0], RZ ;  /* 0x0000780063627a25 */ /* 0x000fe200078e00ff */
[----:B------:R-:W-:Y:S01]  /*1c90*/  IMNMX R10, R92, 0x30, PT ;  /* 0x000000305c0a7817 */ /* 0x000fe20003800200 */
[----:B------:R-:W0:Y:S01]  /*1ca0*/  LDGDEPBAR ;  /* 0x00000000000079af */ /* 0x000e220000000000 */
[----:B------:R-:W-:Y:S01]  /*1cb0*/  LOP3.LUT R7, R7, R2, RZ, 0x3c, !PT ;  /* 0x0000000207077212 */ /* 0x000fe200078e3cff */
[----:B------:R-:W-:Y:S01]  /*1cc0*/  IMAD R216, R97, 0x8, R216 ;  /* 0x0000000861d87824 */ /* 0x000fe200078e02d8 */
[----:B------:R-:W-:Y:S01]  /*1cd0*/  IADD3 R2, R148, -0x1, RZ ;  /* 0xffffffff94027810 */ /* 0x000fe20007ffe0ff */
[----:B------:R-:W-:Y:S01]  /*1ce0*/  IMAD.IADD R9, R10, 0x1, -R247 ;  /* 0x000000010a097824 */ /* 0x000fe200078e0af7 */
[----:B------:R-:W-:Y:S01]  /*1cf0*/  ISETP.GT.AND P2, PT, R223, 0x3f, PT ;  /* 0x0000003fdf00780c */ /* 0x000fe20003f44270 */
[----:B------:R-:W-:Y:S01]  /*1d00*/  IMAD.U32 R216, R216, 0x20, R7 ;  /* 0x00000020d8d87824 */ /* 0x000fe200078e0007 */
[----:B------:R-:W-:Y:S01]  /*1d10*/  SHF.R.S32.HI R5, RZ, 0x1f, R2 ;  /* 0x0000001fff057819 */ /* 0x000fe20000011402 */
[----:B------:R-:W-:Y:S01]  /*1d20*/  IMAD.IADD R93, R99, 0x1, R93 ;  /* 0x00000001635d7824 */ /* 0x000fe200078e025d */
[----:B------:R-:W-:Y:S01]  /*1d30*/  ISETP.GE.AND P1, PT, R9, 0x1, PT ;  /* 0x000000010900780c */ /* 0x000fe20003f26270 */
[----:B------:R-:W-:Y:S01]  /*1d40*/  IMAD.SHL.U32 R216, R216, 0x2, RZ ;  /* 0x00000002d8d87824 */ /* 0x000fe200078e00ff */
[----:B------:R-:W-:Y:S01]  /*1d50*/  BAR.SYNC.DEFER_BLOCKING 0x0 ;  /* 0x0000000000007b1d */ /* 0x000fe20000010000 */
[----:B------:R-:W-:Y:S01]  /*1d60*/  IMAD R7, R93, R2, RZ ;  /* 0x000000025d077224 */ /* 0x000fe200078e02ff */
[----:B------:R-:W-:Y:S01]  /*1d70*/  SEL R52, RZ, 0x1, P5 ;  /* 0x00000001ff347807 */ /* 0x000fe20002800000 */
[----:B------:R-:W-:Y:S01]  /*1d80*/  IMAD.WIDE.U32 R12, R2, R98, R236 ;  /* 0x00000062020c7225 */ /* 0x000fe200078e00ec */
[----:B------:R-:W-:-:S02]  /*1d90*/  IADD3 R10, R216, 0x3c80, RZ ;  /* 0x00003c80d80a7810 */ /* 0x000fc40007ffe0ff */
[----:B------:R-:W-:Y:S01]  /*1da0*/  IADD3 R215, R216, 0x3ca0, RZ ;  /* 0x00003ca0d8d77810 */ /* 0x000fe20007ffe0ff */
[C---:B------:R-:W-:Y:S01]  /*1db0*/  IMAD R7, R5.reuse, R98, R7 ;  /* 0x0000006205077224 */ /* 0x040fe200078e0207 */
[----:B------:R-:W-:Y:S01]  /*1dc0*/  @P0 IADD3 R215, R10, -0x20, RZ ;  /* 0xffffffe00ad70810 */ /* 0x000fe20007ffe0ff */
[----:B------:R-:W-:Y:S01]  /*1dd0*/  IMAD R5, R5, c[0x0][0x208], RZ ;  /* 0x0000820005057a24 */ /* 0x000fe200078e02ff */
[----:B------:R-:W-:Y:S01]  /*1de0*/  LOP3.LUT R6, R6, 0xc0, RZ, 0xc0, !PT ;  /* 0x000000c006067812 */ /* 0x000fe200078ec0ff */
[----:B------:R-:W-:Y:S01]  /*1df0*/  IMAD.IADD R7, R13, 0x1, R7 ;  /* 0x000000010d077824 */ /* 0x000fe200078e0207 */
[----:B--2---:R-:W-:Y:S01]  /*1e00*/  @P1 LEA R14, P0, R12, c[0x0][0x1c8], 0x1 ;  /* 0x000072000c0e1a11 */ /* 0x004fe200078008ff */
[----:B------:R-:W-:Y:S01]  /*1e10*/  IMAD R5, R2, c[0x0][0x20c], R5 ;  /* 0x0000830002057a24 */ /* 0x000fe200078e0205 */
[----:B------:R-:W-:Y:S01]  /*1e20*/  LOP3.LUT R101, R101, 0xffffff00, RZ, 0xc0, !PT ;  /* 0xffffff0065657812 */ /* 0x000fe200078ec0ff */
[----:B------:R-:W-:Y:S01]  /*1e30*/  IMAD.SHL.U32 R97, R97, 0x8, RZ ;  /* 0x0000000861617824 */ /* 0x000fe200078e00ff */
[----:B------:R-:W-:-:S02]  /*1e40*/  @P1 LEA.HI.X R15, R12, c[0x0][0x1cc], R7, 0x1, P0 ;  /* 0x000073000c0f1a11 */ /* 0x000fc400000f0c07 */
[----:B------:R-:W-:Y:S02]  /*1e50*/  ISETP.GE.AND P0, PT, R9, 0x21, PT ;  /* 0x000000210900780c */ /* 0x000fe40003f06270 */
[----:B------:R-:W-:Y:S02]  /*1e60*/  SEL R9, RZ, 0x2, P3 ;  /* 0x00000002ff097807 */ /* 0x000fe40001800000 */
[----:B------:R-:W-:Y:S01]  /*1e70*/  LOP3.LUT R97, R6, 0x8, R97, 0xf8, !PT ;  /* 0x0000000806617812 */ /* 0x000fe200078ef861 */
[----:B------:R-:W-:Y:S01]  /*1e80*/  @!PT LDS RZ, [RZ] ;  /* 0x00000000fffff984 */ /* 0x000fe20000000800 */
[----:B------:R-:W-:Y:S01]  /*1e90*/  @!PT LDS RZ, [RZ] ;  /* 0x00000000fffff984 */ /* 0x000fe20000000800 */
[----:B------:R-:W-:Y:S01]  /*1ea0*/  @!PT LDS RZ, [RZ] ;  /* 0x00000000fffff984 */ /* 0x000fe20000000800 */
[----:B------:R2:W-:Y:S02]  /*1eb0*/  @P1 LDGSTS.E.BYPASS.LTC128B.128 [R218+0x3c80], [R14.64], !P5 ;  /* 0x03c800000eda1fae */ /* 0x0005e4000e901d48 */
[----:B------:R-:W-:Y:S01]  /*1ec0*/  IMAD.IADD R52, R9, 0x1, R52 ;  /* 0x0000000109347824 */ /* 0x000fe200078e0234 */
[----:B------:R-:W-:Y:S01]  /*1ed0*/  SHF.R.U32.HI R6, RZ, 0x3, R6 ;  /* 0x00000003ff067819 */ /* 0x000fe20000011606 */
[----:B------:R2:W-:Y:S01]  /*1ee0*/  @P1 LDGSTS.E.BYPASS.LTC128B.128 [R218+0x4880], [R14.64+0x40], !P3 ;  /* 0x048800400eda1fae */ /* 0x0005e2000d901d48 */
[----:B------:R-:W-:-:S02]  /*1ef0*/  IADD3 R76, R3, R220, -R247 ;  /* 0x000000dc034c7210 */ /* 0x000fc40007ffe8f7 */
[----:B------:R-:W-:Y:S01]  /*1f00*/  LOP3.LUT R97, R97, R6, RZ, 0x3c, !PT ;  /* 0x0000000661617212 */ /* 0x000fe200078e3cff */
[----:B------:R2:W-:Y:S01]  /*1f10*/  @P1 LDGSTS.E.BYPASS.LTC128B.128 [R218+0x5480], [R14.64+0x80], !P4 ;  /* 0x054800800eda1fae */ /* 0x0005e2000e101d48 */
[----:B------:R-:W-:Y:S01]  /*1f20*/  @P0 IADD3 R8, P1, R12, UR7, RZ ;  /* 0x000000070c080c10 */ /* 0x000fe2000ff3e0ff */
[----:B------:R-:W-:Y:S01]  /*1f30*/  IMAD.WIDE.U32 R12, R2, c[0x0][0x208], RZ ;  /* 0x00008200020c7a25 */ /* 0x000fe200078e00ff */
[----:B------:R-:W-:Y:S02]  /*1f40*/  LOP3.LUT R226, R226, 0xffffffbf, RZ, 0xc0, !PT ;  /* 0xffffffbfe2e27812 */ /* 0x000fe400078ec0ff */
[----:B------:R-:W-:Y:S01]  /*1f50*/  @P0 IADD3.X R7, R7, UR6, RZ, P1, !PT ;  /* 0x0000000607070c10 */ /* 0x000fe20008ffe4ff */
[----:B------:R-:W-:Y:S01]  /*1f60*/  IMAD.IADD R5, R13, 0x1, R5 ;  /* 0x000000010d057824 */ /* 0x000fe200078e0205 */
[----:B------:R-:W-:Y:S02]  /*1f70*/  @P0 LEA R10, P1, R8, c[0x0][0x1c8], 0x1 ;  /* 0x00007200080a0a11 */ /* 0x000fe400078208ff */
[----:B------:R-:W-:-:S02]  /*1f80*/  @P2 LOP3.LUT R226, R226, 0x40, RZ, 0xfc, !PT ;  /* 0x00000040e2e22812 */ /* 0x000fc400078efcff */
[----:B------:R-:W-:Y:S01]  /*1f90*/  @P0 LEA.HI.X R11, R8, c[0x0][0x1cc], R7, 0x1, P1 ;  /* 0x00007300080b0a11 */ /* 0x000fe200008f0c07 */
[----:B------:R-:W-:Y:S01]  /*1fa0*/  IMAD.WIDE.U32 R8, R12, 0x30, R234 ;  /* 0x000000300c087825 */ /* 0x000fe200078e00ea */
[C---:B------:R-:W-:Y:S02]  /*1fb0*/  IADD3 R211, R215.reuse, 0x400, RZ ;  /* 0x00000400d7d37810 */ /* 0x040fe40007ffe0ff */
[----:B------:R-:W-:Y:S01]  /*1fc0*/  IADD3 R210, R215, 0x800, RZ ;  /* 0x00000800d7d27810 */ /* 0x000fe20007ffe0ff */
[----:B------:R3:W-:Y:S01]  /*1fd0*/  @P0 LDGSTS.E.BYPASS.LTC128B.128 [R218+0x4480], [R10.64], !P5 ;  /* 0x044800000ada0fae */ /* 0x0007e2000e901d48 */
[----:B------:R-:W-:Y:S01]  /*1fe0*/  ISETP.NE.AND P5, PT, R4, RZ, PT ;  /* 0x000000ff0400720c */ /* 0x000fe20003fa5270 */
[----:B------:R-:W-:Y:S01]  /*1ff0*/  IMAD R4, R5, 0x30, RZ ;  /* 0x0000003005047824 */ /* 0x000fe200078e02ff */
[C---:B------:R-:W-:Y:S01]  /*2000*/  IADD3 R209, R215.reuse, 0xc00, RZ ;  /* 0x00000c00d7d17810 */ /* 0x040fe20007ffe0ff */
[----:B------:R3:W-:Y:S01]  /*2010*/  @P0 LDGSTS.E.BYPASS.LTC128B.128 [R218+0x5080], [R10.64+0x40], !P3 ;  /* 0x050800400ada0fae */ /* 0x0007e2000d901d48 */
[----:B------:R-:W-:Y:S01]  /*2020*/  @!P2 IMAD.MOV.U32 R7, RZ, RZ, c[0x0][0x208] ;  /* 0x00008200ff07a624 */ /* 0x000fe200078e00ff */
[----:B------:R-:W-:Y:S01]  /*2030*/  IADD3 R208, R215, 0x1000, RZ ;  /* 0x00001000d7d07810 */ /* 0x000fe20007ffe0ff */
[----:B------:R-:W-:Y:S01]  /*2040*/  IMAD.IADD R4, R9, 0x1, R4 ;  /* 0x0000000109047824 */ /* 0x000fe200078e0204 */
[----:B------:R3:W-:Y:S01]  /*2050*/  @P0 LDGSTS.E.BYPASS.LTC128B.128 [R218+0x5c80], [R10.64+0x80], !P4 ;  /* 0x05c800800ada0fae */ /* 0x0007e2000e101d48 */
[C---:B------:R-:W-:Y:S01]  /*2060*/  LEA R54, P0, R8.reuse, c[0x0][0x1f8], 0x1 ;  /* 0x00007e0008367a11 */ /* 0x040fe200078008ff */
[----:B------:R-:W-:Y:S01]  /*2070*/  @!P2 IMAD.MOV.U32 R5, RZ, RZ, c[0x0][0x20c] ;  /* 0x00008300ff05a624 */ /* 0x000fe200078e00ff */
[----:B------:R-:W-:Y:S01]  /*2080*/  SEL R9, RZ, 0x4, P4 ;  /* 0x00000004ff097807 */ /* 0x000fe20002000000 */
[----:B------:R-:W0:Y:S01]  /*2090*/  LDGDEPBAR ;  /* 0x00000000000079af */ /* 0x000e220000000000 */
[----:B------:R-:W-:-:S02]  /*20a0*/  LEA.HI.X R55, R8, c[0x0][0x1fc], R4, 0x1, P0 ;  /* 0x00007f0008377a11 */ /* 0x000fc400000f0c04 */
[----:B------:R-:W-:Y:S01]  /*20b0*/  @!P2 LEA R102, P0, R7, R54, 0x6 ;  /* 0x000000360766a211 */ /* 0x000fe200078030ff */
[----:B------:R-:W-:Y:S01]  /*20c0*/  IMAD.IADD R4, R9, 0x1, R52 ;  /* 0x0000000109047824 */ /* 0x000fe200078e0234 */
[----:B------:R-:W-:Y:S02]  /*20d0*/  IADD3 R207, R215, 0x1400, RZ ;  /* 0x00001400d7cf7810 */ /* 0x000fe40007ffe0ff */
[----:B------:R-:W-:Y:S02]  /*20e0*/  @!P2 LEA.HI.X R103, R7, R55, R5, 0x6, P0 ;  /* 0x000000370767a211 */ /* 0x000fe400000f3405 */
[----:B------:R-:W-:Y:S02]  /*20f0*/  LOP3.LUT P0, RZ, R4, 0x1, RZ, 0xc0, !PT ;  /* 0x0000000104ff7812 */ /* 0x000fe4000780c0ff */
[----:B------:R-:W-:Y:S02]  /*2100*/  IADD3 R206, R215, 0x1800, RZ ;  /* 0x00001800d7ce7810 */ /* 0x000fe40007ffe0ff */
[----:B------:R-:W-:-:S02]  /*2110*/  ISETP.LT.OR P0, PT, R76, 0x1, !P0 ;  /* 0x000000014c00780c */ /* 0x000fc40004701670 */
[C---:B------:R-:W-:Y:S02]  /*2120*/  IADD3 R205, R215.reuse, 0x1c00, RZ ;  /* 0x00001c00d7cd7810 */ /* 0x040fe40007ffe0ff */
[----:B------:R-:W-:Y:S01]  /*2130*/  IADD3 R204, R215, 0x2000, RZ ;  /* 0x00002000d7cc7810 */ /* 0x000fe20007ffe0ff */
[----:B---3--:R-:W-:Y:S01]  /*2140*/  IMAD R11, R94, 0x200, R101 ;  /* 0x000002005e0b7824 */ /* 0x008fe200078e0265 */
[----:B------:R-:W-:-:S04]  /*2150*/  DEPBAR.LE SB0, 0x1 ;  /* 0x000080400000791a */ /* 0x000fc80000000000 */
[----:B------:R-:W-:-:S04]  /*2160*/  DEPBAR.LE SB0, 0x0 ;  /* 0x000080000000791a */ /* 0x000fc80000000000 */
[----:B------:R-:W-:Y:S01]  /*2170*/  BAR.SYNC.DEFER_BLOCKING 0x0 ;  /* 0x0000000000007b1d */ /* 0x000fe20000010000 */
[C---:B------:R-:W-:Y:S02]  /*2180*/  IMAD R6, R100.reuse, 0x20, R11 ;  /* 0x0000002064067824 */ /* 0x040fe400078e020b */
[----:B------:R-:W-:Y:S02]  /*2190*/  IMAD R100, R100, 0x20, R101 ;  /* 0x0000002064647824 */ /* 0x000fe400078e0265 */
[----:B------:R-:W-:-:S04]  /*21a0*/  IMAD.IADD R217, R97, 0x1, R6 ;  /* 0x0000000161d97824 */ /* 0x000fc800078e0206 */
[----:B------:R-:W-:-:S04]  /*21b0*/  IMAD.SHL.U32 R217, R217, 0x2, RZ ;  /* 0x00000002d9d97824 */ /* 0x000fc800078e00ff */
[----:B------:R-:W-:Y:S01]  /*21c0*/  IMAD R213, R0, 0x2, R217 ;  /* 0x0000000200d57824 */ /* 0x000fe200078e02d9 */
[----:B------:R-:W-:Y:S04]  /*21d0*/  LDSM.16.M88.4 R44, [R217+0x6080] ;  /* 0x00608000d92c783b */ /* 0x000fe80000000200 */
[----:B------:R-:W-:Y:S04]  /*21e0*/  LDSM.16.M88.4 R48, [R217+0x7080] ;  /* 0x00708000d930783b */ /* 0x000fe80000000200 */
[----:B------:R-:W3:Y:S04]  /*21f0*/  LDSM.16.M88.4 R64, [R216+0x3c80] ;  /* 0x003c8000d840783b */ /* 0x000ee80000000200 */
[----:B------:R-:W2:Y:S04]  /*2200*/  LDSM.16.M88.4 R56, [R216+0x4080] ;  /* 0x00408000d838783b */ /* 0x000ea80000000200 */
[----:B------:R-:W4:Y:S04]  /*2210*/  LDSM.16.M88.4 R72, [R216+0x4480] ;  /* 0x00448000d848783b */ /* 0x000f280000000200 */
[----:B------:R-:W-:Y:S04]  /*2220*/  LDSM.16.M88.4 R24, [R213+0x6080] ;  /* 0x00608000d518783b */ /* 0x000fe80000000200 */
[----:B------:R-:W-:Y:S04]  /*2230*/  LDSM.16.M88.4 R40, [R213+0x7080] ;  /* 0x00708000d528783b */ /* 0x000fe80000000200 */
[----:B------:R-:W-:Y:S04]  /*2240*/  LDSM.16.M88.4 R36, [R215] ;  /* 0x00000000d724783b */ /* 0x000fe80000000200 */
[----:B------:R-:W5:Y:S04]  /*2250*/  LDSM.16.M88.4 R32, [R215+0x400] ;  /* 0x00040000d720783b */ /* 0x000f680000000200 */
[----:B------:R-:W4:Y:S04]  /*2260*/  LDSM.16.M88.4 R28, [R215+0x800] ;  /* 0x00080000d71c783b */ /* 0x000f280000000200 */
[----:B------:R-:W-:Y:S01]  /*2270*/  @!PT LDS RZ, [RZ] ;  /* 0x00000000fffff984 */ /* 0x000fe20000000800 */
[----:B------:R-:W-:Y:S01]  /*2280*/  @!PT LDS RZ, [RZ] ;  /* 0x00000000fffff984 */ /* 0x000fe20000000800 */
[----:B------:R-:W-:Y:S01]  /*2290*/  @!PT LDS RZ, [RZ] ;  /* 0x00000000fffff984 */ /* 0x000fe20000000800 */
[----:B------:R4:W-:Y:S01]  /*22a0*/  LDGSTS.E.BYPASS.LTC128B.128 [R218+0x1880], [R54.64], !P0 ;  /* 0x0188000036da7fae */ /* 0x0009e2000c101d48 */
[----:B------:R-:W-:-:S04]  /*22b0*/  LOP3.LUT P0, RZ, R4, 0x2, RZ, 0xc0, !PT ;  /* 0x0000000204ff7812 */ /* 0x000fc8000780c0ff */
[----:B------:R-:W-:Y:S01]  /*22c0*/  ISETP.LT.OR P0, PT, R76, 0x1, !P0 ;  /* 0x000000014c00780c */ /* 0x000fe20004701670 */
[C---:B---3--:R-:W-:Y:S08]  /*22d0*/  HMMA.16816.F32 R20, R48.reuse, R64, RZ ;  /* 0x000000403014723c */ /* 0x048ff000000018ff */
[----:B--2---:R-:W-:Y:S04]  /*22e0*/  HMMA.16816.F32 R12, R48, R56, RZ ;  /* 0x00000038300c723c */ /* 0x004fe800000018ff */
[----:B------:R2:W-:Y:S01]  /*22f0*/  LDGSTS.E.BYPASS.LTC128B.128 [R218+0x2480], [R54.64+0x40], !P0 ;  /* 0x0248004036da7fae */ /* 0x0005e2000c101d48 */
[----:B------:R-:W-:-:S04]  /*2300*/  LOP3.LUT P0, RZ, R4, 0x4, RZ, 0xc0, !PT ;  /* 0x0000000404ff7812 */ /* 0x000fc8000780c0ff */
[----:B------:R-:W-:Y:S01]  /*2310*/  ISETP.LT.OR P0, PT, R76, 0x1, !P0 ;  /* 0x000000014c00780c */ /* 0x000fe20004701670 */
[C---:B-1----:R-:W-:Y:S08]  /*2320*/  HMMA.16816.F32 R16, R48.reuse, R66, RZ ;  /* 0x000000423010723c */ /* 0x042ff000000018ff */
[----:B------:R-:W-:Y:S04]  /*2330*/  HMMA.16816.F32 R8, R48, R58, RZ ;  /* 0x0000003a3008723c */ /* 0x000fe800000018ff */
[----:B------:R2:W-:Y:S01]  /*2340*/  LDGSTS.E.BYPASS.LTC128B.128 [R218+0x3080], [R54.64+0x80], !P0 ;  /* 0x0308008036da7fae */ /* 0x0005e2000c101d48 */
[----:B------:R-:W-:-:S03]  /*2350*/  @!P2 LOP3.LUT P0, RZ, R52, 0x1, RZ, 0xc0, !PT ;  /* 0x0000000134ffa812 */ /* 0x000fc6000780c0ff */
[----:B------:R-:W-:Y:S01]  /*2360*/  HMMA.16816.F32 R68, R44, R64, RZ ;  /* 0x000000402c44723c */ /* 0x000fe200000018ff */
[----:B------:R-:W-:-:S07]  /*2370*/  @!P2 ISETP.LT.OR P0, PT, R76, 0x21, !P0 ;  /* 0x000000214c00a80c */ /* 0x000fce0004701670 */
[----:B------:R-:W-:Y:S06]  /*2380*/  HMMA.16816.F32 R60, R44, R56, RZ ;  /* 0x000000382c3c723c */ /* 0x000fec00000018ff */
[----:B------:R1:W-:Y:S01]  /*2390*/  @!P2 LDGSTS.E.BYPASS.LTC128B.128 [R218+0x2080], [R102.64], !P0 ;  /* 0x0208000066daafae */ /* 0x0003e2000c101d48 */
[----:B------:R-:W-:Y:S01]  /*23a0*/  @!P2 LOP3.LUT P0, RZ, R52, 0x2, RZ, 0xc0, !PT ;  /* 0x0000000234ffa812 */ /* 0x000fe2000780c0ff */
[----:B----4-:R-:W-:Y:S03]  /*23b0*/  HMMA.16816.F32 R4, R48, R72, RZ ;  /* 0x000000483004723c */ /* 0x010fe600000018ff */
[----:B------:R-:W-:-:S05]  /*23c0*/  @!P2 ISETP.LT.OR P0, PT, R76, 0x21, !P0 ;  /* 0x000000214c00a80c */ /* 0x000fca0004701670 */
[C---:B------:R-:W-:Y:S08]  /*23d0*/  HMMA.16816.F32 R64, R44.reuse, R66, RZ ;  /* 0x000000422c40723c */ /* 0x040ff000000018ff */
[----:B------:R1:W-:Y:S01]  /*23e0*/  @!P2 LDGSTS.E.BYPASS.LTC128B.128 [R218+0x2c80], [R102.64+0x40], !P0 ;  /* 0x02c8004066daafae */ /* 0x0003e2000c101d48 */
[----:B------:R-:W-:Y:S01]  /*23f0*/  @!P2 ISETP.LT.OR P0, PT, R76, 0x21, P4 ;  /* 0x000000214c00a80c */ /* 0x000fe20002701670 */
[C---:B------:R-:W-:Y:S08]  /*2400*/  HMMA.16816.F32 R56, R44.reuse, R58, RZ ;  /* 0x0000003a2c38723c */ /* 0x040ff000000018ff */
[----:B--2---:R-:W-:Y:S04]  /*2410*/  HMMA.16816.F32 R52, R44, R72, RZ ;  /* 0x000000482c34723c */ /* 0x004fe800000018ff */
[----:B------:R1:W-:Y:S01]  /*2420*/  @!P2 LDGSTS.E.BYPASS.LTC128B.128 [R218+0x3880], [R102.64+0x80], !P0 ;  /* 0x0388008066daafae */ /* 0x0003e2000c101d48 */
[----:B------:R-:W-:Y:S01]  /*2430*/  ISETP.GT.AND P0, PT, R2, R219, PT ;  /* 0x000000db0200720c */ /* 0x000fe20003f04270 */
[----:B------:R-:W-:-:S02]  /*2440*/  IMAD.IADD R2, R97, 0x1, R100 ;  /* 0x0000000161027824 */ /* 0x000fc400078e0264 */
[-C--:B------:R-:W-:Y:S01]  /*2450*/  HMMA.16816.F32 R48, R48, R74.reuse, RZ ;  /* 0x0000004a3030723c */ /* 0x080fe200000018ff */
[----:B------:R-:W-:Y:S04]  /*2460*/  LDSM.16.M88.4 R88, [R217+0x9080] ;  /* 0x00908000d958783b */ /* 0x000fe80000000200 */
[----:B------:R-:W2:Y:S03]  /*2470*/  LDSM.16.M88.4 R80, [R216+0x4c80] ;  /* 0x004c8000d850783b */ /* 0x000ea60000000200 */
[----:B------:R-:W-:Y:S01]  /*2480*/  HMMA.16816.F32 R44, R44, R74, RZ ;  /* 0x0000004a2c2c723c */ /* 0x000fe200000018ff */
[----:B------:R-:W3:Y:S04]  /*2490*/  LDSM.16.M88.4 R84, [R216+0x4880] ;  /* 0x00488000d854783b */ /* 0x000ee80000000200 */
[----:B------:R-:W4:Y:S03]  /*24a0*/  LDSM.16.M88.4 R76, [R216+0x5080] ;  /* 0x00508000d84c783b */ /* 0x000f260000000200 */
[C---:B-----5:R-:W-:Y:S01]  /*24b0*/  HMMA.16816.F32 R12, R40.reuse, R32, R12 ;  /* 0x00000020280c723c */ /* 0x060fe2000000180c */
[----:B------:R-:W5:Y:S04]  /*24c0*/  LDSM.16.M88.4 R72, [R217+0x8080] ;  /* 0x00808000d948783b */ /* 0x000f680000000200 */
[----:B------:R-:W0:Y:S03]  /*24d0*/  LDGDEPBAR ;  /* 0x00000000000079af */ /* 0x000e260000000000 */
        /* <DEDUP_REMOVED lines=16> */
[C---:B--2---:R-:W-:Y:S08]  /*25e0*/  HMMA.16816.F32 R12, R88.reuse, R80, R12 ;  /* 0x00000050580c723c */ /* 0x044ff0000000180c */
[C---:B---3--:R-:W-:Y:S08]  /*25f0*/  HMMA.16816.F32 R20, R88.reuse, R84, R20 ;  /* 0x000000545814723c */ /* 0x048ff00000001814 */
[C---:B----4-:R-:W-:Y:S08]  /*2600*/  HMMA.16816.F32 R4, R88.reuse, R76, R4 ;  /* 0x0000004c5804723c */ /* 0x050ff00000001804 */
[C---:B------:R-:W-:Y:S08]  /*2610*/  HMMA.16816.F32 R16, R88.reuse, R86, R16 ;  /* 0x000000565810723c */ /* 0x040ff00000001810 */
[C---:B------:R-:W-:Y:S08]  /*2620*/  HMMA.16816.F32 R8, R88.reuse, R82, R8 ;  /* 0x000000525808723c */ /* 0x040ff00000001808 */
[----:B------:R-:W-:Y:S01]  /*2630*/  HMMA.16816.F32 R48, R88, R78, R48 ;  /* 0x0000004e5830723c */ /* 0x000fe20000001830 */
[----:B------:R-:W-:Y:S07]  /*2640*/  LDSM.16.M88.4 R88, [R217+0xa080] ;  /* 0x00a08000d958783b */ /* 0x000fee0000000200 */
[C---:B-----5:R-:W-:Y:S08]  /*2650*/  HMMA.16816.F32 R68, R72.reuse, R84, R68 ;  /* 0x000000544844723c */ /* 0x060ff00000001844 */
        /* <DEDUP_REMOVED lines=28> */
[C---:B------:R-:W-:Y:S08]  /*2820*/  HMMA.16816.F32 R20, R84.reuse, R80, R20 ;  /* 0x000000505414723c */ /* 0x040ff00000001814 */
[C---:B------:R-:W-:Y:S08]  /*2830*/  HMMA.16816.F32 R16, R84.reuse, R82, R16 ;  /* 0x000000525410723c */ /* 0x040ff00000001810 */
[C---:B------:R-:W-:Y:S08]  /*2840*/  HMMA.16816.F32 R8, R84.reuse, R78, R8 ;  /* 0x0000004e5408723c */ /* 0x040ff00000001808 */
[C---:B---3--:R-:W-:Y:S08]  /*2850*/  HMMA.16816.F32 R4, R84.reuse, R72, R4 ;  /* 0x000000485404723c */ /* 0x048ff00000001804 */
        /* <DEDUP_REMOVED lines=8> */
[C---:B------:R-:W-:Y:S08]  /*28e0*/  HMMA.16816.F32 R20, R36.reuse, R32, R20 ;  /* 0x000000202414723c */ /* 0x040ff00000001814 */
[C---:B------:R-:W-:Y:S08]  /*28f0*/  HMMA.16816.F32 R16, R36.reuse, R34, R16 ;  /* 0x000000222410723c */ /* 0x040ff00000001810 */
[C---:B------:R-:W-:Y:S08]  /*2900*/  HMMA.16816.F32 R8, R36.reuse, R30, R8 ;  /* 0x0000001e2408723c */ /* 0x040ff00000001808 */
[C---:B----4-:R-:W-:Y:S08]  /*2910*/  HMMA.16816.F32 R4, R36.reuse, R24, R4 ;  /* 0x000000182404723c */ /* 0x050ff00000001804 */
        /* <DEDUP_REMOVED lines=25> */
[----:B------:R-:W-:Y:S02]  /*2ab0*/  @P0 LEA.HI.X R29, R27, c[0x0][0x1cc], R26, 0x1, P2 ;  /* 0x000073001b1d0a11 */ /* 0x000fe400010f0c1a */
[----:B------:R-:W-:-:S13]  /*2ac0*/  LOP3.LUT P2, RZ, R226, 0x200, RZ, 0xc0, !PT ;  /* 0x00000200e2ff7812 */ /* 0x000fda000784c0ff */
        /* <DEDUP_REMOVED lines=9> */
.L_x_265:
[----:B-1----:R-:W-:Y:S01]  /*2b60*/  LOP3.LUT R24, R95, 0xffffffe0, RZ, 0xc0, !PT ;  /* 0xffffffe05f187812 */ /* 0x002fe200078ec0ff */
[----:B------:R-:W-:Y:S01]  /*2b70*/  ULDC UR10, c[0x0][0x324] ;  /* 0x0000c900000a7ab9 */ /* 0x000fe20000000800 */
[----:B------:R-:W-:Y:S01]  /*2b80*/  SHF.R.S32.HI R29, RZ, 0x1f, R94 ;  /* 0x0000001fff1d7819 */ /* 0x000fe2000001145e */
[----:B------:R-:W-:Y:S01]  /*2b90*/  ULOP3.LUT UR10, URZ, UR10, URZ, 0x33, !UPT ;  /* 0x0000000a3f0a7292 */ /* 0x000fe2000f8e333f */
[----:B------:R-:W-:Y:S01]  /*2ba0*/  LEA.HI R27, R96, R96, RZ, 0x1 ;  /* 0x00000060601b7211 */ /* 0x000fe200078f08ff */
[----:B------:R-:W-:Y:S01]  /*2bb0*/  IMAD.IADD R24, R223, 0x1, -R24 ;  /* 0x00000001df187824 */ /* 0x000fe200078e0a18 */
[----:B------:R-:W-:Y:S01]  /*2bc0*/  LEA.HI R29, R29, R94, RZ, 0x2 ;  /* 0x0000005e1d1d7211 */ /* 0x000fe200078f10ff */
[----:B------:R-:W0:Y:S03]  /*2bd0*/  LDGDEPBAR ;  /* 0x00000000000079af */ /* 0x000e260000000000 */
[----:B------:R-:W-:-:S02]  /*2be0*/  SHF.R.S32.HI R25, RZ, 0x1f, R24 ;  /* 0x0000001fff197819 */ /* 0x000fc40000011418 */
[----:B------:R-:W-:Y:S02]  /*2bf0*/  LOP3.LUT R29, R29, 0xffffffc, RZ, 0xc0, !PT ;  /* 0x0ffffffc1d1d7812 */ /* 0x000fe400078ec0ff */
[----:B------:R-:W-:Y:S01]  /*2c00*/  LEA.HI R26, R25, R24, RZ, 0x2 ;  /* 0x00000018191a7211 */ /* 0x000fe200078f10ff */
[C---:B------:R-:W-:Y:S01]  /*2c10*/  IMAD.SHL.U32 R25, R27.reuse, 0x20, RZ ;  /* 0x000000201b197824 */ /* 0x040fe200078e00ff */
[----:B------:R-:W-:Y:S01]  /*2c20*/  LOP3.LUT R27, R27, 0x1ffffffe, RZ, 0xc0, !PT ;  /* 0x1ffffffe1b1b7812 */ /* 0x000fe200078ec0ff */
[----:B------:R-:W-:Y:S01]  /*2c30*/  IMAD.IADD R29, R94, 0x1, -R29 ;  /* 0x000000015e1d7824 */ /* 0x000fe200078e0a1d */
[----:B------:R-:W-:Y:S02]  /*2c40*/  LEA.HI.SX32 R28, R26, R153, 0x1e ;  /* 0x000000991a1c7211 */ /* 0x000fe400078ff2ff */
[----:B------:R-:W-:Y:S01]  /*2c50*/  LOP3.LUT R25, R25, 0xffffffc0, RZ, 0xc0, !PT ;  /* 0xffffffc019197812 */ /* 0x000fe200078ec0ff */
[----:B------:R-:W-:Y:S02]  /*2c60*/  IMAD.IADD R27, R96, 0x1, -R27 ;  /* 0x00000001601b7824 */ /* 0x000fe400078e0a1b */
[----:B------:R-:W-:-:S04]  /*2c70*/  IMAD R28, R29, 0x10, R28 ;  /* 0x000000101d1c7824 */ /* 0x000fc800078e021c */
[----:B------:R-:W-:-:S04]  /*2c80*/  IMAD.IADD R28, R25, 0x1, R28 ;  /* 0x00000001191c7824 */ /* 0x000fc800078e021c */
[----:B------:R-:W-:-:S04]  /*2c90*/  IMAD R227, R27, 0x8, R28 ;  /* 0x000000081be37824 */ /* 0x000fc800078e021c */
[----:B------:R-:W-:-:S04]  /*2ca0*/  @P6 IMAD.HI.U32 R25, R227, c[0x0][0x2c8], RZ ;  /* 0x0000b200e3196a27 */ /* 0x000fc800078e00ff */
[----:B------:R-:W-:Y:S01]  /*2cb0*/  IMAD.MOV.U32 R42, RZ, RZ, R227 ;  /* 0x000000ffff2a7224 */ /* 0x000fe200078e00e3 */
[----:B------:R-:W-:Y:S02]  /*2cc0*/  @P6 SHF.R.U32.HI R42, RZ, c[0x0][0x2cc], R25 ;  /* 0x0000b300ff2a6a19 */ /* 0x000fe40000011619 */
[----:B------:R-:W-:-:S03]  /*2cd0*/  LOP3.LUT R25, R26, 0x7ffffffc, RZ, 0xc0, !PT ;  /* 0x7ffffffc1a197812 */ /* 0x000fc600078ec0ff */
[----:B------:R-:W1:Y:S02]  /*2ce0*/  SHFL.IDX PT, R27, R42, RZ, 0x1c1f ;  /* 0x001c1fff2a1b7589 */ /* 0x000e6400000e0000 */
[----:B------:R-:W-:-:S04]  /*2cf0*/  IMAD.IADD R25, R24, 0x1, -R25 ;  /* 0x0000000118197824 */ /* 0x000fc800078e0a19 */
[----:B------:R-:W-:-:S04]  /*2d00*/  IMAD.SHL.U32 R233, R25, 0x2, RZ ;  /* 0x0000000219e97824 */ /* 0x000fc800078e00ff */
[----:B------:R-:W-:Y:S01]  /*2d10*/  IMAD.IADD R40, R3, 0x1, -R233 ;  /* 0x0000000103287824 */ /* 0x000fe200078e0ae9 */
[C---:B------:R-:W-:Y:S02]  /*2d20*/  IADD3 R92, -R233.reuse, 0x1, R92 ;  /* 0x00000001e95c7810 */ /* 0x040fe40007ffe15c */
[----:B------:R-:W-:-:S03]  /*2d30*/  IADD3 R49, -R233, R3, R220 ;  /* 0x00000003e9317210 */ /* 0x000fc60007ffe1dc */
[----:B------:R-:W-:-:S05]  /*2d40*/  IMAD.IADD R41, R92, 0x1, -R225 ;  /* 0x000000015c297824 */ /* 0x000fca00078e0ae1 */
[C---:B------:R-:W-:Y:S02]  /*2d50*/  IADD3 R50, R41.reuse, c[0x0][0x328], RZ ;  /* 0x0000ca0029327a10 */ /* 0x040fe40007ffe0ff */
[----:B------:R-:W-:-:S03]  /*2d60*/  IADD3 R41, R41, UR10, RZ ;  /* 0x0000000a29297c10 */ /* 0x000fc6000fffe0ff */
[--C-:B-1----:R-:W-:Y:S02]  /*2d70*/  IMAD.IADD R26, R50, 0x1, R27.reuse ;  /* 0x00000001321a7824 */ /* 0x102fe400078e021b */
[----:B------:R-:W-:-:S03]  /*2d80*/  IMAD.IADD R24, R41, 0x1, R27 ;  /* 0x0000000129187824 */ /* 0x000fc600078e021b */
[----:B------:R-:W-:Y:S01]  /*2d90*/  IMNMX R25, R26, R49, PT ;  /* 0x000000311a197217 */ /* 0x000fe20003800200 */
[----:B------:R-:W-:Y:S05]  /*2da0*/  @!P5 BRA `(.L_x_266) ;  /* 0x000001400000d947 */ /* 0x000fea0003800000 */
[----:B------:R-:W-:Y:S01]  /*2db0*/  IADD3 R27, -R225, R220, R27 ;  /* 0x000000dce11b7210 */ /* 0x000fe20007ffe11b */
[----:B------:R-:W-:Y:S03]  /*2dc0*/  BSSY B0, `(.L_x_267) ;  /* 0x000000e000007945 */ /* 0x000fe60003800000 */
        /* <DEDUP_REMOVED lines=9> */
.L_x_268:
[----:B------:R-:W-:-:S04]  /*2e60*/  MOV R26, c[0x0][0x32c] ;  /* 0x0000cb00001a7a02 */ /* 0x000fc80000000f00 */
[----:B------:R-:W-:-:S13]  /*2e70*/  ISETP.NE.AND P0, PT, R26, 0x1, PT ;  /* 0x000000011a00780c */ /* 0x000fda0003f05270 */
[----:B------:R-:W-:-:S05]  /*2e80*/  @P0 IMAD.HI.U32 R26, R27, c[0x0][0x330], RZ ;  /* 0x0000cc001b1a0a27 */ /* 0x000fca00078e00ff */
[----:B------:R-:W-:Y:S02]  /*2e90*/  @P0 SHF.R.U32.HI R27, RZ, c[0x0][0x334], R26 ;  /* 0x0000cd00ff1b0a19 */ /* 0x000fe4000001161a */
.L_x_269:
[----:B------:R-:W-:Y:S05]  /*2ea0*/  BSYNC B0 ;  /* 0x0000000000007941 */ /* 0x000fea0003800000 */
.L_x_267:
[----:B------:R-:W-:-:S05]  /*2eb0*/  IMAD R27, R27, c[0x0][0x32c], R40 ;  /* 0x0000cb001b1b7a24 */ /* 0x000fca00078e0228 */
[----:B------:R-:W-:Y:S02]  /*2ec0*/  IADD3 R26, R27, c[0x0][0x32c], RZ ;  /* 0x0000cb001b1a7a10 */ /* 0x000fe40007ffe0ff */
[----:B------:R-:W-:Y:S02]  /*2ed0*/  IMNMX R24, R24, R27, !PT ;  /* 0x0000001b18187217 */ /* 0x000fe40007800200 */
[----:B------:R-:W-:Y:S02]  /*2ee0*/  IMNMX R25, R25, R26, PT ;  /* 0x0000001a19197217 */ /* 0x000fe40003800200 */
.L_x_266:
[----:B------:R-:W1:Y:S02]  /*2ef0*/  SHFL.IDX PT, R27, R42, 0x1, 0x1c1f ;  /* 0x003c1f002a1b7f89 */ /* 0x000e6400000e0000 */
[----:B-1----:R-:W-:Y:S01]  /*2f00*/  IMAD.IADD R26, R50, 0x1, R27 ;  /* 0x00000001321a7824 */ /* 0x002fe200078e021b */
[----:B------:R-:W-:-:S04]  /*2f10*/  IADD3 R76, R41, R27, RZ ;  /* 0x0000001b294c7210 */ /* 0x000fc80007ffe0ff */
        /* <DEDUP_REMOVED lines=13> */
.L_x_272:
[----:B------:R-:W-:-:S04]  /*2ff0*/  MOV R26, c[0x0][0x32c] ;  /* 0x0000cb00001a7a02 */ /* 0x000fc80000000f00 */
[----:B------:R-:W-:-:S13]  /*3000*/  ISETP.NE.AND P0, PT, R26, 0x1, PT ;  /* 0x000000011a00780c */ /* 0x000fda0003f05270 */
[----:B------:R-:W-:-:S05]  /*3010*/  @P0 IMAD.HI.U32 R26, R27, c[0x0][0x330], RZ ;  /* 0x0000cc001b1a0a27 */ /* 0x000fca00078e00ff */
[----:B------:R-:W-:Y:S02]  /*3020*/  @P0 SHF.R.U32.HI R27, RZ, c[0x0][0x334], R26 ;  /* 0x0000cd00ff1b0a19 */ /* 0x000fe4000001161a */
.L_x_273:
[----:B------:R-:W-:Y:S05]  /*3030*/  BSYNC B0 ;  /* 0x0000000000007941 */ /* 0x000fea0003800000 */
.L_x_271:
[----:B------:R-:W-:-:S05]  /*3040*/  IMAD R27, R27, c[0x0][0x32c], R40 ;  /* 0x0000cb001b1b7a24 */ /* 0x000fca00078e0228 */
[----:B------:R-:W-:Y:S02]  /*3050*/  IADD3 R26, R27, c[0x0][0x32c], RZ ;  /* 0x0000cb001b1a7a10 */ /* 0x000fe40007ffe0ff */
[----:B------:R-:W-:Y:S02]  /*3060*/  IMNMX R76, R76, R27, !PT ;  /* 0x0000001b4c4c7217 */ /* 0x000fe40007800200 */
[----:B------:R-:W-:Y:S02]  /*3070*/  IMNMX R77, R77, R26, PT ;  /* 0x0000001a4d4d7217 */ /* 0x000fe40003800200 */
.L_x_270:
        /* <DEDUP_REMOVED lines=11> */
[C---:B------:R-:W-:Y:S02]  /*3130*/  ISETP.GE.AND P5, PT, R3.reuse, 0x12, PT ;  /* 0x000000120300780c */ /* 0x040fe40003fa6270 */
[----:B------:R-:W-:Y:S02]  /*3140*/  FSEL R37, R64, -INF , !P0 ;  /* 0xff80000040257808 */ /* 0x000fe40004000000 */
[----:B------:R-:W-:Y:S02]  /*3150*/  ISETP.GT.AND P0, PT, R24, 0x9, !P1 ;  /* 0x000000091800780c */ /* 0x000fe40004f04270 */
[----:B------:R-:W-:Y:S02]  /*3160*/  ISETP.GE.AND P4, PT, R3, 0x19, PT ;  /* 0x000000190300780c */ /* 0x000fe40003f86270 */
[----:B------:R-:W-:-:S02]  /*3170*/  ISETP.LT.OR P0, PT, R25, 0xa, P0 ;  /* 0x0000000a1900780c */ /* 0x000fc40000701670 */
[----:B------:R-:W-:Y:S02]  /*3180*/  ISETP.GE.AND P3, PT, R3, 0x1a, PT ;  /* 0x0000001a0300780c */ /* 0x000fe40003f66270 */
[----:B------:R-:W-:Y:S02]  /*3190*/  FSEL R65, R65, -INF , !P0 ;  /* 0xff80000041417808 */ /* 0x000fe40004000000 */
[----:B------:R-:W-:Y:S02]  /*31a0*/  ISETP.GT.AND P0, PT, R24, 0x10, !P6 ;  /* 0x000000101800780c */ /* 0x000fe40007704270 */
[----:B------:R-:W-:Y:S02]  /*31b0*/  ISETP.GE.AND P2, PT, R3, 0x21, PT ;  /* 0x000000210300780c */ /* 0x000fe40003f46270 */
[----:B------:R-:W-:Y:S02]  /*31c0*/  ISETP.LT.OR P0, PT, R25, 0x11, P0 ;  /* 0x000000111900780c */ /* 0x000fe40000701670 */
[----:B------:R-:W-:-:S02]  /*31d0*/  P2R R43, PR, RZ, 0x2 ;  /* 0x00000002ff2b7803 */ /* 0x000fc40000000000 */
[----:B------:R-:W-:Y:S02]  /*31e0*/  FSEL R35, R60, -INF , !P0 ;  /* 0xff8000003c237808 */ /* 0x000fe40004000000 */
[----:B------:R-:W-:Y:S02]  /*31f0*/  ISETP.GT.AND P0, PT, R24, 0x11, !P5 ;  /* 0x000000111800780c */ /* 0x000fe40006f04270 */
[----:B------:R-:W-:Y:S02]  /*3200*/  ISETP.GE.AND P1, PT, R3, 0x22, PT ;  /* 0x000000220300780c */ /* 0x000fe40003f26270 */
[----:B------:R-:W-:-:S04]  /*3210*/  ISETP.LT.OR P0, PT, R25, 0x12, P0 ;  /* 0x000000121900780c */ /* 0x000fc80000701670 */
[----:B------:R-:W-:Y:S02]  /*3220*/  FSEL R33, R61, -INF , !P0 ;  /* 0xff8000003d217808 */ /* 0x000fe40004000000 */
[----:B------:R-:W-:Y:S01]  /*3230*/  ISETP.GT.AND P0, PT, R24, 0x18, !P4 ;  /* 0x000000181800780c */ /* 0x000fe20006704270 */
[----:B------:R-:W1:Y:S03]  /*3240*/  SHFL.IDX PT, R61, R42, 0x2, 0x1c1f ;  /* 0x005c1f002a3d7f89 */ /* 0x000e6600000e0000 */
        /* <DEDUP_REMOVED lines=11> */
[----:B------:R-:W-:-:S04]  /*3300*/  ISETP.GE.AND P0, PT, R3, 0x29, PT ;  /* 0x000000290300780c */ /* 0x000fc80003f06270 */
[----:B------:R-:W-:Y:S02]  /*3310*/  P2R R51, PR, RZ, 0x1 ;  /* 0x00000001ff337803 */ /* 0x000fe40000000000 */
[----:B------:R-:W-:-:S04]  /*3320*/  ISETP.GT.AND P0, PT, R24, 0x28, !P0 ;  /* 0x000000281800780c */ /* 0x000fc80004704270 */
[----:B------:R-:W-:-:S04]  /*3330*/  ISETP.LT.OR P0, PT, R25, 0x29, P0 ;  /* 0x000000291900780c */ /* 0x000fc80000701670 */
[----:B------:R-:W-:Y:S02]  /*3340*/  FSEL R27, R44, -INF , !P0 ;  /* 0xff8000002c1b7808 */ /* 0x000fe40004000000 */
[----:B------:R-:W-:-:S04]  /*3350*/  ISETP.GE.AND P0, PT, R3, 0x1, PT ;  /* 0x000000010300780c */ /* 0x000fc80003f06270 */
[----:B------:R-:W-:Y:S02]  /*3360*/  P2R R52, PR, RZ, 0x1 ;  /* 0x00000001ff347803 */ /* 0x000fe40000000000 */
[----:B------:R-:W-:-:S04]  /*3370*/  ISETP.GT.AND P0, PT, R24, RZ, !P0 ;  /* 0x000000ff1800720c */ /* 0x000fc80004704270 */
[----:B------:R-:W-:-:S04]  /*3380*/  ISETP.LT.OR P0, PT, R25, 0x1, P0 ;  /* 0x000000011900780c */ /* 0x000fc80000701670 */
[----:B------:R-:W-:Y:S02]  /*3390*/  FSEL R68, R68, -INF , !P0 ;  /* 0xff80000044447808 */ /* 0x000fe40004000000 */
[----:B------:R-:W-:-:S04]  /*33a0*/  ISETP.GE.AND P0, PT, R3, 0x2a, PT ;  /* 0x0000002a0300780c */ /* 0x000fc80003f06270 */
[----:B------:R-:W-:Y:S02]  /*33b0*/  P2R R44, PR, RZ, 0x1 ;  /* 0x00000001ff2c7803 */ /* 0x000fe40000000000 */
[----:B------:R-:W-:Y:S01]  /*33c0*/  ISETP.GT.AND P0, PT, R24, 0x29, !P0 ;  /* 0x000000291800780c */ /* 0x000fe20004704270 */
[----:B-1----:R-:W-:-:S03]  /*33d0*/  IMAD.IADD R24, R50, 0x1, R61 ;  /* 0x0000000132187824 */ /* 0x002fc600078e023d */
[----:B------:R-:W-:Y:S02]  /*33e0*/  ISETP.LT.OR P0, PT, R25, 0x2a, P0 ;  /* 0x0000002a1900780c */ /* 0x000fe40000701670 */
[----:B------:R-:W-:Y:S02]  /*33f0*/  IMNMX R53, R24, R49, PT ;  /* 0x0000003118357217 */ /* 0x000fe40003800200 */
[----:B------:R-:W-:Y:S01]  /*3400*/  FSEL R25, R45, -INF , !P0 ;  /* 0xff8000002d197808 */ /* 0x000fe20004000000 */
[----:B------:R-:W-:Y:S01]  /*3410*/  IMAD.IADD R45, R41, 0x1, R61 ;  /* 0x00000001292d7824 */ /* 0x000fe200078e023d */
[----:B------:R-:W-:-:S13]  /*3420*/  ISETP.GE.AND P0, PT, R221, 0x1, PT ;  /* 0x00000001dd00780c */ /* 0x000fda0003f06270 */
        /* <DEDUP_REMOVED lines=12> */
.L_x_276:
[----:B------:R-:W-:-:S04]  /*34f0*/  MOV R3, c[0x0][0x32c] ;  /* 0x0000cb0000037a02 */ /* 0x000fc80000000f00 */
[----:B------:R-:W-:-:S13]  /*3500*/  ISETP.NE.AND P0, PT, R3, 0x1, PT ;  /* 0x000000010300780c */ /* 0x000fda0003f05270 */
[----:B------:R-:W-:-:S05]  /*3510*/  @P0 IMAD.HI.U32 R3, R61, c[0x0][0x330], RZ ;  /* 0x0000cc003d030a27 */ /* 0x000fca00078e00ff */
[----:B------:R-:W-:Y:S02]  /*3520*/  @P0 SHF.R.U32.HI R61, RZ, c[0x0][0x334], R3 ;  /* 0x0000cd00ff3d0a19 */ /* 0x000fe40000011603 */
.L_x_277:
[----:B------:R-:W-:Y:S05]  /*3530*/  BSYNC B0 ;  /* 0x0000000000007941 */ /* 0x000fea0003800000 */
.L_x_275:
[----:B------:R-:W-:-:S05]  /*3540*/  IMAD R26, R61, c[0x0][0x32c], R40 ;  /* 0x0000cb003d1a7a24 */ /* 0x000fca00078e0228 */
[----:B------:R-:W-:Y:S02]  /*3550*/  IADD3 R24, R26, c[0x0][0x32c], RZ ;  /* 0x0000cb001a187a10 */ /* 0x000fe40007ffe0ff */
[----:B------:R-:W-:Y:S02]  /*3560*/  IMNMX R45, R45, R26, !PT ;  /* 0x0000001a2d2d7217 */ /* 0x000fe40007800200 */
[----:B------:R-:W-:Y:S02]  /*3570*/  IMNMX R53, R53, R24, PT ;  /* 0x0000001835357217 */ /* 0x000fe40003800200 */
.L_x_274:
[----:B------:R-:W-:Y:S02]  /*3580*/  ISETP.NE.AND P0, PT, R48, RZ, PT ;  /* 0x000000ff3000720c */ /* 0x000fe40003f05270 */
[----:B------:R-:W-:Y:S02]  /*3590*/  P2R R60, PR, RZ, 0x40 ;  /* 0x00000040ff3c7803 */ /* 0x000fe40000000000 */
        /* <DEDUP_REMOVED lines=72> */
[----:B------:R-:W-:Y:S01]  /*3a20*/  ISETP.GT.AND P0, PT, R45, 0x21, !P1 ;  /* 0x000000212d00780c */ /* 0x000fe20004f04270 */
[----:B------:R-:W1:Y:S03]  /*3a30*/  SHFL.IDX PT, R4, R42, 0x3, 0x1c1f ;  /* 0x007c1f002a047f89 */ /* 0x000e6600000e0000 */
[----:B------:R-:W-:-:S04]  /*3a40*/  ISETP.LT.OR P0, PT, R53, 0x22, P0 ;  /* 0x000000223500780c */ /* 0x000fc80000701670 */
[----:B------:R-:W-:Y:S02]  /*3a50*/  FSEL R183, R5, -INF , !P0 ;  /* 0xff80000005b77808 */ /* 0x000fe40004000000 */
[----:B------:R-:W-:-:S04]  /*3a60*/  ISETP.NE.AND P0, PT, R51, RZ, PT ;  /* 0x000000ff3300720c */ /* 0x000fc80003f05270 */
[----:B------:R-:W-:-:S04]  /*3a70*/  ISETP.GT.AND P0, PT, R45, 0x28, !P0 ;  /* 0x000000282d00780c */ /* 0x000fc80004704270 */
[----:B------:R-:W-:-:S04]  /*3a80*/  ISETP.LT.OR P0, PT, R53, 0x29, P0 ;  /* 0x000000293500780c */ /* 0x000fc80000701670 */
[----:B------:R-:W-:Y:S02]  /*3a90*/  FSEL R181, R12, -INF , !P0 ;  /* 0xff8000000cb57808 */ /* 0x000fe40004000000 */
[----:B------:R-:W-:Y:S01]  /*3aa0*/  ISETP.NE.AND P0, PT, R44, RZ, PT ;  /* 0x000000ff2c00720c */ /* 0x000fe20003f05270 */
[--C-:B-1----:R-:W-:Y:S02]  /*3ab0*/  IMAD.IADD R12, R50, 0x1, R4.reuse ;  /* 0x00000001320c7824 */ /* 0x102fe400078e0204 */
[----:B------:R-:W-:Y:S01]  /*3ac0*/  IMAD.IADD R16, R41, 0x1, R4 ;  /* 0x0000000129107824 */ /* 0x000fe200078e0204 */
[----:B------:R-:W-:Y:S02]  /*3ad0*/  ISETP.GT.AND P0, PT, R45, 0x29, !P0 ;  /* 0x000000292d00780c */ /* 0x000fe40004704270 */
[----:B------:R-:W-:Y:S02]  /*3ae0*/  IMNMX R12, R12, R49, PT ;  /* 0x000000310c0c7217 */ /* 0x000fe40003800200 */
[----:B------:R-:W-:-:S04]  /*3af0*/  ISETP.LT.OR P0, PT, R53, 0x2a, P0 ;  /* 0x0000002a3500780c */ /* 0x000fc80000701670 */
[----:B------:R-:W-:Y:S02]  /*3b00*/  FSEL R179, R13, -INF , !P0 ;  /* 0xff8000000db37808 */ /* 0x000fe40004000000 */
        /* <DEDUP_REMOVED lines=13> */
.L_x_280:
[----:B------:R-:W-:-:S04]  /*3be0*/  MOV R4, c[0x0][0x32c] ;  /* 0x0000cb0000047a02 */ /* 0x000fc80000000f00 */
[----:B------:R-:W-:-:S13]  /*3bf0*/  ISETP.NE.AND P0, PT, R4, 0x1, PT ;  /* 0x000000010400780c */ /* 0x000fda0003f05270 */
[----:B------:R-:W-:-:S05]  /*3c00*/  @P0 IMAD.HI.U32 R4, R5, c[0x0][0x330], RZ ;  /* 0x0000cc0005040a27 */ /* 0x000fca00078e00ff */
[----:B------:R-:W-:Y:S02]  /*3c10*/  @P0 SHF.R.U32.HI R5, RZ, c[0x0][0x334], R4 ;  /* 0x0000cd00ff050a19 */ /* 0x000fe40000011604 */
.L_x_281:
[----:B------:R-:W-:Y:S05]  /*3c20*/  BSYNC B0 ;  /* 0x0000000000007941 */ /* 0x000fea0003800000 */
.L_x_279:
[----:B------:R-:W-:-:S05]  /*3c30*/  IMAD R9, R5, c[0x0][0x32c], R40 ;  /* 0x0000cb0005097a24 */ /* 0x000fca00078e0228 */
[----:B------:R-:W-:Y:S02]  /*3c40*/  IADD3 R5, R9, c[0x0][0x32c], RZ ;  /* 0x0000cb0009057a10 */ /* 0x000fe40007ffe0ff */
[----:B------:R-:W-:Y:S02]  /*3c50*/  IMNMX R16, R16, R9, !PT ;  /* 0x0000000910107217 */ /* 0x000fe40007800200 */
[----:B------:R-:W-:Y:S02]  /*3c60*/  IMNMX R12, R12, R5, PT ;  /* 0x000000050c0c7217 */ /* 0x000fe40003800200 */
.L_x_278:
[----:B------:R-:W-:Y:S01]  /*3c70*/  ISETP.NE.AND P0, PT, R48, RZ, PT ;  /* 0x000000ff3000720c */ /* 0x000fe20003f05270 */
[----:B------:R-:W-:Y:S01]  /*3c80*/  IMAD.SHL.U32 R214, R2, 0x2, RZ ;  /* 0x0000000202d67824 */ /* 0x000fe200078e00ff */
[----:B------:R-:W-:Y:S02]  /*3c90*/  FMNMX.FTZ R4, R68, R69, !PT ;  /* 0x0000004544047209 */ /* 0x000fe40007810000 */
[----:B------:R-:W-:Y:S01]  /*3ca0*/  ISETP.GT.AND P0, PT, R16, 0x8, !P0 ;  /* 0x000000081000780c */ /* 0x000fe20004704270 */
[----:B------:R-:W-:Y:S01]  /*3cb0*/  IMAD R212, R0, 0x2, R214 ;  /* 0x0000000200d47824 */ /* 0x000fe200078e02d6 */
[----:B------:R-:W-:Y:S01]  /*3cc0*/  FMNMX.FTZ R4, R37, R4, !PT ;  /* 0x0000000425047209 */ /* 0x000fe20007810000 */
[----:B------:R-:W-:Y:S01]  /*3cd0*/  LDSM.16.MT88.4 R136, [R214+0x1880] ;  /* 0x00188000d688783b */ /* 0x000fe20000004200 */
[----:B------:R-:W-:-:S02]  /*3ce0*/  ISETP.LT.OR P0, PT, R12, 0x9, P0 ;  /* 0x000000090c00780c */ /* 0x000fc40000701670 */
[----:B------:R-:W-:Y:S01]  /*3cf0*/  FMNMX.FTZ R4, R65, R4, !PT ;  /* 0x0000000441047209 */ /* 0x000fe20007810000 */
[----:B------:R-:W-:Y:S01]  /*3d00*/  LDSM.16.MT88.4 R112, [R212+0x1880] ;  /* 0x00188000d470783b */ /* 0x000fe20000004200 */
[----:B------:R-:W-:Y:S02]  /*3d10*/  FSEL R92, R18, -INF , !P0 ;  /* 0xff800000125c7808 */ /* 0x000fe40004000000 */
[----:B------:R-:W-:Y:S01]  /*3d20*/  ISETP.NE.AND P0, PT, R43, RZ, PT ;  /* 0x000000ff2b00720c */ /* 0x000fe20003f05270 */
[----:B------:R-:W-:Y:S01]  /*3d30*/  LDSM.16.MT88.4 R132, [R214+0x2480] ;  /* 0x00248000d684783b */ /* 0x000fe20000004200 */
[----:B------:R-:W-:Y:S02]  /*3d40*/  FMNMX.FTZ R4, R35, R4, !PT ;  /* 0x0000000423047209 */ /* 0x000fe40007810000 */
[----:B------:R-:W-:Y:S01]  /*3d50*/  ISETP.GT.AND P0, PT, R16, 0x9, !P0 ;  /* 0x000000091000780c */ /* 0x000fe20004704270 */
[----:B------:R-:W-:Y:S01]  /*3d60*/  LDSM.16.MT88.4 R60, [R212+0x2480] ;  /* 0x00248000d43c783b */ /* 0x000fe20000004200 */
[----:B------:R-:W-:-:S02]  /*3d70*/  FMNMX.FTZ R4, R33, R4, !PT ;  /* 0x0000000421047209 */ /* 0x000fc40007810000 */
[----:B------:R-:W-:Y:S01]  /*3d80*/  ISETP.LT.OR P0, PT, R12, 0xa, P0 ;  /* 0x0000000a0c00780c */ /* 0x000fe20000701670 */
[----:B------:R-:W-:Y:S01]  /*3d90*/  LDSM.16.MT88.4 R76, [R214+0x3080] ;  /* 0x00308000d64c783b */ /* 0x000fe20000004200 */
[----:B------:R-:W-:Y:S02]  /*3da0*/  FMNMX.FTZ R4, R31, R4, !PT ;  /* 0x000000041f047209 */ /* 0x000fe40007810000 */
[----:B------:R-:W-:Y:S01]  /*3db0*/  FSEL R90, R19, -INF , !P0 ;  /* 0xff800000135a7808 */ /* 0x000fe20004000000 */
[----:B------:R-:W-:Y:S01]  /*3dc0*/  LDSM.16.MT88.4 R156, [R214+0x1c80] ;  /* 0x001c8000d69c783b */ /* 0x000fe20000004200 */
[----:B------:R-:W-:Y:S02]  /*3dd0*/  ISETP.GT.AND P0, PT, R16, 0x10, !P6 ;  /* 0x000000101000780c */ /* 0x000fe40007704270 */
[----:B------:R-:W-:Y:S01]  /*3de0*/  FMNMX.FTZ R4, R57, R4, !PT ;  /* 0x0000000439047209 */ /* 0x000fe20007810000 */
[----:B------:R-:W-:Y:S01]  /*3df0*/  LDSM.16.MT88.4 R40, [R212+0x2880] ;  /* 0x00288000d428783b */ /* 0x000fe20000004200 */
[----:B------:R-:W-:-:S02]  /*3e00*/  ISETP.LT.OR P0, PT, R12, 0x11, P0 ;  /* 0x000000110c00780c */ /* 0x000fc40000701670 */
[----:B------:R-:W-:Y:S02]  /*3e10*/  FMNMX.FTZ R5, R29, R4, !PT ;  /* 0x000000041d057209 */ /* 0x000fe40007810000 */
[----:B------:R-:W-:Y:S02]  /*3e20*/  FSEL R74, R74, -INF , !P0 ;  /* 0xff8000004a4a7808 */ /* 0x000fe40004000000 */
[----:B------:R-:W-:Y:S02]  /*3e30*/  ISETP.GT.AND P0, PT, R16, 0x11, !P5 ;  /* 0x000000111000780c */ /* 0x000fe40006f04270 */
[----:B------:R-:W-:Y:S02]  /*3e40*/  FMNMX.FTZ R4, R28, R5, !PT ;  /* 0x000000051c047209 */ /* 0x000fe40007810000 */
[----:B------:R-:W-:Y:S02]  /*3e50*/  ISETP.LT.OR P0, PT, R12, 0x12, P0 ;  /* 0x000000120c00780c */ /* 0x000fe40000701670 */
[----:B------:R-:W-:-:S02]  /*3e60*/  FMNMX.FTZ R4, R27, R4, !PT ;  /* 0x000000041b047209 */ /* 0x000fc40007810000 */
[----:B------:R-:W-:Y:S02]  /*3e70*/  FSEL R75, R75, -INF , !P0 ;  /* 0xff8000004b4b7808 */ /* 0x000fe40004000000 */
[----:B------:R-:W-:Y:S02]  /*3e80*/  ISETP.GT.AND P0, PT, R16, 0x18, !P4 ;  /* 0x000000181000780c */ /* 0x000fe40006704270 */
[----:B------:R-:W-:Y:S02]  /*3e90*/  FMNMX.FTZ R5, R70, R38, !PT ;  /* 0x0000002646057209 */ /* 0x000fe40007810000 */
[----:B------:R-:W-:Y:S02]  /*3ea0*/  ISETP.LT.OR P0, PT, R12, 0x19, P0 ;  /* 0x000000190c00780c */ /* 0x000fe40000701670 */
[----:B------:R-:W-:Y:S02]  /*3eb0*/  FMNMX.FTZ R5, R66, R5, !PT ;  /* 0x0000000542057209 */ /* 0x000fe40007810000 */
[----:B------:R-:W-:-:S02]  /*3ec0*/  FSEL R73, R10, -INF , !P0 ;  /* 0xff8000000a497808 */ /* 0x000fc40004000000 */
[----:B------:R-:W-:Y:S02]  /*3ed0*/  ISETP.GT.AND P0, PT, R16, 0x19, !P3 ;  /* 0x000000191000780c */ /* 0x000fe40005f04270 */
[----:B------:R-:W-:Y:S02]  /*3ee0*/  FMNMX.FTZ R5, R36, R5, !PT ;  /* 0x0000000524057209 */ /* 0x000fe40007810000 */
[----:B------:R-:W-:Y:S02]  /*3ef0*/  ISETP.LT.OR P0, PT, R12, 0x1a, P0 ;  /* 0x0000001a0c00780c */ /* 0x000fe40000701670 */
[----:B------:R-:W-:Y:S02]  /*3f00*/  FMNMX.FTZ R5, R34, R5, !PT ;  /* 0x0000000522057209 */ /* 0x000fe40007810000 */
[----:B------:R-:W-:Y:S02]  /*3f10*/  FSEL R72, R11, -INF , !P0 ;  /* 0xff8000000b487808 */ /* 0x000fe40004000000 */
[----:B------:R-:W-:-:S02]  /*3f20*/  ISETP.GT.AND P0, PT, R16, 0x20, !P2 ;  /* 0x000000201000780c */ /* 0x000fc40005704270 */
[----:B------:R-:W-:Y:S02]  /*3f30*/  FMNMX.FTZ R5, R32, R5, !PT ;  /* 0x0000000520057209 */ /* 0x000fe40007810000 */
[----:B------:R-:W-:Y:S02]  /*3f40*/  ISETP.LT.OR P0, PT, R12, 0x21, P0 ;  /* 0x000000210c00780c */ /* 0x000fe40000701670 */
[----:B------:R-:W-:Y:S02]  /*3f50*/  FMNMX.FTZ R5, R58, R5, !PT ;  /* 0x000000053a057209 */ /* 0x000fe40007810000 */
[----:B------:R-:W-:Y:S02]  /*3f60*/  FSEL R182, R6, -INF , !P0 ;  /* 0xff80000006b67808 */ /* 0x000fe40004000000 */
[----:B------:R-:W-:Y:S02]  /*3f70*/  ISETP.GT.AND P0, PT, R16, 0x21, !P1 ;  /* 0x000000211000780c */ /* 0x000fe40004f04270 */
[----:B------:R-:W-:-:S02]  /*3f80*/  FMNMX.FTZ R5, R30, R5, !PT ;  /* 0x000000051e057209 */ /* 0x000fc40007810000 */
[----:B------:R-:W-:Y:S02]  /*3f90*/  ISETP.LT.OR P0, PT, R12, 0x22, P0 ;  /* 0x000000220c00780c */ /* 0x000fe40000701670 */
[----:B------:R-:W-:Y:S02]  /*3fa0*/  FMNMX.FTZ R5, R26, R5, !PT ;  /* 0x000000051a057209 */ /* 0x000fe40007810000 */
[----:B------:R-:W-:Y:S02]  /*3fb0*/  FSEL R180, R7, -INF , !P0 ;  /* 0xff80000007b47808 */ /* 0x000fe40004000000 */
[----:B------:R-:W-:Y:S02]  /*3fc0*/  FMNMX.FTZ R7, R25, R4, !PT ;  /* 0x0000000419077209 */ /* 0x000fe40007810000 */
[----:B------:R-:W-:Y:S02]  /*3fd0*/  FMNMX.FTZ R5, R24, R5, !PT ;  /* 0x0000000518057209 */ /* 0x000fe40007810000 */
[----:B------:R-:W-:Y:S01]  /*3fe0*/  FMNMX.FTZ R18, R110, R111, !PT ;  /* 0x0000006f6e127209 */ /* 0x000fe20007810000 */
[----:B------:R-:W1:Y:S01]  /*3ff0*/  SHFL.BFLY PT, R4, R7, 0x2, 0x1f ;  /* 0x0c401f0007047f89 */ /* 0x000e6200000e0000 */
[----:B------:R-:W-:-:S02]  /*4000*/  ISETP.NE.AND P4, PT, R39, RZ, PT ;  /* 0x000000ff2700720c */ /* 0x000fc40003f85270 */
[----:B------:R-:W-:Y:S02]  /*4010*/  FMNMX.FTZ R18, R109, R18, !PT ;  /* 0x000000126d127209 */ /* 0x000fe40007810000 */
[----:B------:R-:W-:Y:S02]  /*4020*/  ISETP.GT.AND P0, PT, R16, 0x1, !P4 ;  /* 0x000000011000780c */ /* 0x000fe40006704270 */
[----:B------:R-:W-:Y:S02]  /*4030*/  FMNMX.FTZ R18, R95, R18, !PT ;  /* 0x000000125f127209 */ /* 0x000fe40007810000 */
[----:B------:R-:W-:Y:S02]  /*4040*/  ISETP.LT.OR P0, PT, R12, 0x2, P0 ;  /* 0x000000020c00780c */ /* 0x000fe40000701670 */
[----:B------:R-:W-:Y:S02]  /*4050*/  FMNMX.FTZ R18, R93, R18, !PT ;  /* 0x000000125d127209 */ /* 0x000fe40007810000 */
[----:B------:R-:W-:-:S02]  /*4060*/  ISETP.NE.AND P5, PT, R52, RZ, PT ;  /* 0x000000ff3400720c */ /* 0x000fc40003fa5270 */
[----:B------:R-:W-:Y:S02]  /*4070*/  FSEL R94, R23, -INF , !P0 ;  /* 0xff800000175e7808 */ /* 0x000fe40004000000 */
[----:B------:R-:W-:Y:S02]  /*4080*/  FMNMX.FTZ R18, R91, R18, !PT ;  /* 0x000000125b127209 */ /* 0x000fe40007810000 */
[----:B------:R-:W-:Y:S02]  /*4090*/  ISETP.GT.AND P0, PT, R16, RZ, !P5 ;  /* 0x000000ff1000720c */ /* 0x000fe40006f04270 */
[----:B------:R-:W-:Y:S02]  /*40a0*/  FMNMX.FTZ R17, R89, R18, !PT ;  /* 0x0000001259117209 */ /* 0x000fe40007810000 */
[----:B------:R-:W-:Y:S02]  /*40b0*/  ISETP.LT.OR P0, PT, R12, 0x1, P0 ;  /* 0x000000010c00780c */ /* 0x000fe40000701670 */
[----:B-1----:R-:W-:-:S02]  /*40c0*/  FMNMX.FTZ R4, R7, R4, !PT ;  /* 0x0000000407047209 */ /* 0x002fc40007810000 */
[----:B------:R-:W-:Y:S02]  /*40d0*/  FMNMX.FTZ R17, R88, R17, !PT ;  /* 0x0000001158117209 */ /* 0x000fe40007810000 */
[----:B------:R-:W-:Y:S01]  /*40e0*/  FSEL R108, R22, -INF , !P0 ;  /* 0xff800000166c7808 */ /* 0x000fe20004000000 */
[----:B------:R-:W1:Y:S01]  /*40f0*/  SHFL.BFLY PT, R151, R4, 0x1, 0x1f ;  /* 0x0c201f0004977f89 */ /* 0x000e6200000e0000 */
[----:B------:R-:W-:Y:S02]  /*4100*/  FMNMX.FTZ R18, R184, R17, !PT ;  /* 0x00000011b8127209 */ /* 0x000fe40007810000 */
[----:B------:R-:W-:Y:S02]  /*4110*/  FMNMX.FTZ R17, R108, R94, !PT ;  /* 0x0000005e6c117209 */ /* 0x000fe40007810000 */
[----:B------:R-:W-:Y:S02]  /*4120*/  ISETP.NE.AND P6, PT, R51, RZ, PT ;  /* 0x000000ff3300720c */ /* 0x000fe40003fc5270 */
[----:B------:R-:W-:Y:S01]  /*4130*/  FMNMX.FTZ R17, R92, R17, !PT ;  /* 0x000000115c117209 */ /* 0x000fe20007810000 */
[----:B------:R-:W-:Y:S01]  /*4140*/  LDSM.16.MT88.4 R48, [R212+0x1c80] ;  /* 0x001c8000d430783b */ /* 0x000fe20000004200 */
[----:B------:R-:W-:-:S02]  /*4150*/  ISETP.GT.AND P0, PT, R16, 0x28, !P6 ;  /* 0x000000281000780c */ /* 0x000fc40007704270 */
[----:B------:R-:W-:Y:S02]  /*4160*/  FMNMX.FTZ R17, R90, R17, !PT ;  /* 0x000000115a117209 */ /* 0x000fe40007810000 */
[----:B------:R-:W-:Y:S02]  /*4170*/  ISETP.LT.OR P0, PT, R12, 0x29, P0 ;  /* 0x000000290c00780c */ /* 0x000fe40000701670 */
[----:B------:R-:W-:Y:S02]  /*4180*/  FMNMX.FTZ R20, R74, R17, !PT ;  /* 0x000000114a147209 */ /* 0x000fe40007810000 */
[----:B------:R-:W-:Y:S02]  /*4190*/  FSEL R178, R14, -INF , !P0 ;  /* 0xff8000000eb27808 */ /* 0x000fe40004000000 */
[----:B------:R-:W-:Y:S02]  /*41a0*/  FMNMX.FTZ R20, R75, R20, !PT ;  /* 0x000000144b147209 */ /* 0x000fe40007810000 */
[----:B------:R-:W-:-:S02]  /*41b0*/  ISETP.NE.AND P6, PT, R44, RZ, PT ;  /* 0x000000ff2c00720c */ /* 0x000fc40003fc5270 */
[----:B------:R-:W-:Y:S01]  /*41c0*/  FMNMX.FTZ R17, R73, R20, !PT ;  /* 0x0000001449117209 */ /* 0x000fe20007810000 */
[----:B------:R-:W-:Y:S01]  /*41d0*/  LDSM.16.MT88.4 R44, [R214+0x2880] ;  /* 0x00288000d62c783b */ /* 0x000fe20000004200 */
[----:B-1----:R-:W-:Y:S02]  /*41e0*/  FMNMX.FTZ R151, R4, R151, !PT ;  /* 0x0000009704977209 */ /* 0x002fe40007810000 */
[----:B------:R-:W-:Y:S01]  /*41f0*/  FMNMX.FTZ R4, R56, R5, !PT ;  /* 0x0000000538047209 */ /* 0x000fe20007810000 */
[----:B------:R-:W-:Y:S01]  /*4200*/  LDSM.16.MT88.4 R20, [R214+0x2c80] ;  /* 0x002c8000d614783b */ /* 0x000fe20000004200 */
[C---:B------:R-:W-:Y:S01]  /*4210*/  FSETP.NEU.FTZ.AND P0, PT, R151.reuse, -INF , PT ;  /* 0xff8000009700780b */ /* 0x040fe20003f1d000 */
[----:B------:R-:W-:Y:S01]  /*4220*/  FMUL.FTZ R14, R151, c[0x0][0x2d0] ;  /* 0x0000b400970e7a20 */ /* 0x000fe20000410000 */
[----:B------:R-:W-:Y:S02]  /*4230*/  FMNMX.FTZ R5, R3, R4, !PT ;  /* 0x0000000403057209 */ /* 0x000fe40007810000 */
[----:B------:R-:W-:-:S02]  /*4240*/  FMNMX.FTZ R17, R72, R17, !PT ;  /* 0x0000001148117209 */ /* 0x000fc40007810000 */
[----:B------:R-:W-:Y:S01]  /*4250*/  FSEL R14, R14, RZ, P0 ;  /* 0x000000ff0e0e7208 */ /* 0x000fe20000000000 */
[----:B------:R-:W1:Y:S01]  /*4260*/  SHFL.BFLY PT, R4, R5, 0x2, 0x1f ;  /* 0x0c401f0005047f89 */ /* 0x000e6200000e0000 */
[----:B------:R-:W-:Y:S02]  /*4270*/  FMNMX.FTZ R18, R183, R18, !PT ;  /* 0x00000012b7127209 */ /* 0x000fe40007810000 */
[----:B------:R-:W-:Y:S01]  /*4280*/  FMNMX.FTZ R17, R182, R17, !PT ;  /* 0x00000011b6117209 */ /* 0x000fe20007810000 */
[--C-:B------:R-:W-:Y:S01]  /*4290*/  FFMA.FTZ R2, R57, c[0x0][0x2d0], -R14.reuse ;  /* 0x0000b40039027a23 */ /* 0x100fe2000001080e */
        /* <DEDUP_REMOVED lines=8> */
[----:B------:R-:W-:Y:S01]  /*4320*/  MUFU.EX2 R171, R171 ;  /* 0x000000ab00ab7308 */ /* 0x000fe20000000800 */
[----:B------:R-:W2:Y:S01]  /*4330*/  SHFL.BFLY PT, R18, R57, 0x2, 0x1f ;  /* 0x0c401f0039127f89 */ /* 0x000ea200000e0000 */
[--C-:B------:R-:W-:Y:S01]  /*4340*/  FFMA.FTZ R165, R35, c[0x0][0x2d0], -R14.reuse ;  /* 0x0000b40023a57a23 */ /* 0x100fe2000001080e */
[----:B------:R-:W-:Y:S01]  /*4350*/  IADD3 R232, R148, -0x2, RZ ;  /* 0xfffffffe94e87810 */ /* 0x000fe20007ffe0ff */
[----:B------:R-:W-:-:S02]  /*4360*/  FFMA.FTZ R160, R33, c[0x0][0x2d0], -R14 ;  /* 0x0000b40021a07a23 */ /* 0x000fc4000001080e */
[--C-:B------:R-:W-:Y:S02]  /*4370*/  FFMA.FTZ R161, R31, c[0x0][0x2d0], -R14.reuse ;  /* 0x0000b4001fa17a23 */ /* 0x100fe4000001080e */
[----:B------:R-:W3:Y:S01]  /*4380*/  MUFU.EX2 R166, R166 ;  /* 0x000000a600a67308 */ /* 0x000ee20000000800 */
[--C-:B------:R-:W-:Y:S01]  /*4390*/  FFMA.FTZ R170, R29, c[0x0][0x2d0], -R14.reuse ;  /* 0x0000b4001daa7a23 */ /* 0x100fe2000001080e */
[----:B-1----:R-:W-:Y:S01]  /*43a0*/  FMNMX.FTZ R4, R5, R4, !PT ;  /* 0x0000000405047209 */ /* 0x002fe20007810000 */
[--C-:B------:R-:W-:Y:S02]  /*43b0*/  FFMA.FTZ R175, R28, c[0x0][0x2d0], -R14.reuse ;  /* 0x0000b4001caf7a23 */ /* 0x100fe4000001080e */
[--C-:B------:R-:W-:Y:S02]  /*43c0*/  FFMA.FTZ R172, R27, c[0x0][0x2d0], -R14.reuse ;  /* 0x0000b4001bac7a23 */ /* 0x100fe4000001080e */
[----:B------:R-:W1:Y:S01]  /*43d0*/  SHFL.BFLY PT, R149, R4, 0x1, 0x1f ;  /* 0x0c201f0004957f89 */ /* 0x000e6200000e0000 */
[----:B------:R-:W-:Y:S01]  /*43e0*/  MUFU.EX2 R167, R167 ;  /* 0x000000a700a77308 */ /* 0x000fe20000000800 */
[----:B------:R-:W-:Y:S01]  /*43f0*/  FFMA.FTZ R245, R25, c[0x0][0x2d0], -R14 ;  /* 0x0000b40019f57a23 */ /* 0x000fe2000001080e */
[----:B---3--:R-:W-:-:S06]  /*4400*/  F2FP.PACK_AB R96, R166, R171 ;  /* 0x000000aba660723e */ /* 0x008fcc00000000ff */
[----:B------:R-:W3:Y:S01]  /*4410*/  MUFU.EX2 R162, R162 ;  /* 0x000000a200a27308 */ /* 0x000ee20000000800 */
[----:B--2---:R-:W-:Y:S01]  /*4420*/  FMNMX.FTZ R57, R57, R18, !PT ;  /* 0x0000001239397209 */ /* 0x004fe20007810000 */
[----:B------:R-:W-:-:S06]  /*4430*/  FADD.FTZ R166, R171, R166 ;  /* 0x000000a6aba67221 */ /* 0x000fcc0000010000 */
[----:B------:R-:W-:Y:S01]  /*4440*/  MUFU.EX2 R165, R165 ;  /* 0x000000a500a57308 */ /* 0x000fe20000000800 */
[----:B-1----:R-:W-:-:S07]  /*4450*/  FMNMX.FTZ R149, R4, R149, !PT ;  /* 0x0000009504957209 */ /* 0x002fce0007810000 */
[----:B------:R-:W1:Y:S01]  /*4460*/  MUFU.EX2 R160, R160 ;  /* 0x000000a000a07308 */ /* 0x000e620000000800 */
[----:B------:R-:W-:Y:S01]  /*4470*/  LDSM.16.MT88.4 R4, [R212+0x3080] ;  /* 0x00308000d404783b */ /* 0x000fe20000004200 */
[C---:B---3--:R-:W-:Y:S01]  /*4480*/  F2FP.PACK_AB R98, R162.reuse, R167 ;  /* 0x000000a7a262723e */ /* 0x048fe200000000ff */
[----:B------:R-:W-:Y:S01]  /*4490*/  FADD.FTZ R167, R167, R166 ;  /* 0x000000a6a7a77221 */ /* 0x000fe20000010000 */
[C---:B------:R-:W-:Y:S01]  /*44a0*/  FSETP.NEU.FTZ.AND P0, PT, R149.reuse, -INF , PT ;  /* 0xff8000009500780b */ /* 0x040fe20003f1d000 */
[----:B------:R-:W-:Y:S02]  /*44b0*/  FMUL.FTZ R13, R149, c[0x0][0x2d0] ;  /* 0x0000b400950d7a20 */ /* 0x000fe40000410000 */
[----:B------:R-:W-:Y:S01]  /*44c0*/  FADD.FTZ R162, R162, R167 ;  /* 0x000000a7a2a27221 */ /* 0x000fe20000010000 */
[----:B------:R-:W-:Y:S02]  /*44d0*/  MUFU.EX2 R161, R161 ;  /* 0x000000a100a17308 */ /* 0x000fe40000000800 */
[----:B------:R-:W-:-:S02]  /*44e0*/  FSEL R13, R13, RZ, P0 ;  /* 0x000000ff0d0d7208 */ /* 0x000fc40000000000 */
[----:B------:R-:W-:Y:S02]  /*44f0*/  ISETP.GT.AND P0, PT, R16, 0x29, !P6 ;  /* 0x000000291000780c */ /* 0x000fe40007704270 */
[----:B------:R-:W-:Y:S01]  /*4500*/  LDSM.16.MT88.4 R16, [R212+0x2c80] ;  /* 0x002c8000d410783b */ /* 0x000fe20000004200 */
[--C-:B------:R-:W-:Y:S01]  /*4510*/  FFMA.FTZ R173, R70, c[0x0][0x2d0], -R13.reuse ;  /* 0x0000b40046ad7a23 */ /* 0x100fe2000001080d */
[----:B------:R-:W-:Y:S01]  /*4520*/  ISETP.LT.OR P0, PT, R12, 0x2a, P0 ;  /* 0x0000002a0c00780c */ /* 0x000fe20000701670 */
[--C-:B------:R-:W-:Y:S01]  /*4530*/  FFMA.FTZ R168, R38, c[0x0][0x2d0], -R13.reuse ;  /* 0x0000b40026a87a23 */ /* 0x100fe2000001080d */
[----:B------:R-:W2:Y:S01]  /*4540*/  MUFU.EX2 R2, R2 ;  /* 0x0000000200027308 */ /* 0x000ea20000000800 */
[--C-:B------:R-:W-:Y:S01]  /*4550*/  FFMA.FTZ R169, R66, c[0x0][0x2d0], -R13.reuse ;  /* 0x0000b40042a97a23 */ /* 0x100fe2000001080d */
[----:B------:R-:W-:Y:S01]  /*4560*/  FSEL R191, R15, -INF , !P0 ;  /* 0xff8000000fbf7808 */ /* 0x000fe20004000000 */
[--C-:B------:R-:W-:Y:S01]  /*4570*/  FFMA.FTZ R164, R36, c[0x0][0x2d0], -R13.reuse ;  /* 0x0000b40024a47a23 */ /* 0x100fe2000001080d */
[----:B-1----:R-:W-:Y:S01]  /*4580*/  F2FP.PACK_AB R8, R160, R165 ;  /* 0x000000a5a008723e */ /* 0x002fe200000000ff */
[--C-:B------:R-:W-:Y:S01]  /*4590*/  FFMA.FTZ R163, R34, c[0x0][0x2d0], -R13.reuse ;  /* 0x0000b40022a37a23 */ /* 0x100fe2000001080d */
[----:B------:R-:W-:Y:S01]  /*45a0*/  FMNMX.FTZ R152, R191, R152, !PT ;  /* 0x00000098bf987209 */ /* 0x000fe20007810000 */
[--C-:B------:R-:W-:Y:S01]  /*45b0*/  FFMA.FTZ R154, R32, c[0x0][0x2d0], -R13.reuse ;  /* 0x0000b400209a7a23 */ /* 0x100fe2000001080d */
[----:B------:R-:W-:Y:S01]  /*45c0*/  MUFU.EX2 R173, R173 ;  /* 0x000000ad00ad7308 */ /* 0x000fe20000000800 */
[----:B------:R-:W-:Y:S01]  /*45d0*/  LDSM.16.MT88.4 R36, [R214+0x3480] ;  /* 0x00348000d624783b */ /* 0x000fe20000004200 */
[--C-:B------:R-:W-:Y:S01]  /*45e0*/  FFMA.FTZ R155, R58, c[0x0][0x2d0], -R13.reuse ;  /* 0x0000b4003a9b7a23 */ /* 0x100fe2000001080d */
[----:B------:R-:W-:Y:S01]  /*45f0*/  ISETP.NE.AND P6, PT, R222, 0x1, PT ;  /* 0x00000001de00780c */ /* 0x000fe20003fc5270 */
[--C-:B------:R-:W-:Y:S01]  /*4600*/  FFMA.FTZ R0, R30, c[0x0][0x2d0], -R13.reuse ;  /* 0x0000b4001e007a23 */ /* 0x100fe2000001080d */
[----:B------:R-:W1:Y:S01]  /*4610*/  SHFL.BFLY PT, R59, R152, 0x2, 0x1f ;  /* 0x0c401f00983b7f89 */ /* 0x000e6200000e0000 */
[----:B------:R-:W-:-:S02]  /*4620*/  FFMA.FTZ R243, R3, c[0x0][0x2d0], -R13 ;  /* 0x0000b40003f37a23 */ /* 0x000fc4000001080d */
[----:B------:R-:W3:Y:S01]  /*4630*/  MUFU.EX2 R168, R168 ;  /* 0x000000a800a87308 */ /* 0x000ee20000000800 */
[----:B------:R-:W-:Y:S01]  /*4640*/  LDSM.16.MT88.4 R32, [R212+0x3480] ;  /* 0x00348000d420783b */ /* 0x000fe20000004200 */
[----:B--2---:R-:W-:Y:S01]  /*4650*/  F2FP.PACK_AB R10, R2, R161 ;  /* 0x000000a1020a723e */ /* 0x004fe200000000ff */
[--C-:B------:R-:W-:Y:S02]  /*4660*/  FFMA.FTZ R174, R26, c[0x0][0x2d0], -R13.reuse ;  /* 0x0000b4001aae7a23 */ /* 0x100fe4000001080d */
[----:B------:R-:W2:Y:S01]  /*4670*/  SHFL.BFLY PT, R58, R57, 0x1, 0x1f ;  /* 0x0c201f00393a7f89 */ /* 0x000ea200000e0000 */
[--C-:B------:R-:W-:Y:S02]  /*4680*/  FFMA.FTZ R177, R24, c[0x0][0x2d0], -R13.reuse ;  /* 0x0000b40018b17a23 */ /* 0x100fe4000001080d */
[----:B------:R-:W-:Y:S01]  /*4690*/  MUFU.EX2 R169, R169 ;  /* 0x000000a900a97308 */ /* 0x000fe20000000800 */
[----:B------:R-:W-:Y:S01]  /*46a0*/  FFMA.FTZ R176, R56, c[0x0][0x2d0], -R13 ;  /* 0x0000b40038b07a23 */ /* 0x000fe2000001080d */
[----:B------:R-:W-:Y:S01]  /*46b0*/  LDSM.16.MT88.4 R28, [R214+0x2080] ;  /* 0x00208000d61c783b */ /* 0x000fe20000004200 */
[----:B------:R-:W-:-:S03]  /*46c0*/  FADD.FTZ R165, R165, R162 ;  /* 0x000000a2a5a57221 */ /* 0x000fc60000010000 */
[----:B------:R-:W-:Y:S01]  /*46d0*/  LDSM.16.MT88.4 R24, [R212+0x2080] ;  /* 0x00208000d418783b */ /* 0x000fe20000004200 */
[----:B------:R-:W-:Y:S01]  /*46e0*/  FADD.FTZ R160, R160, R165 ;  /* 0x000000a5a0a07221 */ /* 0x000fe20000010000 */
[----:B------:R-:W4:Y:S01]  /*46f0*/  MUFU.EX2 R164, R164 ;  /* 0x000000a400a47308 */ /* 0x000f220000000800 */
[----:B---3--:R-:W-:Y:S01]  /*4700*/  F2FP.PACK_AB R97, R168, R173 ;  /* 0x000000ada861723e */ /* 0x008fe200000000ff */
[----:B------:R-:W-:Y:S01]  /*4710*/  LDSM.16.MT88.4 R12, [R214+0x3880] ;  /* 0x00388000d60c783b */ /* 0x000fe20000004200 */
[----:B------:R-:W-:Y:S01]  /*4720*/  FADD.FTZ R168, R173, R168 ;  /* 0x000000a8ada87221 */ /* 0x000fe20000010000 */
[----:B-1----:R-:W-:Y:S01]  /*4730*/  FMNMX.FTZ R152, R152, R59, !PT ;  /* 0x0000003b98987209 */ /* 0x002fe20007810000 */
[----:B------:R-:W-:-:S03]  /*4740*/  FADD.FTZ R161, R161, R160 ;  /* 0x000000a0a1a17221 */ /* 0x000fc60000010000 */
[----:B------:R-:W-:Y:S01]  /*4750*/  MUFU.EX2 R163, R163 ;  /* 0x000000a300a37308 */ /* 0x000fe20000000800 */
[----:B------:R-:W1:Y:S01]  /*4760*/  SHFL.BFLY PT, R125, R152, 0x1, 0x1f ;  /* 0x0c201f00987d7f89 */ /* 0x000e6200000e0000 */
[----:B------:R-:W-:Y:S01]  /*4770*/  FADD.FTZ R161, R2, R161 ;  /* 0x000000a102a17221 */ /* 0x000fe20000010000 */
[----:B--2---:R-:W-:Y:S02]  /*4780*/  FMNMX.FTZ R3, R57, R58, !PT ;  /* 0x0000003a39037209 */ /* 0x004fe40007810000 */
[----:B----4-:R-:W-:-:S03]  /*4790*/  F2FP.PACK_AB R99, R164, R169 ;  /* 0x000000a9a463723e */ /* 0x010fc600000000ff */
[----:B------:R-:W2:Y:S01]  /*47a0*/  MUFU.EX2 R154, R154 ;  /* 0x0000009a009a7308 */ /* 0x000ea20000000800 */
[C---:B------:R-:W-:Y:S01]  /*47b0*/  FMUL.FTZ R202, R3.reuse, c[0x0][0x2d0] ;  /* 0x0000b40003ca7a20 */ /* 0x040fe20000410000 */
[----:B------:R-:W-:Y:S01]  /*47c0*/  FSETP.NEU.FTZ.AND P0, PT, R3, -INF , PT ;  /* 0xff8000000300780b */ /* 0x000fe20003f1d000 */
[----:B------:R-:W-:Y:S01]  /*47d0*/  FADD.FTZ R169, R169, R168 ;  /* 0x000000a8a9a97221 */ /* 0x000fe20000010000 */
[C---:B------:R-:W-:Y:S02]  /*47e0*/  HMMA.16816.F32 R144, R96.reuse, R136, RZ ;  /* 0x000000886090723c */ /* 0x040fe400000018ff */
[----:B------:R-:W-:Y:S02]  /*47f0*/  FSEL R202, R202, RZ, P0 ;  /* 0x000000ffcaca7208 */ /* 0x000fe40000000000 */
[----:B------:R-:W-:Y:S01]  /*4800*/  MUFU.EX2 R155, R155 ;  /* 0x0000009b009b7308 */ /* 0x000fe20000000800 */
[----:B------:R-:W-:Y:S02]  /*4810*/  FADD.FTZ R164, R164, R169 ;  /* 0x000000a9a4a47221 */ /* 0x000fe40000010000 */
[--C-:B------:R-:W-:Y:S01]  /*4820*/  FFMA.FTZ R185, R110, c[0x0][0x2d0], -R202.reuse ;  /* 0x0000b4006eb97a23 */ /* 0x100fe200000108ca */
[----:B------:R-:W-:Y:S01]  /*4830*/  HMMA.16816.F32 R104, R96, R112, RZ ;  /* 0x000000706068723c */ /* 0x000fe200000018ff */
[----:B------:R-:W-:-:S03]  /*4840*/  FFMA.FTZ R188, R111, c[0x0][0x2d0], -R202 ;  /* 0x0000b4006fbc7a23 */ /* 0x000fc600000108ca */
[----:B------:R-:W3:Y:S01]  /*4850*/  MUFU.EX2 R0, R0 ;  /* 0x0000000000007308 */ /* 0x000ee20000000800 */
[----:B-1----:R-:W-:Y:S01]  /*4860*/  FMNMX.FTZ R152, R152, R125, !PT ;  /* 0x0000007d98987209 */ /* 0x002fe20007810000 */
[--C-:B------:R-:W-:Y:S01]  /*4870*/  FFMA.FTZ R186, R109, c[0x0][0x2d0], -R202.reuse ;  /* 0x0000b4006dba7a23 */ /* 0x100fe200000108ca */
[----:B--2---:R-:W-:Y:S01]  /*4880*/  F2FP.PACK_AB R9, R154, R163 ;  /* 0x000000a39a09723e */ /* 0x004fe200000000ff */
[--C-:B------:R-:W-:Y:S01]  /*4890*/  FFMA.FTZ R187, R95, c[0x0][0x2d0], -R202.reuse ;  /* 0x0000b4005fbb7a23 */ /* 0x100fe200000108ca */
[C---:B------:R-:W-:Y:S01]  /*48a0*/  FSETP.NEU.FTZ.AND P0, PT, R152.reuse, -INF , PT ;  /* 0xff8000009800780b */ /* 0x040fe20003f1d000 */
[C---:B------:R-:W-:Y:S01]  /*48b0*/  HMMA.16816.F32 R120, R96.reuse, R132, RZ ;  /* 0x000000846078723c */ /* 0x040fe200000018ff */
[----:B------:R-:W-:Y:S01]  /*48c0*/  FMUL.FTZ R203, R152, c[0x0][0x2d0] ;  /* 0x0000b40098cb7a20 */ /* 0x000fe20000410000 */
[----:B------:R-:W-:Y:S01]  /*48d0*/  MUFU.EX2 R185, R185 ;  /* 0x000000b900b97308 */ /* 0x000fe20000000800 */
[--C-:B------:R-:W-:Y:S02]  /*48e0*/  FFMA.FTZ R194, R93, c[0x0][0x2d0], -R202.reuse ;  /* 0x0000b4005dc27a23 */ /* 0x100fe400000108ca */
[--C-:B------:R-:W-:Y:S01]  /*48f0*/  FFMA.FTZ R197, R91, c[0x0][0x2d0], -R202.reuse ;  /* 0x0000b4005bc57a23 */ /* 0x100fe200000108ca */
[----:B------:R-:W-:Y:S01]  /*4900*/  FSEL R203, R203, RZ, P0 ;  /* 0x000000ffcbcb7208 */ /* 0x000fe20000000000 */
[--C-:B------:R-:W-:Y:S01]  /*4910*/  FFMA.FTZ R196, R89, c[0x0][0x2d0], -R202.reuse ;  /* 0x0000b40059c47a23 */ /* 0x100fe200000108ca */
[----:B------:R-:W-:Y:S01]  /*4920*/  HMMA.16816.F32 R52, R96, R60, RZ ;  /* 0x0000003c6034723c */ /* 0x000fe200000018ff */
[----:B------:R-:W-:Y:S01]  /*4930*/  FFMA.FTZ R195, R88, c[0x0][0x2d0], -R202 ;  /* 0x0000b40058c37a23 */ /* 0x000fe200000108ca */
[----:B---3--:R-:W-:Y:S01]  /*4940*/  F2FP.PACK_AB R11, R0, R155 ;  /* 0x0000009b000b723e */ /* 0x008fe200000000ff */
[--C-:B------:R-:W-:Y:S01]  /*4950*/  FFMA.FTZ R189, R108, c[0x0][0x2d0], -R203.reuse ;  /* 0x0000b4006cbd7a23 */ /* 0x100fe200000108cb */
[----:B------:R-:W1:Y:S01]  /*4960*/  MUFU.EX2 R188, R188 ;  /* 0x000000bc00bc7308 */ /* 0x000e620000000800 */
[----:B------:R-:W-:-:S02]  /*4970*/  FFMA.FTZ R192, R94, c[0x0][0x2d0], -R203 ;  /* 0x0000b4005ec07a23 */ /* 0x000fc400000108cb */
[--C-:B------:R-:W-:Y:S01]  /*4980*/  FFMA.FTZ R190, R92, c[0x0][0x2d0], -R203.reuse ;  /* 0x0000b4005cbe7a23 */ /* 0x100fe200000108cb */
[C---:B------:R-:W-:Y:S01]  /*4990*/  HMMA.16816.F32 R68, R96.reuse, R76, RZ ;  /* 0x0000004c6044723c */ /* 0x040fe200000018ff */
[--C-:B------:R-:W-:Y:S02]  /*49a0*/  FFMA.FTZ R193, R90, c[0x0][0x2d0], -R203.reuse ;  /* 0x0000b4005ac17a23 */ /* 0x100fe400000108cb */
[--C-:B------:R-:W-:Y:S01]  /*49b0*/  FFMA.FTZ R199, R74, c[0x0][0x2d0], -R203.reuse ;  /* 0x0000b4004ac77a23 */ /* 0x100fe200000108cb */
[----:B------:R-:W-:Y:S01]  /*49c0*/  MUFU.EX2 R186, R186 ;  /* 0x000000ba00ba7308 */ /* 0x000fe20000000800 */
[--C-:B------:R-:W-:Y:S02]  /*49d0*/  FFMA.FTZ R200, R75, c[0x0][0x2d0], -R203.reuse ;  /* 0x0000b4004bc87a23 */ /* 0x100fe400000108cb */
[--C-:B------:R-:W-:Y:S01]  /*49e0*/  FFMA.FTZ R198, R73, c[0x0][0x2d0], -R203.reuse ;  /* 0x0000b40049c67a23 */ /* 0x100fe200000108cb */
[----:B------:R-:W-:Y:S01]  /*49f0*/  HMMA.16816.F32 R84, R96, R4, RZ ;  /* 0x000000046054723c */ /* 0x000fe200000018ff */
[----:B------:R-:W-:-:S02]  /*4a00*/  FFMA.FTZ R201, R72, c[0x0][0x2d0], -R203 ;  /* 0x0000b40048c97a23 */ /* 0x000fc400000108cb */
[----:B------:R-:W-:Y:S01]  /*4a10*/  FFMA.FTZ R241, R179, c[0x0][0x2d0], -R202 ;  /* 0x0000b400b3f17a23 */ /* 0x000fe200000108ca */
[----:B------:R-:W2:Y:S01]  /*4a20*/  MUFU.EX2 R187, R187 ;  /* 0x000000bb00bb7308 */ /* 0x000ea20000000800 */
[----:B-1----:R-:W-:Y:S01]  /*4a30*/  F2FP.PACK_AB R92, R188, R185 ;  /* 0x000000b9bc5c723e */ /* 0x002fe200000000ff */
[----:B------:R-:W-:Y:S02]  /*4a40*/  FFMA.FTZ R239, R191, c[0x0][0x2d0], -R203 ;  /* 0x0000b400bfef7a23 */ /* 0x000fe400000108cb */
[C---:B------:R-:W-:Y:S01]  /*4a50*/  HMMA.16816.F32 R100, R96.reuse, R138, RZ ;  /* 0x0000008a6064723c */ /* 0x040fe200000018ff */
[----:B------:R-:W-:Y:S02]  /*4a60*/  FADD.FTZ R185, R185, R188 ;  /* 0x000000bcb9b97221 */ /* 0x000fe40000010000 */
[----:B------:R-:W-:Y:S01]  /*4a70*/  FADD.FTZ R163, R163, R164 ;  /* 0x000000a4a3a37221 */ /* 0x000fe20000010000 */
[----:B------:R-:W-:Y:S03]  /*4a80*/  MUFU.EX2 R189, R189 ;  /* 0x000000bd00bd7308 */ /* 0x000fe60000000800 */
[----:B------:R-:W-:Y:S01]  /*4a90*/  FADD.FTZ R154, R154, R163 ;  /* 0x000000a39a9a7221 */ /* 0x000fe20000010000 */
[----:B------:R-:W-:Y:S03]  /*4aa0*/  HMMA.16816.F32 R116, R96, R114, RZ ;  /* 0x000000726074723c */ /* 0x000fe600000018ff */
[----:B------:R-:W-:Y:S01]  /*4ab0*/  FADD.FTZ R155, R155, R154 ;  /* 0x0000009a9b9b7221 */ /* 0x000fe20000010000 */
[----:B------:R-:W1:Y:S01]  /*4ac0*/  MUFU.EX2 R192, R192 ;  /* 0x000000c000c07308 */ /* 0x000e620000000800 */
[----:B--2---:R-:W-:Y:S01]  /*4ad0*/  F2FP.PACK_AB R94, R187, R186 ;  /* 0x000000babb5e723e */ /* 0x004fe200000000ff */
[----:B------:R-:W-:-:S02]  /*4ae0*/  FADD.FTZ R186, R186, R185 ;  /* 0x000000b9baba7221 */ /* 0x000fc40000010000 */
[C---:B------:R-:W-:Y:S01]  /*4af0*/  HMMA.16816.F32 R128, R96.reuse, R134, RZ ;  /* 0x000000866080723c */ /* 0x040fe200000018ff */
[----:B------:R-:W-:Y:S02]  /*4b00*/  FADD.FTZ R155, R0, R155 ;  /* 0x0000009b009b7221 */ /* 0x000fe40000010000 */
[----:B------:R-:W-:Y:S01]  /*4b10*/  FADD.FTZ R187, R187, R186 ;  /* 0x000000babbbb7221 */ /* 0x000fe20000010000 */
[----:B------:R-:W-:Y:S04]  /*4b20*/  MUFU.EX2 R190, R190 ;  /* 0x000000be00be7308 */ /* 0x000fe80000000800 */
[----:B------:R-:W-:Y:S04]  /*4b30*/  HMMA.16816.F32 R64, R96, R62, RZ ;  /* 0x0000003e6040723c */ /* 0x000fe800000018ff */
[----:B------:R-:W2:Y:S01]  /*4b40*/  MUFU.EX2 R193, R193 ;  /* 0x000000c100c17308 */ /* 0x000ea20000000800 */
[----:B-1----:R-:W-:Y:S01]  /*4b50*/  F2FP.PACK_AB R93, R192, R189 ;  /* 0x000000bdc05d723e */ /* 0x002fe200000000ff */
[----:B------:R-:W-:-:S02]  /*4b60*/  FADD.FTZ R189, R189, R192 ;  /* 0x000000c0bdbd7221 */ /* 0x000fc40000010000 */
[C---:B------:R-:W-:Y:S04]  /*4b70*/  HMMA.16816.F32 R80, R96.reuse, R78, RZ ;  /* 0x0000004e6050723c */ /* 0x040fe800000018ff */
[----:B------:R-:W-:Y:S04]  /*4b80*/  MUFU.EX2 R170, R170 ;  /* 0x000000aa00aa7308 */ /* 0x000fe80000000800 */
[----:B------:R-:W-:Y:S04]  /*4b90*/  HMMA.16816.F32 R96, R96, R6, RZ ;  /* 0x000000066060723c */ /* 0x000fe800000018ff */
[----:B------:R-:W1:Y:S01]  /*4ba0*/  MUFU.EX2 R175, R175 ;  /* 0x000000af00af7308 */ /* 0x000e620000000800 */
[----:B--2---:R-:W-:Y:S01]  /*4bb0*/  F2FP.PACK_AB R95, R193, R190 ;  /* 0x000000bec15f723e */ /* 0x004fe200000000ff */
[----:B------:R-:W-:-:S02]  /*4bc0*/  FADD.FTZ R190, R190, R189 ;  /* 0x000000bdbebe7221 */ /* 0x000fc40000010000 */
[C---:B------:R-:W-:Y:S02]  /*4bd0*/  HMMA.16816.F32 R144, R8.reuse, R156, R144 ;  /* 0x0000009c0890723c */ /* 0x040fe40000001890 */
[----:B------:R-:W-:Y:S02]  /*4be0*/  FADD.FTZ R190, R193, R190 ;  /* 0x000000bec1be7221 */ /* 0x000fe40000010000 */
[----:B------:R-:W-:Y:S04]  /*4bf0*/  MUFU.EX2 R172, R172 ;  /* 0x000000ac00ac7308 */ /* 0x000fe80000000800 */
[----:B------:R-:W-:Y:S04]  /*4c00*/  HMMA.16816.F32 R104, R8, R48, R104 ;  /* 0x000000300868723c */ /* 0x000fe80000001868 */
[----:B------:R-:W2:Y:S01]  /*4c10*/  MUFU.EX2 R245, R245 ;  /* 0x000000f500f57308 */ /* 0x000ea20000000800 */
[----:B-1----:R-:W-:Y:S01]  /*4c20*/  F2FP.PACK_AB R56, R175, R170 ;  /* 0x000000aaaf38723e */ /* 0x002fe200000000ff */
[----:B------:R-:W-:-:S02]  /*4c30*/  FADD.FTZ R170, R170, R161 ;  /* 0x000000a1aaaa7221 */ /* 0x000fc40000010000 */
[C---:B------:R-:W-:Y:S02]  /*4c40*/  HMMA.16816.F32 R120, R8.reuse, R44, R120 ;  /* 0x0000002c0878723c */ /* 0x040fe40000001878 */
[----:B------:R-:W-:Y:S02]  /*4c50*/  FADD.FTZ R175, R175, R170 ;  /* 0x000000aaafaf7221 */ /* 0x000fe40000010000 */
[----:B------:R-:W-:Y:S04]  /*4c60*/  MUFU.EX2 R174, R174 ;  /* 0x000000ae00ae7308 */ /* 0x000fe80000000800 */
[----:B------:R-:W-:Y:S04]  /*4c70*/  HMMA.16816.F32 R52, R8, R40, R52 ;  /* 0x000000280834723c */ /* 0x000fe80000001834 */
        /* <DEDUP_REMOVED lines=13> */
[----:B------:R-:W-:Y:S01]  /*4d50*/  HMMA.16816.F32 R116, R8, R50, R116 ;  /* 0x000000320874723c */ /* 0x000fe20000001874 */
[----:B--2---:R-:W-:-:S03]  /*4d60*/  F2FP.PACK_AB R59, R243, R176 ;  /* 0x000000b0f33b723e */ /* 0x004fc600000000ff */
[----:B------:R-:W1:Y:S01]  /*4d70*/  MUFU.EX2 R197, R197 ;  /* 0x000000c500c57308 */ /* 0x000e620000000800 */
[----:B------:R-:W-:-:S03]  /*4d80*/  FADD.FTZ R176, R176, R177 ;  /* 0x000000b1b0b07221 */ /* 0x000fc60000010000 */
[----:B------:R-:W-:Y:S01]  /*4d90*/  HMMA.16816.F32 R128, R8, R46, R128 ;  /* 0x0000002e0880723c */ /* 0x000fe20000001880 */
[----:B------:R-:W-:-:S03]  /*4da0*/  FADD.FTZ R243, R243, R176 ;  /* 0x000000b0f3f37221 */ /* 0x000fc60000010000 */
[----:B------:R-:W-:Y:S04]  /*4db0*/  MUFU.EX2 R196, R196 ;  /* 0x000000c400c47308 */ /* 0x000fe80000000800 */
[C---:B------:R-:W-:Y:S04]  /*4dc0*/  HMMA.16816.F32 R64, R8.reuse, R42, R64 ;  /* 0x0000002a0840723c */ /* 0x040fe80000001840 */
[----:B------:R-:W-:Y:S04]  /*4dd0*/  MUFU.EX2 R195, R195 ;  /* 0x000000c300c37308 */ /* 0x000fe80000000800 */
[C---:B------:R-:W-:Y:S04]  /*4de0*/  HMMA.16816.F32 R80, R8.reuse, R38, R80 ;  /* 0x000000260850723c */ /* 0x040fe80000001850 */
[----:B------:R-:W-:Y:S04]  /*4df0*/  MUFU.EX2 R199, R199 ;  /* 0x000000c700c77308 */ /* 0x000fe80000000800 */
[----:B------:R-:W-:Y:S01]  /*4e00*/  HMMA.16816.F32 R96, R8, R34, R96 ;  /* 0x000000220860723c */ /* 0x000fe20000001860 */
[----:B------:R-:W2:Y:S03]  /*4e10*/  LDSM.16.MT88.4 R8, [R212+0x3880] ;  /* 0x00388000d408783b */ /* 0x000ea60000004200 */
[----:B------:R-:W3:Y:S04]  /*4e20*/  MUFU.EX2 R200, R200 ;  /* 0x000000c800c87308 */ /* 0x000ee80000000800 */
[C---:B------:R-:W-:Y:S04]  /*4e30*/  HMMA.16816.F32 R140, R92.reuse, R136, RZ ;  /* 0x000000885c8c723c */ /* 0x040fe800000018ff */
[----:B------:R-:W-:Y:S04]  /*4e40*/  MUFU.EX2 R198, R198 ;  /* 0x000000c600c67308 */ /* 0x000fe80000000800 */
[C---:B------:R-:W-:Y:S04]  /*4e50*/  HMMA.16816.F32 R108, R92.reuse, R112, RZ ;  /* 0x000000705c6c723c */ /* 0x040fe800000018ff */
[----:B------:R-:W4:Y:S04]  /*4e60*/  MUFU.EX2 R201, R201 ;  /* 0x000000c900c97308 */ /* 0x000f280000000800 */
[C---:B------:R-:W-:Y:S04]  /*4e70*/  HMMA.16816.F32 R124, R92.reuse, R132, RZ ;  /* 0x000000845c7c723c */ /* 0x040fe800000018ff */
[----:B------:R-:W-:Y:S04]  /*4e80*/  MUFU.EX2 R241, R241 ;  /* 0x000000f100f17308 */ /* 0x000fe80000000800 */
[C---:B------:R-:W-:Y:S04]  /*4e90*/  HMMA.16816.F32 R72, R92.reuse, R76, RZ ;  /* 0x0000004c5c48723c */ /* 0x040fe800000018ff */
[----:B------:R-:W-:Y:S04]  /*4ea0*/  MUFU.EX2 R239, R239 ;  /* 0x000000ef00ef7308 */ /* 0x000fe80000000800 */
[----:B------:R-:W-:Y:S07]  /*4eb0*/  HMMA.16816.F32 R88, R92, R4, RZ ;  /* 0x000000045c58723c */ /* 0x000fee00000018ff */
[----:B-1----:R-:W-:Y:S01]  /*4ec0*/  F2FP.PACK_AB R4, R197, R194 ;  /* 0x000000c2c504723e */ /* 0x002fe200000000ff */
[----:B------:R-:W-:Y:S01]  /*4ed0*/  HMMA.16816.F32 R144, R56, R28, R144 ;  /* 0x0000001c3890723c */ /* 0x000fe20000001890 */
[----:B---3--:R-:W-:Y:S01]  /*4ee0*/  F2FP.PACK_AB R5, R200, R199 ;  /* 0x000000c7c805723e */ /* 0x008fe200000000ff */
[----:B------:R-:W-:-:S02]  /*4ef0*/  FADD.FTZ R194, R194, R187 ;  /* 0x000000bbc2c27221 */ /* 0x000fc40000010000 */
[----:B------:R-:W-:Y:S02]  /*4f00*/  FADD.FTZ R199, R199, R190 ;  /* 0x000000bec7c77221 */ /* 0x000fe40000010000 */
[----:B------:R-:W-:Y:S02]  /*4f10*/  FADD.FTZ R197, R197, R194 ;  /* 0x000000c2c5c57221 */ /* 0x000fe40000010000 */
[----:B------:R-:W-:Y:S01]  /*4f20*/  HMMA.16816.F32 R104, R56, R24, R104 ;  /* 0x000000183868723c */ /* 0x000fe20000001868 */
[----:B------:R-:W-:-:S07]  /*4f30*/  FADD.FTZ R199, R200, R199 ;  /* 0x000000c7c8c77221 */ /* 0x000fce0000010000 */
        /* <DEDUP_REMOVED lines=27> */
[--C-:B------:R-:W-:Y:S01]  /*50f0*/  FFMA.FTZ R49, R183, c[0x0][0x2d0], -R202.reuse ;  /* 0x0000b400b7317a23 */ /* 0x100fe200000108ca */
[C---:B------:R-:W-:Y:S05]  /*5100*/  HMMA.16816.F32 R124, R4.reuse, R44, R124 ;  /* 0x0000002c047c723c */ /* 0x040fea000000187c */
[----:B------:R-:W1:Y:S02]  /*5110*/  MUFU.EX2 R49, R49 ;  /* 0x0000003100317308 */ /* 0x000e640000000800 */
[----:B------:R-:W-:Y:S01]  /*5120*/  FFMA.FTZ R44, R181, c[0x0][0x2d0], -R202 ;  /* 0x0000b400b52c7a23 */ /* 0x000fe200000108ca */
[C---:B------:R-:W-:Y:S05]  /*5130*/  HMMA.16816.F32 R72, R4.reuse, R36, R72 ;  /* 0x000000240448723c */ /* 0x040fea0000001848 */
[----:B------:R-:W2:Y:S02]  /*5140*/  MUFU.EX2 R44, R44 ;  /* 0x0000002c002c7308 */ /* 0x000ea40000000800 */
[--C-:B------:R-:W-:Y:S01]  /*5150*/  FFMA.FTZ R36, R182, c[0x0][0x2d0], -R203.reuse ;  /* 0x0000b400b6247a23 */ /* 0x100fe200000108cb */
[C---:B------:R-:W-:Y:S05]  /*5160*/  HMMA.16816.F32 R88, R4.reuse, R32, R88 ;  /* 0x000000200458723c */ /* 0x040fea0000001858 */
[----:B------:R-:W-:Y:S02]  /*5170*/  MUFU.EX2 R36, R36 ;  /* 0x0000002400247308 */ /* 0x000fe40000000800 */
[--C-:B------:R-:W-:Y:S01]  /*5180*/  FFMA.FTZ R33, R180, c[0x0][0x2d0], -R203.reuse ;  /* 0x0000b400b4217a23 */ /* 0x100fe200000108cb */
[----:B------:R-:W-:Y:S01]  /*5190*/  HMMA.16816.F32 R56, R4, R40, R56 ;  /* 0x000000280438723c */ /* 0x000fe20000001838 */
[----:B------:R-:W-:-:S04]  /*51a0*/  FFMA.FTZ R32, R178, c[0x0][0x2d0], -R203 ;  /* 0x0000b400b2207a23 */ /* 0x000fc800000108cb */
        /* <DEDUP_REMOVED lines=10> */
[----:B--2---:R-:W-:-:S02]  /*5250*/  F2FP.PACK_AB R6, R241, R44 ;  /* 0x0000002cf106723e */ /* 0x004fc400000000ff */
[----:B---3--:R-:W-:Y:S01]  /*5260*/  F2FP.PACK_AB R5, R33, R36 ;  /* 0x000000242105723e */ /* 0x008fe200000000ff */
[----:B------:R-:W-:Y:S01]  /*5270*/  FADD.FTZ R36, R36, R201 ;  /* 0x000000c924247221 */ /* 0x000fe20000010000 */
[----:B----4-:R-:W-:Y:S01]  /*5280*/  F2FP.PACK_AB R7, R239, R32 ;  /* 0x00000020ef07723e */ /* 0x010fe200000000ff */
[----:B------:R-:W-:Y:S02]  /*5290*/  FADD.FTZ R49, R49, R156 ;  /* 0x0000009c31317221 */ /* 0x000fe40000010000 */
[----:B------:R-:W-:Y:S02]  /*52a0*/  FADD.FTZ R33, R33, R36 ;  /* 0x0000002421217221 */ /* 0x000fe40000010000 */
[----:B------:R-:W-:Y:S02]  /*52b0*/  FADD.FTZ R44, R44, R49 ;  /* 0x000000312c2c7221 */ /* 0x000fe40000010000 */
[----:B------:R-:W-:Y:S01]  /*52c0*/  HMMA.16816.F32 R56, R4, R16, R56 ;  /* 0x000000100438723c */ /* 0x000fe20000001838 */
[----:B------:R-:W-:-:S02]  /*52d0*/  FADD.FTZ R32, R32, R33 ;  /* 0x0000002120207221 */ /* 0x000fc40000010000 */
[----:B------:R-:W-:Y:S02]  /*52e0*/  FADD.FTZ R241, R241, R44 ;  /* 0x0000002cf1f17221 */ /* 0x000fe40000010000 */
[----:B------:R-:W-:Y:S02]  /*52f0*/  FADD.FTZ R239, R239, R32 ;  /* 0x00000020efef7221 */ /* 0x000fe40000010000 */
[----:B------:R-:W-:Y:S01]  /*5300*/  @P6 IMAD.HI.U32 R16, R153, c[0x0][0x2c8], RZ ;  /* 0x0000b20099106a27 */ /* 0x000fe200078e00ff */
[----:B------:R-:W-:Y:S04]  /*5310*/  HMMA.16816.F32 R140, R4, R28, R140 ;  /* 0x0000001c048c723c */ /* 0x000fe8000000188c */
[----:B------:R-:W-:Y:S02]  /*5320*/  @P6 SHF.R.U32.HI R153, RZ, c[0x0][0x2cc], R16 ;  /* 0x0000b300ff996a19 */ /* 0x000fe40000011610 */
[----:B------:R-:W-:-:S02]  /*5330*/  ISETP.GE.AND P6, PT, R221, 0x1, PT ;  /* 0x00000001dd00780c */ /* 0x000fc40003fc6270 */
[----:B------:R-:W-:Y:S01]  /*5340*/  HMMA.16816.F32 R136, R4, R30, R136 ;  /* 0x0000001e0488723c */ /* 0x000fe20000001888 */
[----:B------:R-:W-:-:S05]  /*5350*/  IMAD.IADD R150, R150, 0x1, R153 ;  /* 0x0000000196967824 */ /* 0x000fca00078e0299 */
[----:B------:R-:W-:Y:S02]  /*5360*/  IADD3 R2, R150, c[0x0][0x328], RZ ;  /* 0x0000ca0096027a10 */ /* 0x000fe40007ffe0ff */
        /* <DEDUP_REMOVED lines=9> */
[----:B------:R-:W-:Y:S07]  /*5400*/  @!P6 BRA `(.L_x_282) ;  /* 0x000000f00000e947 */ /* 0x000fee0003800000 */
[C---:B------:R-:W-:Y:S01]  /*5410*/  ISETP.GT.AND P0, PT, R150.reuse, RZ, PT ;  /* 0x000000ff9600720c */ /* 0x040fe20003f04270 */
[----:B------:R-:W-:Y:S01]  /*5420*/  IMAD.MOV.U32 R0, RZ, RZ, c[0x0][0x32c] ;  /* 0x0000cb00ff007624 */ /* 0x000fe200078e00ff */
        /* <DEDUP_REMOVED lines=8> */
.L_x_283:
[----:B------:R-:W-:-:S13]  /*54b0*/  ISETP.NE.AND P0, PT, R0, 0x1, PT ;  /* 0x000000010000780c */ /* 0x000fda0003f05270 */
[----:B------:R-:W-:-:S05]  /*54c0*/  @P0 IMAD.HI.U32 R4, R5, c[0x0][0x330], RZ ;  /* 0x0000cc0005040a27 */ /* 0x000fca00078e00ff */
[----:B------:R-:W-:-:S05]  /*54d0*/  @P0 SHF.R.U32.HI R5, RZ, c[0x0][0x334], R4 ;  /* 0x0000cd00ff050a19 */ /* 0x000fca0000011604 */
.L_x_284:
[----:B------:R-:W-:-:S05]  /*54e0*/  IMAD R5, R5, R0, c[0x0][0x32c] ;  /* 0x0000cb0005057624 */ /* 0x000fca00078e0200 */
[----:B------:R-:W-:-:S05]  /*54f0*/  IMNMX R2, R2, R5, PT ;  /* 0x0000000502027217 */ /* 0x000fca0003800200 */
.L_x_282:
[----:B------:R-:W-:-:S05]  /*5500*/  IMAD.HI R5, R2, 0x2aaaaaab, RZ ;  /* 0x2aaaaaab02057827 */ /* 0x000fca00078e02ff */
[----:B------:R-:W-:-:S04]  /*5510*/  SHF.R.U32.HI R0, RZ, 0x1f, R5 ;  /* 0x0000001fff007819 */ /* 0x000fc80000011605 */
[----:B------:R-:W-:-:S04]  /*5520*/  LEA.HI.SX32 R0, R5, R0, 0x1d ;  /* 0x0000000005007211 */ /* 0x000fc800078feaff */
[----:B------:R-:W-:-:S04]  /*5530*/  IMNMX R249, R219, R0, !PT ;  /* 0x00000000dbf97217 */ /* 0x000fc80007800200 */
[----:B------:R-:W-:-:S13]  /*5540*/  ISETP.GE.AND P0, PT, R232, R249, PT ;  /* 0x000000f9e800720c */ /* 0x000fda0003f06270 */
[----:B------:R-:W-:Y:S05]  /*5550*/  @!P0 BRA `(.L_x_285) ;  /* 0x00003db000008947 */ /* 0x000fea0003800000 */
[C---:B------:R-:W-:Y:S01]  /*5560*/  IADD3 R244, P0, R228.reuse, 0x20, RZ ;  /* 0x00000020e4f47810 */ /* 0x040fe20007f1e0ff */
[----:B------:R-:W-:Y:S01]  /*5570*/  IMAD.MOV.U32 R148, RZ, RZ, R149 ;  /* 0x000000ffff947224 */ /* 0x000fe200078e0095 */
[----:B------:R-:W-:Y:S01]  /*5580*/  MOV R0, R152 ;  /* 0x0000009800007202 */ /* 0x000fe20000000f00 */
[----:B------:R-:W-:Y:S02]  /*5590*/  IMAD.MOV.U32 R150, RZ, RZ, R151 ;  /* 0x000000ffff967224 */ /* 0x000fe400078e0097 */
[----:B------:R-:W-:Y:S01]  /*55a0*/  IMAD.X R242, RZ, RZ, R235, P0 ;  /* 0x000000fffff27224 */ /* 0x000fe200000e06eb */
[----:B------:R-:W-:Y:S01]  /*55b0*/  IADD3 R240, P0, R228, 0x40, RZ ;  /* 0x00000040e4f07810 */ /* 0x000fe20007f1e0ff */
[----:B------:R-:W-:-:S04]  /*55c0*/  IMAD.MOV.U32 R2, RZ, RZ, R3 ;  /* 0x000000ffff027224 */ /* 0x000fc800078e0003 */
[----:B------:R-:W-:Y:S01]  /*55d0*/  IMAD.X R238, RZ, RZ, R235, P0 ;  /* 0x000000ffffee7224 */ /* 0x000fe200000e06eb */
[----:B------:R-:W-:-:S04]  /*55e0*/  IADD3 R203, P0, R230, 0x20, RZ ;  /* 0x00000020e6cb7810 */ /* 0x000fc80007f1e0ff */
[----:B------:R-:W-:Y:S02]  /*55f0*/  IADD3.X R202, RZ, R237, RZ, P0, !PT ;  /* 0x000000edffca7210 */ /* 0x000fe400007fe4ff */
[----:B------:R-:W-:-:S04]  /*5600*/  IADD3 R201, P0, R230, 0x40, RZ ;  /* 0x00000040e6c97810 */ /* 0x000fc80007f1e0ff */
[----:B------:R-:W-:Y:S02]  /*5610*/  IADD3.X R200, RZ, R237, RZ, P0, !PT ;  /* 0x000000edffc87210 */ /* 0x000fe400007fe4ff */
.L_x_304:
[----:B------:R-:W-:Y:S04]  /*5620*/  DEPBAR.LE SB0, 0x0 ;  /* 0x000080000000791a */ /* 0x000fe80000000000 */
[----:B------:R-:W-:Y:S01]  /*5630*/  BAR.SYNC.DEFER_BLOCKING 0x0 ;  /* 0x0000000000007b1d */ /* 0x000fe20000010000 */
[----:B------:R-:W-:Y:S02]  /*5640*/  ISETP.GT.AND P0, PT, R219, R232, PT ;  /* 0x000000e8db00720c */ /* 0x000fe40003f04270 */
[C---:B------:R-:W-:Y:S02]  /*5650*/  LOP3.LUT P5, RZ, R226.reuse, 0x200, RZ, 0xc0, !PT ;  /* 0x00000200e2ff7812 */ /* 0x040fe400078ac0ff */
[C---:B------:R-:W-:Y:S02]  /*5660*/  LOP3.LUT P4, RZ, R226.reuse, 0x80, RZ, 0xc0, !PT ;  /* 0x00000080e2ff7812 */ /* 0x040fe4000788c0ff */
[----:B------:R-:W-:Y:S01]  /*5670*/  LOP3.LUT P3, RZ, R226, 0x100, RZ, 0xc0, !PT ;  /* 0x00000100e2ff7812 */ /* 0x000fe2000786c0ff */
        /* <DEDUP_REMOVED lines=12> */
[C---:B------:R-:W-:Y:S01]  /*5740*/  IMAD.WIDE.U32 R8, R232.reuse, c[0x0][0x208], RZ ;  /* 0x00008200e8087a25 */ /* 0x040fe200078e00ff */
[----:B------:R-:W-:Y:S03]  /*5750*/  ISETP.GT.AND P1, PT, R223, 0x3f, PT ;  /* 0x0000003fdf00780c */ /* 0x000fe60003f24270 */
[----:B------:R-:W-:Y:S04]  /*5760*/  IMAD R3, R3, c[0x0][0x208], RZ ;  /* 0x0000820003037a24 */ /* 0x000fe800078e02ff */
[----:B------:R-:W-:Y:S04]  /*5770*/  IMAD R3, R232, c[0x0][0x20c], R3 ;  /* 0x00008300e8037a24 */ /* 0x000fe800078e0203 */
[----:B------:R-:W-:Y:S02]  /*5780*/  IMAD.IADD R3, R9, 0x1, R3 ;  /* 0x0000000109037824 */ /* 0x000fe400078e0203 */
[----:B------:R-:W-:Y:S04]  /*5790*/  IMAD.WIDE.U32 R8, R8, 0x30, RZ ;  /* 0x0000003008087825 */ /* 0x000fe800078e00ff */
[----:B------:R-:W-:Y:S02]  /*57a0*/  @!P1 IMAD.MOV.U32 R5, RZ, RZ, c[0x0][0x208] ;  /* 0x00008200ff059624 */ /* 0x000fe400078e00ff */
[----:B------:R-:W-:Y:S02]  /*57b0*/  IMAD R3, R3, 0x30, RZ ;  /* 0x0000003003037824 */ /* 0x000fe400078e02ff */
[----:B------:R-:W-:Y:S01]  /*57c0*/  @!P1 IMAD.MOV.U32 R4, RZ, RZ, c[0x0][0x20c] ;  /* 0x00008300ff049624 */ /* 0x000fe200078e00ff */
[-C--:B------:R-:W-:Y:S01]  /*57d0*/  @!P1 LEA R11, P0, R5, R8.reuse, 0x5 ;  /* 0x00000008050b9211 */ /* 0x080fe200078028ff */
[----:B------:R-:W-:Y:S05]  /*57e0*/  IMAD.IADD R3, R9, 0x1, R3 ;  /* 0x0000000109037824 */ /* 0x000fea00078e0203 */
[----:B------:R-:W-:Y:S02]  /*57f0*/  @!P1 LEA.HI.X R9, R5, R3, R4, 0x5, P0 ;  /* 0x0000000305099211 */ /* 0x000fe400000f2c04 */
[-C--:B------:R-:W-:Y:S05]  /*5800*/  IADD3 R5, P0, R228, R8.reuse, RZ ;  /* 0x00000008e4057210 */ /* 0x080fea0007f1e0ff */
[C---:B------:R-:W-:Y:S01]  /*5810*/  IMAD.X R4, R3.reuse, 0x1, R235, P0 ;  /* 0x0000000103047824 */ /* 0x040fe200000e06eb */
[-C--:B------:R-:W-:Y:S05]  /*5820*/  IADD3 R7, P0, R244, R8.reuse, RZ ;  /* 0x00000008f4077210 */ /* 0x080fea0007f1e0ff */
[----:B------:R-:W-:Y:S01]  /*5830*/  IMAD.X R6, R3, 0x1, R242, P0 ;  /* 0x0000000103067824 */ /* 0x000fe200000e06f2 */
[C---:B------:R-:W-:Y:S04]  /*5840*/  LEA R12, P0, R5.reuse, c[0x0][0x1f8], 0x1 ;  /* 0x00007e00050c7a11 */ /* 0x040fe800078008ff */
[----:B------:R-:W-:Y:S02]  /*5850*/  LEA.HI.X R13, R5, c[0x0][0x1fc], R4, 0x1, P0 ;  /* 0x00007f00050d7a11 */ /* 0x000fe400000f0c04 */
[C---:B------:R-:W-:Y:S03]  /*5860*/  LEA R14, P0, R7.reuse, c[0x0][0x1f8], 0x1 ;  /* 0x00007e00070e7a11 */ /* 0x040fe600078008ff */
[----:B------:R-:W-:Y:S01]  /*5870*/  @!PT LDS RZ, [RZ] ;  /* 0x00000000fffff984 */ /* 0x000fe20000000800 */
[----:B------:R-:W-:Y:S01]  /*5880*/  @!PT LDS RZ, [RZ] ;  /* 0x00000000fffff984 */ /* 0x000fe20000000800 */
[----:B------:R-:W-:Y:S01]  /*5890*/  @!PT LDS RZ, [RZ] ;  /* 0x00000000fffff984 */ /* 0x000fe20000000800 */
[----:B------:R4:W-:Y:S01]  /*58a0*/  LDGSTS.E.BYPASS.LTC128B.128 [R218+0x1880], [R12.64], !P5 ;  /* 0x018800000cda7fae */ /* 0x0009e2000e901d48 */
[----:B------:R-:W-:Y:S02]  /*58b0*/  LEA.HI.X R15, R7, c[0x0][0x1fc], R6, 0x1, P0 ;  /* 0x00007f00070f7a11 */ /* 0x000fe400000f0c06 */
[----:B------:R-:W-:Y:S03]  /*58c0*/  IADD3 R4, P0, R240, R8, RZ ;  /* 0x00000008f0047210 */ /* 0x000fe60007f1e0ff */
[----:B------:R4:W-:Y:S02]  /*58d0*/  LDGSTS.E.BYPASS.LTC128B.128 [R218+0x2480], [R14.64], !P4 ;  /* 0x024800000eda7fae */ /* 0x0009e4000e101d48 */
[----:B------:R-:W-:Y:S01]  /*58e0*/  IMAD.X R3, R3, 0x1, R238, P0 ;  /* 0x0000000103037824 */ /* 0x000fe200000e06ee */
[C---:B------:R-:W-:Y:S04]  /*58f0*/  LEA R6, P0, R4.reuse, c[0x0][0x1f8], 0x1 ;  /* 0x00007e0004067a11 */ /* 0x040fe800078008ff */
[----:B------:R-:W-:Y:S02]  /*5900*/  LEA.HI.X R7, R4, c[0x0][0x1fc], R3, 0x1, P0 ;  /* 0x00007f0004077a11 */ /* 0x000fe400000f0c03 */
[----:B------:R-:W-:Y:S03]  /*5910*/  @!P1 IADD3 R4, P0, R11, R228, RZ ;  /* 0x000000e40b049210 */ /* 0x000fe60007f1e0ff */
[----:B------:R4:W-:Y:S02]  /*5920*/  LDGSTS.E.BYPASS.LTC128B.128 [R218+0x3080], [R6.64], !P3 ;  /* 0x0308000006da7fae */ /* 0x0009e4000d901d48 */
[----:B------:R-:W-:Y:S01]  /*5930*/  @!P1 IMAD.X R3, R9, 0x1, R235, P0 ;  /* 0x0000000109039824 */ /* 0x000fe200000e06eb */
[C---:B------:R-:W-:Y:S04]  /*5940*/  @!P1 LEA R16, P0, R4.reuse, c[0x0][0x1f8], 0x1 ;  /* 0x00007e0004109a11 */ /* 0x040fe800078008ff */
[----:B------:R-:W-:Y:S02]  /*5950*/  @!P1 LEA.HI.X R17, R4, c[0x0][0x1fc], R3, 0x1, P0 ;  /* 0x00007f0004119a11 */ /* 0x000fe400000f0c03 */
[----:B------:R-:W-:Y:S03]  /*5960*/  @!P1 IADD3 R4, P0, R11, R244, RZ ;  /* 0x000000f40b049210 */ /* 0x000fe60007f1e0ff */
[----:B------:R4:W-:Y:S02]  /*5970*/  @!P1 LDGSTS.E.BYPASS.LTC128B.128 [R218+0x2080], [R16.64], !P5 ;  /* 0x0208000010da9fae */ /* 0x0009e4000e901d48 */
[----:B------:R-:W-:Y:S01]  /*5980*/  @!P1 IMAD.X R3, R9, 0x1, R242, P0 ;  /* 0x0000000109039824 */ /* 0x000fe200000e06f2 */
[C---:B------:R-:W-:Y:S04]  /*5990*/  @!P1 LEA R18, P0, R4.reuse, c[0x0][0x1f8], 0x1 ;  /* 0x00007e0004129a11 */ /* 0x040fe800078008ff */
[----:B------:R-:W-:Y:S02]  /*59a0*/  @!P1 LEA.HI.X R19, R4, c[0x0][0x1fc], R3, 0x1, P0 ;  /* 0x00007f0004139a11 */ /* 0x000fe400000f0c03 */
[----:B------:R-:W-:Y:S03]  /*59b0*/  @!P1 IADD3 R11, P0, R11, R240, RZ ;  /* 0x000000f00b0b9210 */ /* 0x000fe60007f1e0ff */
[----:B------:R4:W-:Y:S02]  /*59c0*/  @!P1 LDGSTS.E.BYPASS.LTC128B.128 [R218+0x2c80], [R18.64], !P4 ;  /* 0x02c8000012da9fae */ /* 0x0009e4000e101d48 */
[----:B------:R-:W-:Y:S01]  /*59d0*/  @!P1 IMAD.X R4, R9, 0x1, R238, P0 ;  /* 0x0000000109049824 */ /* 0x000fe200000e06ee */
[C---:B------:R-:W-:Y:S04]  /*59e0*/  @!P1 LEA R8, P0, R11.reuse, c[0x0][0x1f8], 0x1 ;  /* 0x00007e000b089a11 */ /* 0x040fe800078008ff */
[----:B------:R-:W-:Y:S05]  /*59f0*/  @!P1 LEA.HI.X R9, R11, c[0x0][0x1fc], R4, 0x1, P0 ;  /* 0x00007f000b099a11 */ /* 0x000fea00000f0c04 */
[----:B------:R4:W-:Y:S04]  /*5a00*/  @!P1 LDGSTS.E.BYPASS.LTC128B.128 [R218+0x3880], [R8.64], !P3 ;  /* 0x0388000008da9fae */ /* 0x0009e8000d901d48 */
.L_x_286:
[-C--:B--2-4-:R-:W-:Y:S01]  /*5a10*/  HMMA.16816.F32 R4, R152, R156.reuse, RZ ;  /* 0x0000009c9804723c */ /* 0x094fe200000018ff */
[----:B------:R-:W-:Y:S02]  /*5a20*/  LDSM.16.M88.4 R192, [R216+0x4880] ;  /* 0x00488000d8c0783b */ /* 0x000fe40000000200 */
[----:B------:R-:W-:Y:S05]  /*5a30*/  ISETP.GT.AND P0, PT, R232, R219, PT ;  /* 0x000000dbe800720c */ /* 0x000fea0003f04270 */
        /* <DEDUP_REMOVED lines=104> */
[-C--:B------:R-:W-:Y:S03]  /*60c0*/  @P1 IADD3 R152, P0, R230, R164.reuse, RZ ;  /* 0x000000a4e6981210 */ /* 0x080fe60007f1e0ff */
[----:B------:R-:W-:Y:S04]  /*60d0*/  IMAD.IADD R149, R165, 0x1, R149 ;  /* 0x00000001a5957824 */ /* 0x000fe800078e0295 */
[----:B------:R-:W-:Y:S01]  /*60e0*/  @P1 IMAD.X R151, R149, 0x1, R237, P0 ;  /* 0x0000000195971824 */ /* 0x000fe200000e06ed */
[-C--:B------:R-:W-:Y:S05]  /*60f0*/  @P1 IADD3 R154, P0, R203, R164.reuse, RZ ;  /* 0x000000a4cb9a1210 */ /* 0x080fea0007f1e0ff */
[----:B------:R-:W-:Y:S01]  /*6100*/  @P1 IMAD.X R153, R149, 0x1, R202, P0 ;  /* 0x0000000195991824 */ /* 0x000fe200000e06ca */
[----:B------:R-:W-:Y:S05]  /*6110*/  @P1 IADD3 R156, P0, R201, R164, RZ ;  /* 0x000000a4c99c1210 */ /* 0x000fea0007f1e0ff */
[----:B------:R-:W-:Y:S01]  /*6120*/  @P1 IMAD.X R155, R149, 0x1, R200, P0 ;  /* 0x00000001959b1824 */ /* 0x000fe200000e06c8 */
[C---:B------:R-:W-:Y:S04]  /*6130*/  @P1 LEA R158, P0, R152.reuse, c[0x0][0x1c8], 0x1 ;  /* 0x00007200989e1a11 */ /* 0x040fe800078008ff */
[----:B------:R-:W-:Y:S02]  /*6140*/  @P1 LEA.HI.X R159, R152, c[0x0][0x1cc], R151, 0x1, P0 ;  /* 0x00007300989f1a11 */ /* 0x000fe400000f0c97 */
[C---:B------:R-:W-:Y:S03]  /*6150*/  @P1 LEA R160, P0, R154.reuse, c[0x0][0x1c8], 0x1 ;  /* 0x000072009aa01a11 */ /* 0x040fe600078008ff */
[----:B------:R-:W-:Y:S01]  /*6160*/  @!PT LDS RZ, [RZ] ;  /* 0x00000000fffff984 */ /* 0x000fe20000000800 */
[----:B------:R-:W-:Y:S01]  /*6170*/  @!PT LDS RZ, [RZ] ;  /* 0x00000000fffff984 */ /* 0x000fe20000000800 */
[----:B------:R-:W-:Y:S01]  /*6180*/  @!PT LDS RZ, [RZ] ;  /* 0x00000000fffff984 */ /* 0x000fe20000000800 */
[----:B------:R1:W-:Y:S01]  /*6190*/  @P1 LDGSTS.E.BYPASS.LTC128B.128 [R218+0x3c80], [R158.64], !P5 ;  /* 0x03c800009eda1fae */ /* 0x0003e2000e901d48 */
[----:B------:R-:W-:Y:S02]  /*61a0*/  @P1 LEA.HI.X R161, R154, c[0x0][0x1cc], R153, 0x1, P0 ;  /* 0x000073009aa11a11 */ /* 0x000fe400000f0c99 */
[C---:B------:R-:W-:Y:S03]  /*61b0*/  @P1 LEA R162, P0, R156.reuse, c[0x0][0x1c8], 0x1 ;  /* 0x000072009ca21a11 */ /* 0x040fe600078008ff */
[----:B------:R1:W-:Y:S01]  /*61c0*/  @P1 LDGSTS.E.BYPASS.LTC128B.128 [R218+0x4880], [R160.64], !P4 ;  /* 0x04880000a0da1fae */ /* 0x0003e2000e101d48 */
[----:B------:R-:W-:Y:S02]  /*61d0*/  @P1 LEA.HI.X R163, R156, c[0x0][0x1cc], R155, 0x1, P0 ;  /* 0x000073009ca31a11 */ /* 0x000fe400000f0c9b */
[----:B------:R-:W-:Y:S03]  /*61e0*/  ISETP.GE.AND P0, PT, R3, 0x21, PT ;  /* 0x000000210300780c */ /* 0x000fe60003f06270 */
[----:B------:R1:W-:Y:S10]  /*61f0*/  @P1 LDGSTS.E.BYPASS.LTC128B.128 [R218+0x5480], [R162.64], !P3 ;  /* 0x05480000a2da1fae */ /* 0x0003f4000d901d48 */
[----:B------:R-:W-:Y:S04]  /*6200*/  @P0 IADD3 R152, P2, R164, UR7, RZ ;  /* 0x00000007a4980c10 */ /* 0x000fe8000ff5e0ff */
        /* <DEDUP_REMOVED lines=16> */
.L_x_287:
[----:B------:R-:W-:Y:S01]  /*6310*/  ISETP.NE.AND P0, PT, R222, 0x1, PT ;  /* 0x00000001de00780c */ /* 0x000fe20003f05270 */
[----:B------:R-:W0:Y:S01]  /*6320*/  LDGDEPBAR ;  /* 0x00000000000079af */ /* 0x000e220000000000 */
[----:B------:R-:W-:Y:S01]  /*6330*/  ISETP.GE.AND P1, PT, R221, 0x1, PT ;  /* 0x00000001dd00780c */ /* 0x000fe20003f26270 */
[----:B-1----:R-:W-:Y:S02]  /*6340*/  IMAD.MOV.U32 R158, RZ, RZ, R227 ;  /* 0x000000ffff9e7224 */ /* 0x002fe400078e00e3 */
[----:B------:R-:W-:Y:S05]  /*6350*/  IMAD R156, R232, -0x30, RZ ;  /* 0xffffffd0e89c7824 */ /* 0x000fea00078e02ff */
[----:B------:R-:W-:Y:S03]  /*6360*/  IADD3 R153, -R233, 0x1, R156 ;  /* 0x00000001e9997810 */ /* 0x000fe60007ffe19c */
[----:B------:R-:W-:Y:S01]  /*6370*/  @P0 IMAD.HI.U32 R3, R227, c[0x0][0x2c8], RZ ;  /* 0x0000b200e3030a27 */ /* 0x000fe200078e00ff */
[----:B------:R-:W-:Y:S04]  /*6380*/  IADD3 R153, -R225, R153, R220 ;  /* 0x00000099e1997210 */ /* 0x000fe80007ffe1dc */
[----:B------:R-:W-:Y:S02]  /*6390*/  @P0 SHF.R.U32.HI R158, RZ, c[0x0][0x2cc], R3 ;  /* 0x0000b300ff9e0a19 */ /* 0x000fe40000011603 */
[C---:B------:R-:W-:Y:S02]  /*63a0*/  IADD3 R154, R153.reuse, c[0x0][0x328], RZ ;  /* 0x0000ca00999a7a10 */ /* 0x040fe40007ffe0ff */
[----:B------:R-:W-:Y:S01]  /*63b0*/  IADD3 R153, R153, UR10, RZ ;  /* 0x0000000a99997c10 */ /* 0x000fe2000fffe0ff */
[----:B------:R-:W1:Y:S02]  /*63c0*/  SHFL.IDX PT, R149, R158, RZ, 0x1c1f ;  /* 0x001c1fff9e957589 */ /* 0x000e6400000e0000 */
[----:B-1----:R-:W-:Y:S02]  /*63d0*/  IMAD.IADD R168, R154, 0x1, R149 ;  /* 0x000000019aa87824 */ /* 0x002fe400078e0295 */
[----:B------:R-:W-:Y:S01]  /*63e0*/  IMAD.IADD R166, R149, 0x1, R153 ;  /* 0x0000000195a67824 */ /* 0x000fe200078e0299 */
[----:B------:R-:W-:-:S05]  /*63f0*/  @!P1 BRA `(.L_x_288) ;  /* 0x0000018000009947 */ /* 0x000fca0003800000 */
[----:B------:R-:W-:Y:S01]  /*6400*/  IADD3 R149, -R225, R220, R149 ;  /* 0x000000dce1957210 */ /* 0x000fe20007ffe195 */
[----:B------:R-:W-:Y:S03]  /*6410*/  BSSY B0, `(.L_x_289) ;  /* 0x0000011000007945 */ /* 0x000fe60003800000 */
        /* <DEDUP_REMOVED lines=11> */
.L_x_290:
[----:B------:R-:W-:Y:S04]  /*64d0*/  MOV R3, c[0x0][0x32c] ;  /* 0x0000cb0000037a02 */ /* 0x000fe80000000f00 */
[----:B------:R-:W-:Y:S11]  /*64e0*/  ISETP.NE.AND P0, PT, R3, 0x1, PT ;  /* 0x000000010300780c */ /* 0x000ff60003f05270 */
[----:B------:R-:W-:Y:S02]  /*64f0*/  @!UPT UIADD3 URZ, URZ, URZ, URZ ;  /* 0x0000003f3f3ff290 */ /* 0x000fe4000fffe03f */
[----:B------:R-:W-:Y:S05]  /*6500*/  @P0 IMAD.HI.U32 R3, R149, c[0x0][0x330], RZ ;  /* 0x0000cc0095030a27 */ /* 0x000fea00078e00ff */
[----:B------:R-:W-:Y:S02]  /*6510*/  @P0 SHF.R.U32.HI R149, RZ, c[0x0][0x334], R3 ;  /* 0x0000cd00ff950a19 */ /* 0x000fe40000011603 */
.L_x_291:
[----:B------:R-:W-:Y:S05]  /*6520*/  BSYNC B0 ;  /* 0x0000000000007941 */ /* 0x000fea0003800000 */
.L_x_289:
[----:B------:R-:W-:Y:S04]  /*6530*/  IMAD.IADD R152, R156, 0x1, -R233 ;  /* 0x000000019c987824 */ /* 0x000fe800078e0ae9 */
[----:B------:R-:W-:Y:S05]  /*6540*/  IMAD R149, R149, c[0x0][0x32c], R152 ;  /* 0x0000cb0095957a24 */ /* 0x000fea00078e0298 */
[----:B------:R-:W-:Y:S02]  /*6550*/  IADD3 R3, R149, c[0x0][0x32c], RZ ;  /* 0x0000cb0095037a10 */ /* 0x000fe40007ffe0ff */
[----:B------:R-:W-:Y:S02]  /*6560*/  IMNMX R166, R166, R149, !PT ;  /* 0x00000095a6a67217 */ /* 0x000fe40007800200 */
[----:B------:R-:W-:Y:S02]  /*6570*/  IMNMX R168, R168, R3, PT ;  /* 0x00000003a8a87217 */ /* 0x000fe40003800200 */
.L_x_288:
[----:B------:R-:W1:Y:S02]  /*6580*/  SHFL.IDX PT, R152, R158, 0x1, 0x1c1f ;  /* 0x003c1f009e987f89 */ /* 0x000e6400000e0000 */
[-C--:B-1----:R-:W-:Y:S02]  /*6590*/  IADD3 R164, R154, R152.reuse, RZ ;  /* 0x000000989aa47210 */ /* 0x082fe40007ffe0ff */
[----:B------:R-:W-:Y:S01]  /*65a0*/  IADD3 R163, R153, R152, RZ ;  /* 0x0000009899a37210 */ /* 0x000fe20007ffe0ff */
        /* <DEDUP_REMOVED lines=14> */
.L_x_294:
[----:B------:R-:W-:Y:S04]  /*6690*/  MOV R3, c[0x0][0x32c] ;  /* 0x0000cb0000037a02 */ /* 0x000fe80000000f00 */
[----:B------:R-:W-:Y:S11]  /*66a0*/  ISETP.NE.AND P0, PT, R3, 0x1, PT ;  /* 0x000000010300780c */ /* 0x000ff60003f05270 */
[----:B------:R-:W-:Y:S02]  /*66b0*/  @!UPT UIADD3 URZ, URZ, URZ, URZ ;  /* 0x0000003f3f3ff290 */ /* 0x000fe4000fffe03f */
[----:B------:R-:W-:Y:S05]  /*66c0*/  @P0 IMAD.HI.U32 R3, R152, c[0x0][0x330], RZ ;  /* 0x0000cc0098030a27 */ /* 0x000fea00078e00ff */
[----:B------:R-:W-:Y:S02]  /*66d0*/  @P0 SHF.R.U32.HI R152, RZ, c[0x0][0x334], R3 ;  /* 0x0000cd00ff980a19 */ /* 0x000fe40000011603 */
.L_x_295:
[----:B------:R-:W-:Y:S05]  /*66e0*/  BSYNC B0 ;  /* 0x0000000000007941 */ /* 0x000fea0003800000 */
.L_x_293:
[----:B------:R-:W-:Y:S04]  /*66f0*/  IMAD.IADD R3, R156, 0x1, -R233 ;  /* 0x000000019c037824 */ /* 0x000fe800078e0ae9 */
[----:B------:R-:W-:Y:S05]  /*6700*/  IMAD R3, R152, c[0x0][0x32c], R3 ;  /* 0x0000cb0098037a24 */ /* 0x000fea00078e0203 */
[----:B------:R-:W-:Y:S02]  /*6710*/  IADD3 R149, R3, c[0x0][0x32c], RZ ;  /* 0x0000cb0003957a10 */ /* 0x000fe40007ffe0ff */
[----:B------:R-:W-:Y:S02]  /*6720*/  IMNMX R163, R163, R3, !PT ;  /* 0x00000003a3a37217 */ /* 0x000fe40007800200 */
[----:B------:R-:W-:Y:S02]  /*6730*/  IMNMX R164, R164, R149, PT ;  /* 0x00000095a4a47217 */ /* 0x000fe40003800200 */
.L_x_292:
        /* <DEDUP_REMOVED lines=17> */
.L_x_298:
[----:B------:R-:W-:Y:S04]  /*6850*/  MOV R3, c[0x0][0x32c] ;  /* 0x0000cb0000037a02 */ /* 0x000fe80000000f00 */
[----:B------:R-:W-:Y:S11]  /*6860*/  ISETP.NE.AND P0, PT, R3, 0x1, PT ;  /* 0x000000010300780c */ /* 0x000ff60003f05270 */
[----:B------:R-:W-:Y:S02]  /*6870*/  @!UPT UIADD3 URZ, URZ, URZ, URZ ;  /* 0x0000003f3f3ff290 */ /* 0x000fe4000fffe03f */
[----:B------:R-:W-:Y:S05]  /*6880*/  @P0 IMAD.HI.U32 R3, R152, c[0x0][0x330], RZ ;  /* 0x0000cc0098030a27 */ /* 0x000fea00078e00ff */
[----:B------:R-:W-:Y:S02]  /*6890*/  @P0 SHF.R.U32.HI R152, RZ, c[0x0][0x334], R3 ;  /* 0x0000cd00ff980a19 */ /* 0x000fe40000011603 */
.L_x_299:
[----:B------:R-:W-:Y:S05]  /*68a0*/  BSYNC B0 ;  /* 0x0000000000007941 */ /* 0x000fea0003800000 */
.L_x_297:
[----:B------:R-:W-:Y:S04]  /*68b0*/  IMAD.IADD R3, R156, 0x1, -R233 ;  /* 0x000000019c037824 */ /* 0x000fe800078e0ae9 */
[----:B------:R-:W-:Y:S05]  /*68c0*/  IMAD R3, R152, c[0x0][0x32c], R3 ;  /* 0x0000cb0098037a24 */ /* 0x000fea00078e0203 */
[----:B------:R-:W-:Y:S02]  /*68d0*/  IADD3 R149, R3, c[0x0][0x32c], RZ ;  /* 0x0000cb0003957a10 */ /* 0x000fe40007ffe0ff */
[----:B------:R-:W-:Y:S02]  /*68e0*/  IMNMX R161, R161, R3, !PT ;  /* 0x00000003a1a17217 */ /* 0x000fe40007800200 */
[----:B------:R-:W-:Y:S02]  /*68f0*/  IMNMX R162, R162, R149, PT ;  /* 0x00000095a2a27217 */ /* 0x000fe40003800200 */
.L_x_296:
[C---:B------:R-:W-:Y:S02]  /*6900*/  ISETP.GE.AND P2, PT, R156.reuse, 0x9, PT ;  /* 0x000000099c00780c */ /* 0x040fe40003f46270 */
[----:B------:R-:W-:Y:S02]  /*6910*/  ISETP.GE.AND P1, PT, R156, 0xa, PT ;  /* 0x0000000a9c00780c */ /* 0x000fe40003f26270 */
[----:B------:R-:W-:Y:S02]  /*6920*/  ISETP.GT.AND P0, PT, R166, 0x8, !P2 ;  /* 0x00000008a600780c */ /* 0x000fe40005704270 */
[----:B------:R-:W-:Y:S02]  /*6930*/  P2R R152, PR, RZ, 0x4 ;  /* 0x00000004ff987803 */ /* 0x000fe40000000000 */
[----:B------:R-:W-:Y:S02]  /*6940*/  ISETP.LT.OR P0, PT, R168, 0x9, P0 ;  /* 0x00000009a800780c */ /* 0x000fe40000701670 */
[----:B------:R-:W-:Y:S02]  /*6950*/  P2R R151, PR, RZ, 0x2 ;  /* 0x00000002ff977803 */ /* 0x000fe40000000000 */
[----:B------:R-:W-:Y:S02]  /*6960*/  FSEL R149, R16, -INF , !P0 ;  /* 0xff80000010957808 */ /* 0x000fe40004000000 */
[----:B------:R-:W-:Y:S02]  /*6970*/  ISETP.GT.AND P0, PT, R166, 0x9, !P1 ;  /* 0x00000009a600780c */ /* 0x000fe40004f04270 */
[----:B------:R-:W-:Y:S02]  /*6980*/  ISETP.GE.AND P5, PT, R156, 0x21, PT ;  /* 0x000000219c00780c */ /* 0x000fe40003fa6270 */
[----:B------:R-:W-:Y:S02]  /*6990*/  ISETP.LT.OR P0, PT, R168, 0xa, P0 ;  /* 0x0000000aa800780c */ /* 0x000fe40000701670 */
[C---:B------:R-:W-:Y:S02]  /*69a0*/  ISETP.GE.AND P4, PT, R156.reuse, 0x22, PT ;  /* 0x000000229c00780c */ /* 0x040fe40003f86270 */
[----:B------:R-:W-:Y:S02]  /*69b0*/  FSEL R155, R17, -INF , !P0 ;  /* 0xff800000119b7808 */ /* 0x000fe40004000000 */
[C---:B------:R-:W-:Y:S02]  /*69c0*/  ISETP.GT.AND P0, PT, R163.reuse, 0x8, !P2 ;  /* 0x00000008a300780c */ /* 0x040fe40005704270 */
        /* <DEDUP_REMOVED lines=12> */
[----:B------:R-:W-:Y:S02]  /*6a90*/  ISETP.GE.AND P6, PT, R156, 0x2a, PT ;  /* 0x0000002a9c00780c */ /* 0x000fe40003fc6270 */
[----:B------:R-:W-:Y:S02]  /*6aa0*/  FSEL R186, R20, -INF , !P0 ;  /* 0xff80000014ba7808 */ /* 0x000fe40004000000 */
[----:B------:R-:W-:Y:S04]  /*6ab0*/  ISETP.GT.AND P0, PT, R166, 0x11, !P1 ;  /* 0x00000011a600780c */ /* 0x000fe80004f04270 */
[----:B------:R-:W-:Y:S04]  /*6ac0*/  ISETP.LT.OR P0, PT, R168, 0x12, P0 ;  /* 0x00000012a800780c */ /* 0x000fe80000701670 */
        /* <DEDUP_REMOVED lines=12> */
[----:B------:R-:W-:Y:S04]  /*6b90*/  ISETP.LT.OR P0, PT, R168, 0x19, P0 ;  /* 0x00000019a800780c */ /* 0x000fe80000701670 */
[----:B------:R-:W-:Y:S02]  /*6ba0*/  FSEL R190, R32, -INF , !P0 ;  /* 0xff80000020be7808 */ /* 0x000fe40004000000 */
[----:B------:R-:W-:Y:S04]  /*6bb0*/  ISETP.GT.AND P0, PT, R166, 0x19, !P1 ;  /* 0x00000019a600780c */ /* 0x000fe80004f04270 */
[----:B------:R-:W-:Y:S04]  /*6bc0*/  ISETP.LT.OR P0, PT, R168, 0x1a, P0 ;  /* 0x0000001aa800780c */ /* 0x000fe80000701670 */
[----:B------:R-:W-:Y:S02]  /*6bd0*/  FSEL R195, R33, -INF , !P0 ;  /* 0xff80000021c37808 */ /* 0x000fe40004000000 */
[C---:B------:R-:W-:Y:S02]  /*6be0*/  ISETP.GT.AND P0, PT, R163.reuse, 0x18, !P2 ;  /* 0x00000018a300780c */ /* 0x040fe40005704270 */
[----:B------:R-:W-:Y:S02]  /*6bf0*/  ISETP.GE.AND P2, PT, R156, 0x1, PT ;  /* 0x000000019c00780c */ /* 0x000fe40003f46270 */
[----:B------:R-:W-:Y:S04]  /*6c00*/  ISETP.LT.OR P0, PT, R164, 0x19, P0 ;  /* 0x00000019a400780c */ /* 0x000fe80000701670 */
[----:B------:R-:W-:Y:S02]  /*6c10*/  FSEL R196, R34, -INF , !P0 ;  /* 0xff80000022c47808 */ /* 0x000fe40004000000 */
[----:B------:R-:W-:Y:S02]  /*6c20*/  ISETP.GT.AND P0, PT, R163, 0x19, !P1 ;  /* 0x00000019a300780c */ /* 0x000fe40004f04270 */
[----:B------:R-:W-:Y:S02]  /*6c30*/  ISETP.GE.AND P1, PT, R156, 0x2, PT ;  /* 0x000000029c00780c */ /* 0x000fe40003f26270 */
        /* <DEDUP_REMOVED lines=17> */
[----:B------:R-:W-:Y:S01]  /*6d50*/  ISETP.GT.AND P0, PT, R166, 0x1, !P1 ;  /* 0x00000001a600780c */ /* 0x000fe20004f04270 */
[----:B------:R-:W1:Y:S03]  /*6d60*/  SHFL.IDX PT, R4, R158, 0x3, 0x1c1f ;  /* 0x007c1f009e047f89 */ /* 0x000e6600000e0000 */
[----:B------:R-:W-:Y:S04]  /*6d70*/  ISETP.LT.OR P0, PT, R168, 0x2, P0 ;  /* 0x00000002a800780c */ /* 0x000fe80000701670 */
[----:B------:R-:W-:Y:S02]  /*6d80*/  FSEL R173, R5, -INF , !P0 ;  /* 0xff80000005ad7808 */ /* 0x000fe40004000000 */
[----:B------:R-:W-:Y:S04]  /*6d90*/  ISETP.GT.AND P0, PT, R163, 0x1, !P1 ;  /* 0x00000001a300780c */ /* 0x000fe80004f04270 */
[C---:B------:R-:W-:Y:S04]  /*6da0*/  ISETP.LT.OR P0, PT, R164.reuse, 0x2, P0 ;  /* 0x00000002a400780c */ /* 0x040fe80000701670 */
[----:B------:R-:W-:Y:S02]  /*6db0*/  FSEL R7, R7, -INF , !P0 ;  /* 0xff80000007077808 */ /* 0x000fe40004000000 */
[----:B------:R-:W-:Y:S04]  /*6dc0*/  ISETP.GT.AND P0, PT, R163, RZ, !P2 ;  /* 0x000000ffa300720c */ /* 0x000fe80005704270 */
[----:B------:R-:W-:Y:S01]  /*6dd0*/  ISETP.LT.OR P0, PT, R164, 0x1, P0 ;  /* 0x00000001a400780c */ /* 0x000fe20000701670 */
[--C-:B-1----:R-:W-:Y:S02]  /*6de0*/  IMAD.IADD R154, R154, 0x1, R4.reuse ;  /* 0x000000019a9a7824 */ /* 0x102fe400078e0204 */
[----:B------:R-:W-:Y:S01]  /*6df0*/  IMAD.IADD R153, R153, 0x1, R4 ;  /* 0x0000000199997824 */ /* 0x000fe200078e0204 */
        /* <DEDUP_REMOVED lines=16> */
[----:B------:R-:W-:Y:S04]  /*6f00*/  ISETP.NE.AND P0, PT, R152, RZ, PT ;  /* 0x000000ff9800720c */ /* 0x000fe80003f05270 */
        /* <DEDUP_REMOVED lines=13> */
[C---:B------:R-:W-:Y:S04]  /*6fe0*/  ISETP.LT.OR P0, PT, R162.reuse, 0x12, P0 ;  /* 0x00000012a200780c */ /* 0x040fe80000701670 */
        /* <DEDUP_REMOVED lines=18> */
[C---:B------:R-:W-:Y:S04]  /*7110*/  ISETP.GT.AND P0, PT, R161.reuse, RZ, !P2 ;  /* 0x000000ffa100720c */ /* 0x040fe80005704270 */
[----:B------:R-:W-:Y:S04]  /*7120*/  ISETP.LT.OR P0, PT, R162, 0x1, P0 ;  /* 0x00000001a200780c */ /* 0x000fe80000701670 */
[----:B------:R-:W-:Y:S02]  /*7130*/  FSEL R25, R8, -INF , !P0 ;  /* 0xff80000008197808 */ /* 0x000fe40004000000 */
[----:B------:R-:W-:Y:S04]  /*7140*/  ISETP.GT.AND P0, PT, R161, 0x29, !P6 ;  /* 0x00000029a100780c */ /* 0x000fe80007704270 */
[----:B------:R-:W-:Y:S04]  /*7150*/  ISETP.LT.OR P0, PT, R162, 0x2a, P0 ;  /* 0x0000002aa200780c */ /* 0x000fe80000701670 */
[----:B------:R-:W-:Y:S02]  /*7160*/  FSEL R161, R45, -INF , !P0 ;  /* 0xff8000002da17808 */ /* 0x000fe40004000000 */
[----:B------:R-:W-:Y:S11]  /*7170*/  ISETP.GE.AND P0, PT, R221, 0x1, PT ;  /* 0x00000001dd00780c */ /* 0x000ff60003f06270 */
[----:B------:R-:W-:Y:S02]  /*7180*/  @!UPT UIADD3 URZ, URZ, URZ, URZ ;  /* 0x0000003f3f3ff290 */ /* 0x000fe4000fffe03f */
        /* <DEDUP_REMOVED lines=14> */
.L_x_302:
[----:B------:R-:W-:Y:S04]  /*7270*/  MOV R4, c[0x0][0x32c] ;  /* 0x0000cb0000047a02 */ /* 0x000fe80000000f00 */
[----:B------:R-:W-:Y:S11]  /*7280*/  ISETP.NE.AND P0, PT, R4, 0x1, PT ;  /* 0x000000010400780c */ /* 0x000ff60003f05270 */
[----:B------:R-:W-:Y:S02]  /*7290*/  @!UPT UIADD3 URZ, URZ, URZ, URZ ;  /* 0x0000003f3f3ff290 */ /* 0x000fe4000fffe03f */
[----:B------:R-:W-:Y:S05]  /*72a0*/  @P0 IMAD.HI.U32 R4, R6, c[0x0][0x330], RZ ;  /* 0x0000cc0006040a27 */ /* 0x000fea00078e00ff */
[----:B------:R-:W-:Y:S02]  /*72b0*/  @P0 SHF.R.U32.HI R6, RZ, c[0x0][0x334], R4 ;  /* 0x0000cd00ff060a19 */ /* 0x000fe40000011604 */
.L_x_303:
[----:B------:R-:W-:Y:S05]  /*72c0*/  BSYNC B0 ;  /* 0x0000000000007941 */ /* 0x000fea0003800000 */
.L_x_301:
[----:B------:R-:W-:Y:S04]  /*72d0*/  IMAD.IADD R9, R156, 0x1, -R233 ;  /* 0x000000019c097824 */ /* 0x000fe800078e0ae9 */
[----:B------:R-:W-:Y:S05]  /*72e0*/  IMAD R9, R6, c[0x0][0x32c], R9 ;  /* 0x0000cb0006097a24 */ /* 0x000fea00078e0209 */
[----:B------:R-:W-:Y:S02]  /*72f0*/  IADD3 R13, R9, c[0x0][0x32c], RZ ;  /* 0x0000cb00090d7a10 */ /* 0x000fe40007ffe0ff */
[----:B------:R-:W-:Y:S02]  /*7300*/  IMNMX R153, R153, R9, !PT ;  /* 0x0000000999997217 */ /* 0x000fe40007800200 */
[----:B------:R-:W-:Y:S02]  /*7310*/  IMNMX R154, R154, R13, PT ;  /* 0x0000000d9a9a7217 */ /* 0x000fe40003800200 */
.L_x_300:
[----:B------:R-:W-:Y:S02]  /*7320*/  FMNMX.FTZ R4, R175, R150, !PT ;  /* 0x00000096af047209 */ /* 0x000fe40007810000 */
[----:B------:R-:W-:Y:S02]  /*7330*/  ISETP.GT.AND P0, PT, R153, RZ, !P2 ;  /* 0x000000ff9900720c */ /* 0x000fe40005704270 */
[----:B------:R-:W-:Y:S02]  /*7340*/  FMNMX.FTZ R4, R173, R4, !PT ;  /* 0x00000004ad047209 */ /* 0x000fe40007810000 */
[----:B------:R-:W-:Y:S02]  /*7350*/  ISETP.LT.OR P0, PT, R154, 0x1, P0 ;  /* 0x000000019a00780c */ /* 0x000fe40000701670 */
[----:B------:R-:W-:Y:S02]  /*7360*/  FMNMX.FTZ R4, R149, R4, !PT ;  /* 0x0000000495047209 */ /* 0x000fe40007810000 */
[----:B------:R-:W-:Y:S02]  /*7370*/  FSEL R17, R10, -INF , !P0 ;  /* 0xff8000000a117808 */ /* 0x000fe40004000000 */
[----:B------:R-:W-:Y:S02]  /*7380*/  FMNMX.FTZ R9, R155, R4, !PT ;  /* 0x000000049b097209 */ /* 0x000fe40007810000 */
[----:B------:R-:W-:Y:S02]  /*7390*/  ISETP.GT.AND P0, PT, R153, 0x1, !P1 ;  /* 0x000000019900780c */ /* 0x000fe40004f04270 */
[----:B------:R-:W-:Y:S02]  /*73a0*/  FMNMX.FTZ R4, R186, R9, !PT ;  /* 0x00000009ba047209 */ /* 0x000fe40007810000 */
[----:B------:R-:W-:Y:S02]  /*73b0*/  ISETP.LT.OR P0, PT, R154, 0x2, P0 ;  /* 0x000000029a00780c */ /* 0x000fe40000701670 */
[----:B------:R-:W-:Y:S02]  /*73c0*/  FMNMX.FTZ R9, R187, R4, !PT ;  /* 0x00000004bb097209 */ /* 0x000fe40007810000 */
[----:B------:R-:W-:Y:S02]  /*73d0*/  FSEL R13, R11, -INF , !P0 ;  /* 0xff8000000b0d7808 */ /* 0x000fe40004000000 */
[----:B------:R-:W-:Y:S02]  /*73e0*/  FMNMX.FTZ R4, R190, R9, !PT ;  /* 0x00000009be047209 */ /* 0x000fe40007810000 */
[----:B------:R-:W-:Y:S02]  /*73f0*/  ISETP.NE.AND P0, PT, R152, RZ, PT ;  /* 0x000000ff9800720c */ /* 0x000fe40003f05270 */
[----:B------:R-:W-:Y:S02]  /*7400*/  FMNMX.FTZ R19, R195, R4, !PT ;  /* 0x00000004c3137209 */ /* 0x000fe40007810000 */
[----:B------:R-:W-:Y:S02]  /*7410*/  FMNMX.FTZ R6, R5, R148, !PT ;  /* 0x0000009405067209 */ /* 0x000fe40007810000 */
[----:B------:R-:W-:Y:S02]  /*7420*/  ISETP.GT.AND P0, PT, R153, 0x8, !P0 ;  /* 0x000000089900780c */ /* 0x000fe40004704270 */
[----:B------:R-:W-:Y:S02]  /*7430*/  FMNMX.FTZ R4, R198, R19, !PT ;  /* 0x00000013c6047209 */ /* 0x000fe40007810000 */
        /* <DEDUP_REMOVED lines=28> */
[----:B------:R-:W-:Y:S02]  /*7600*/  ISETP.NE.AND P1, PT, R165, RZ, PT ;  /* 0x000000ffa500720c */ /* 0x000fe40003f25270 */
[----:B------:R-:W-:Y:S02]  /*7610*/  ISETP.LT.OR P0, PT, R154, 0x12, P0 ;  /* 0x000000129a00780c */ /* 0x000fe40000701670 */
[----:B------:R-:W-:Y:S02]  /*7620*/  FMNMX.FTZ R4, R39, R4, !PT ;  /* 0x0000000427047209 */ /* 0x000fe40007810000 */
[----:B-1----:R-:W-:Y:S02]  /*7630*/  FMNMX.FTZ R6, R9, R6, !PT ;  /* 0x0000000609067209 */ /* 0x002fe40007810000 */
[----:B------:R-:W-:Y:S02]  /*7640*/  FMNMX.FTZ R9, R166, R21, !PT ;  /* 0x00000015a6097209 */ /* 0x000fe40007810000 */
[----:B------:R-:W-:Y:S01]  /*7650*/  FSEL R16, R27, -INF , !P0 ;  /* 0xff8000001b107808 */ /* 0x000fe20004000000 */
[----:B------:R-:W-:Y:S01]  /*7660*/  SHFL.BFLY PT, R151, R6, 0x1, 0x1f ;  /* 0x0c201f0006977f89 */ /* 0x000fe200000e0000 */
[----:B------:R-:W-:Y:S02]  /*7670*/  ISETP.GT.AND P0, PT, R153, 0x18, !P1 ;  /* 0x000000189900780c */ /* 0x000fe40004f04270 */
[----:B------:R-:W-:Y:S02]  /*7680*/  FMNMX.FTZ R19, R37, R4, !PT ;  /* 0x0000000425137209 */ /* 0x000fe40007810000 */
[----:B------:R-:W-:Y:S02]  /*7690*/  ISETP.NE.AND P2, PT, R167, RZ, PT ;  /* 0x000000ffa700720c */ /* 0x000fe40003f45270 */
[----:B------:R-:W-:Y:S01]  /*76a0*/  ISETP.LT.OR P0, PT, R154, 0x19, P0 ;  /* 0x000000199a00780c */ /* 0x000fe20000701670 */
[----:B------:R-:W1:Y:S01]  /*76b0*/  SHFL.BFLY PT, R4, R9, 0x2, 0x1f ;  /* 0x0c401f0009047f89 */ /* 0x000e6200000e0000 */
[----:B------:R-:W-:Y:S02]  /*76c0*/  FMNMX.FTZ R8, R246, R19, !PT ;  /* 0x00000013f6087209 */ /* 0x000fe40007810000 */
[----:B------:R-:W-:Y:S02]  /*76d0*/  FSEL R18, R30, -INF , !P0 ;  /* 0xff8000001e127808 */ /* 0x000fe40004000000 */
[----:B------:R-:W-:Y:S02]  /*76e0*/  ISETP.GT.AND P0, PT, R153, 0x19, !P2 ;  /* 0x000000199900780c */ /* 0x000fe40005704270 */
[----:B------:R-:W-:Y:S01]  /*76f0*/  FMNMX.FTZ R19, R251, R8, !PT ;  /* 0x00000008fb137209 */ /* 0x000fe20007810000 */
[----:B------:R-:W-:Y:S01]  /*7700*/  LDSM.16.MT88.4 R20, [R214+0x1880] ;  /* 0x00188000d614783b */ /* 0x000fe20000004200 */
[----:B------:R-:W-:Y:S02]  /*7710*/  ISETP.LT.OR P0, PT, R154, 0x1a, P0 ;  /* 0x0000001a9a00780c */ /* 0x000fe40000701670 */
[----:B------:R-:W-:Y:S02]  /*7720*/  FMNMX.FTZ R19, R250, R19, !PT ;  /* 0x00000013fa137209 */ /* 0x000fe40007810000 */
[----:B------:R-:W-:Y:S02]  /*7730*/  FSEL R24, R31, -INF , !P0 ;  /* 0xff8000001f187808 */ /* 0x000fe40004000000 */
[----:B------:R-:W-:Y:S02]  /*7740*/  ISETP.GT.AND P0, PT, R153, 0x20, !P5 ;  /* 0x000000209900780c */ /* 0x000fe40006f04270 */
[----:B------:R-:W-:Y:S02]  /*7750*/  FMNMX.FTZ R8, R252, R19, !PT ;  /* 0x00000013fc087209 */ /* 0x000fe40007810000 */
[----:B------:R-:W-:Y:S02]  /*7760*/  ISETP.LT.OR P0, PT, R154, 0x21, P0 ;  /* 0x000000219a00780c */ /* 0x000fe40000701670 */
[----:B------:R-:W-:Y:S02]  /*7770*/  FMNMX.FTZ R19, R169, R8, !PT ;  /* 0x00000008a9137209 */ /* 0x000fe40007810000 */
[----:B------:R-:W-:Y:S02]  /*7780*/  FSEL R167, R42, -INF , !P0 ;  /* 0xff8000002aa77808 */ /* 0x000fe40004000000 */
[----:B------:R-:W-:Y:S02]  /*7790*/  ISETP.GT.AND P0, PT, R153, 0x21, !P4 ;  /* 0x000000219900780c */ /* 0x000fe40006704270 */
[----:B------:R-:W-:Y:S02]  /*77a0*/  FMNMX.FTZ R8, R164, R19, !PT ;  /* 0x00000013a4087209 */ /* 0x000fe40007810000 */
[C---:B------:R-:W-:Y:S02]  /*77b0*/  ISETP.LT.OR P0, PT, R154.reuse, 0x22, P0 ;  /* 0x000000229a00780c */ /* 0x040fe40000701670 */
[----:B-1----:R-:W-:Y:S02]  /*77c0*/  FMNMX.FTZ R4, R9, R4, !PT ;  /* 0x0000000409047209 */ /* 0x002fe40007810000 */
[----:B------:R-:W-:Y:S02]  /*77d0*/  FMNMX.FTZ R8, R163, R8, !PT ;  /* 0x00000008a3087209 */ /* 0x000fe40007810000 */
[----:B------:R-:W-:Y:S01]  /*77e0*/  FSEL R165, R43, -INF , !P0 ;  /* 0xff8000002ba57808 */ /* 0x000fe20004000000 */
[----:B------:R-:W1:Y:S01]  /*77f0*/  SHFL.BFLY PT, R19, R4, 0x1, 0x1f ;  /* 0x0c201f0004137f89 */ /* 0x000e6200000e0000 */
[----:B------:R-:W-:Y:S02]  /*7800*/  ISETP.GT.AND P0, PT, R153, 0x28, !P3 ;  /* 0x000000289900780c */ /* 0x000fe40005f04270 */
[----:B------:R-:W-:Y:S02]  /*7810*/  FMNMX.FTZ R9, R161, R8, !PT ;  /* 0x00000008a1097209 */ /* 0x000fe40007810000 */
[----:B------:R-:W-:Y:S02]  /*7820*/  ISETP.LT.OR P0, PT, R154, 0x29, P0 ;  /* 0x000000299a00780c */ /* 0x000fe40000701670 */
[----:B------:R-:W-:Y:S01]  /*7830*/  FMNMX.FTZ R151, R6, R151, !PT ;  /* 0x0000009706977209 */ /* 0x000fe20007810000 */
[----:B------:R-:W2:Y:S01]  /*7840*/  SHFL.BFLY PT, R8, R9, 0x2, 0x1f ;  /* 0x0c401f0009087f89 */ /* 0x000ea200000e0000 */
[----:B------:R-:W-:Y:S02]  /*7850*/  FMNMX.FTZ R6, R17, R0, !PT ;  /* 0x0000000011067209 */ /* 0x000fe40007810000 */
[----:B------:R-:W-:Y:S01]  /*7860*/  FSEL R160, R46, -INF , !P0 ;  /* 0xff8000002ea07808 */ /* 0x000fe20004000000 */
[----:B------:R-:W-:Y:S01]  /*7870*/  FMUL.FTZ R248, R151, c[0x0][0x2d0] ;  /* 0x0000b40097f87a20 */ /* 0x000fe20000410000 */
        /* <DEDUP_REMOVED lines=8> */
[----:B------:R-:W-:Y:S03]  /*7900*/  FMNMX.FTZ R6, R12, R6, !PT ;  /* 0x000000060c067209 */ /* 0x000fe60007810000 */
[--C-:B------:R-:W-:Y:S01]  /*7910*/  FFMA.FTZ R174, R173, c[0x0][0x2d0], -R248.reuse ;  /* 0x0000b400adae7a23 */ /* 0x100fe200000108f8 */
[----:B------:R-:W-:Y:S01]  /*7920*/  FMNMX.FTZ R6, R16, R6, !PT ;  /* 0x0000000610067209 */ /* 0x000fe20007810000 */
[--C-:B------:R-:W-:Y:S01]  /*7930*/  FFMA.FTZ R173, R149, c[0x0][0x2d0], -R248.reuse ;  /* 0x0000b40095ad7a23 */ /* 0x100fe200000108f8 */
[----:B-1----:R-:W-:Y:S01]  /*7940*/  FMNMX.FTZ R149, R4, R19, !PT ;  /* 0x0000001304957209 */ /* 0x002fe20007810000 */
[--C-:B------:R-:W-:Y:S01]  /*7950*/  FFMA.FTZ R172, R155, c[0x0][0x2d0], -R248.reuse ;  /* 0x0000b4009bac7a23 */ /* 0x100fe200000108f8 */
[----:B------:R-:W-:Y:S01]  /*7960*/  FMNMX.FTZ R6, R18, R6, !PT ;  /* 0x0000000612067209 */ /* 0x000fe20007810000 */
[----:B------:R-:W-:Y:S01]  /*7970*/  FFMA.FTZ R175, R175, c[0x0][0x2d0], -R248 ;  /* 0x0000b400afaf7a23 */ /* 0x000fe200000108f8 */
[----:B--2---:R-:W-:Y:S01]  /*7980*/  FMNMX.FTZ R8, R9, R8, !PT ;  /* 0x0000000809087209 */ /* 0x004fe20007810000 */
[----:B------:R-:W-:Y:S01]  /*7990*/  FMUL.FTZ R194, R149, c[0x0][0x2d0] ;  /* 0x0000b40095c27a20 */ /* 0x000fe20000410000 */
[----:B------:R-:W-:Y:S01]  /*79a0*/  FSEL R9, R151, RZ, P0 ;  /* 0x000000ff97097208 */ /* 0x000fe20000000000 */
[----:B------:R-:W-:Y:S01]  /*79b0*/  MUFU.EX2 R174, R174 ;  /* 0x000000ae00ae7308 */ /* 0x000fe20000000800 */
[----:B------:R-:W-:Y:S01]  /*79c0*/  FSETP.NEU.FTZ.AND P0, PT, R149, -INF , PT ;  /* 0xff8000009500780b */ /* 0x000fe20003f1d000 */
[----:B------:R-:W1:Y:S01]  /*79d0*/  SHFL.BFLY PT, R19, R8, 0x1, 0x1f ;  /* 0x0c201f0008137f89 */ /* 0x000e6200000e0000 */
[----:B------:R-:W-:Y:S01]  /*79e0*/  FMNMX.FTZ R6, R24, R6, !PT ;  /* 0x0000000618067209 */ /* 0x000fe20007810000 */
[----:B------:R-:W-:Y:S01]  /*79f0*/  FADD.FTZ R9, -R9, R150 ;  /* 0x0000009609097221 */ /* 0x000fe20000010100 */
[----:B------:R-:W-:Y:S01]  /*7a00*/  FSEL R194, R194, RZ, P0 ;  /* 0x000000ffc2c27208 */ /* 0x000fe20000000000 */
[----:B------:R-:W-:Y:S01]  /*7a10*/  FFMA.FTZ R186, R186, c[0x0][0x2d0], -R248 ;  /* 0x0000b400baba7a23 */ /* 0x000fe200000108f8 */
[----:B------:R-:W-:Y:S01]  /*7a20*/  FMNMX.FTZ R6, R167, R6, !PT ;  /* 0x00000006a7067209 */ /* 0x000fe20007810000 */
[----:B------:R-:W-:Y:S02]  /*7a30*/  FMUL.FTZ R150, R9, c[0x0][0x2d0] ;  /* 0x0000b40009967a20 */ /* 0x000fe40000410000 */
[--C-:B------:R-:W-:Y:S01]  /*7a40*/  FFMA.FTZ R155, R5, c[0x0][0x2d0], -R194.reuse ;  /* 0x0000b400059b7a23 */ /* 0x100fe200000108c2 */
[----:B------:R-:W-:Y:S01]  /*7a50*/  FMNMX.FTZ R5, R165, R6, !PT ;  /* 0x00000006a5057209 */ /* 0x000fe20007810000 */
[--C-:B------:R-:W-:Y:S01]  /*7a60*/  FFMA.FTZ R179, R3, c[0x0][0x2d0], -R194.reuse ;  /* 0x0000b40003b37a23 */ /* 0x100fe200000108c2 */
[----:B------:R-:W2:Y:S01]  /*7a70*/  MUFU.EX2 R175, R175 ;  /* 0x000000af00af7308 */ /* 0x000ea20000000800 */
[--C-:B------:R-:W-:Y:S01]  /*7a80*/  FFMA.FTZ R154, R7, c[0x0][0x2d0], -R194.reuse ;  /* 0x0000b400079a7a23 */ /* 0x100fe200000108c2 */
[----:B------:R-:W-:Y:S01]  /*7a90*/  FMNMX.FTZ R6, R160, R5, !PT ;  /* 0x00000005a0067209 */ /* 0x000fe20007810000 */
[--C-:B------:R-:W-:Y:S01]  /*7aa0*/  FFMA.FTZ R178, R157, c[0x0][0x2d0], -R194.reuse ;  /* 0x0000b4009db27a23 */ /* 0x100fe200000108c2 */
[----:B------:R-:W-:Y:S01]  /*7ab0*/  FSEL R7, R149, RZ, P0 ;  /* 0x000000ff95077208 */ /* 0x000fe20000000000 */
[----:B------:R-:W-:Y:S01]  /*7ac0*/  FFMA.FTZ R168, R168, c[0x0][0x2d0], -R194 ;  /* 0x0000b400a8a87a23 */ /* 0x000fe200000108c2 */
[----:B------:R-:W-:Y:S01]  /*7ad0*/  FMNMX.FTZ R4, R153, R6, !PT ;  /* 0x0000000699047209 */ /* 0x000fe20007810000 */
[----:B------:R-:W-:Y:S02]  /*7ae0*/  FFMA.FTZ R187, R187, c[0x0][0x2d0], -R248 ;  /* 0x0000b400bbbb7a23 */ /* 0x000fe400000108f8 */
[--C-:B------:R-:W-:Y:S01]  /*7af0*/  FFMA.FTZ R188, R188, c[0x0][0x2d0], -R194.reuse ;  /* 0x0000b400bcbc7a23 */ /* 0x100fe200000108c2 */
[----:B------:R-:W3:Y:S01]  /*7b00*/  MUFU.EX2 R150, R150 ;  /* 0x0000009600967308 */ /* 0x000ee20000000800 */
[----:B------:R-:W4:Y:S01]  /*7b10*/  SHFL.BFLY PT, R5, R4, 0x2, 0x1f ;  /* 0x0c401f0004057f89 */ /* 0x000f2200000e0000 */
[----:B------:R-:W-:Y:S01]  /*7b20*/  FFMA.FTZ R189, R189, c[0x0][0x2d0], -R194 ;  /* 0x0000b400bdbd7a23 */ /* 0x000fe200000108c2 */
[----:B-1----:R-:W-:Y:S01]  /*7b30*/  FMNMX.FTZ R3, R8, R19, !PT ;  /* 0x0000001308037209 */ /* 0x002fe20007810000 */
[--C-:B------:R-:W-:Y:S02]  /*7b40*/  FFMA.FTZ R190, R190, c[0x0][0x2d0], -R248.reuse ;  /* 0x0000b400bebe7a23 */ /* 0x100fe400000108f8 */
[----:B------:R-:W-:Y:S01]  /*7b50*/  FFMA.FTZ R195, R195, c[0x0][0x2d0], -R248 ;  /* 0x0000b400c3c37a23 */ /* 0x000fe200000108f8 */
[C---:B------:R-:W-:Y:S01]  /*7b60*/  FSETP.NEU.FTZ.AND P0, PT, R3.reuse, -INF , PT ;  /* 0xff8000000300780b */ /* 0x040fe20003f1d000 */
[----:B------:R-:W-:Y:S02]  /*7b70*/  FMUL.FTZ R170, R3, c[0x0][0x2d0] ;  /* 0x0000b40003aa7a20 */ /* 0x000fe40000410000 */
[----:B------:R-:W-:Y:S01]  /*7b80*/  MUFU.EX2 R173, R173 ;  /* 0x000000ad00ad7308 */ /* 0x000fe20000000800 */
[--C-:B------:R-:W-:Y:S02]  /*7b90*/  FFMA.FTZ R196, R196, c[0x0][0x2d0], -R194.reuse ;  /* 0x0000b400c4c47a23 */ /* 0x100fe400000108c2 */
[----:B------:R-:W-:Y:S01]  /*7ba0*/  FSEL R170, R170, RZ, P0 ;  /* 0x000000ffaaaa7208 */ /* 0x000fe20000000000 */
[----:B------:R-:W-:Y:S01]  /*7bb0*/  FFMA.FTZ R199, R199, c[0x0][0x2d0], -R194 ;  /* 0x0000b400c7c77a23 */ /* 0x000fe200000108c2 */
[----:B--2---:R-:W-:Y:S01]  /*7bc0*/  F2FP.PACK_AB R156, R174, R175 ;  /* 0x000000afae9c723e */ /* 0x004fe200000000ff */
[----:B------:R-:W-:Y:S02]  /*7bd0*/  FFMA.FTZ R198, R198, c[0x0][0x2d0], -R248 ;  /* 0x0000b400c6c67a23 */ /* 0x000fe400000108f8 */
[--C-:B------:R-:W-:Y:S02]  /*7be0*/  FFMA.FTZ R181, R39, c[0x0][0x2d0], -R170.reuse ;  /* 0x0000b40027b57a23 */ /* 0x100fe400000108aa */
[----:B------:R-:W1:Y:S01]  /*7bf0*/  MUFU.EX2 R172, R172 ;  /* 0x000000ac00ac7308 */ /* 0x000e620000000800 */
[--C-:B------:R-:W-:Y:S02]  /*7c00*/  FFMA.FTZ R180, R37, c[0x0][0x2d0], -R170.reuse ;  /* 0x0000b40025b47a23 */ /* 0x100fe400000108aa */
[----:B------:R-:W-:Y:S01]  /*7c10*/  FFMA.FTZ R177, R25, c[0x0][0x2d0], -R170 ;  /* 0x0000b40019b17a23 */ /* 0x000fe200000108aa */
[----:B------:R-:W-:Y:S01]  /*7c20*/  LDSM.16.MT88.4 R36, [R212+0x1880] ;  /* 0x00188000d424783b */ /* 0x000fe20000004200 */
[----:B----4-:R-:W-:Y:S01]  /*7c30*/  FMNMX.FTZ R5, R4, R5, !PT ;  /* 0x0000000504057209 */ /* 0x010fe20007810000 */
[----:B------:R-:W-:Y:S01]  /*7c40*/  FADD.FTZ R4, -R7, R148 ;  /* 0x0000009407047221 */ /* 0x000fe20000010100 */
[----:B------:R-:W-:Y:S01]  /*7c50*/  FSEL R7, R3, RZ, P0 ;  /* 0x000000ff03077208 */ /* 0x000fe20000000000 */
[----:B------:R-:W-:Y:S02]  /*7c60*/  FFMA.FTZ R176, R49, c[0x0][0x2d0], -R170 ;  /* 0x0000b40031b07a23 */ /* 0x000fe400000108aa */
[----:B------:R-:W-:Y:S01]  /*7c70*/  FMUL.FTZ R148, R4, c[0x0][0x2d0] ;  /* 0x0000b40004947a20 */ /* 0x000fe20000410000 */
[----:B------:R-:W-:Y:S01]  /*7c80*/  MUFU.EX2 R155, R155 ;  /* 0x0000009b009b7308 */ /* 0x000fe20000000800 */
[----:B------:R-:W2:Y:S01]  /*7c90*/  SHFL.BFLY PT, R152, R5, 0x1, 0x1f ;  /* 0x0c201f0005987f89 */ /* 0x000ea200000e0000 */
[----:B------:R-:W-:Y:S02]  /*7ca0*/  FADD.FTZ R2, -R7, R2 ;  /* 0x0000000207027221 */ /* 0x000fe40000010100 */
[----:B---3--:R-:W-:Y:S02]  /*7cb0*/  FMUL.FTZ R4, R150, R144 ;  /* 0x0000009096047220 */ /* 0x008fe40000410000 */
[----:B------:R-:W-:Y:S02]  /*7cc0*/  FMUL.FTZ R6, R2, c[0x0][0x2d0] ;  /* 0x0000b40002067a20 */ /* 0x000fe40000410000 */
[C---:B------:R-:W-:Y:S02]  /*7cd0*/  FMUL.FTZ R32, R150.reuse, R116 ;  /* 0x0000007496207220 */ /* 0x040fe40000410000 */
[----:B------:R-:W3:Y:S01]  /*7ce0*/  MUFU.EX2 R148, R148 ;  /* 0x0000009400947308 */ /* 0x000ee20000000800 */
[----:B------:R-:W-:Y:S01]  /*7cf0*/  FMUL.FTZ R33, R150, R117 ;  /* 0x0000007596217220 */ /* 0x000fe20000410000 */
[----:B-1----:R-:W-:Y:S01]  /*7d00*/  F2FP.PACK_AB R158, R172, R173 ;  /* 0x000000adac9e723e */ /* 0x002fe200000000ff */
[C---:B------:R-:W-:Y:S02]  /*7d10*/  FMUL.FTZ R48, R150.reuse, R128 ;  /* 0x0000008096307220 */ /* 0x040fe40000410000 */
[----:B------:R-:W-:Y:S02]  /*7d20*/  FMUL.FTZ R49, R150, R129 ;  /* 0x0000008196317220 */ /* 0x000fe40000410000 */
[--C-:B------:R-:W-:Y:S03]  /*7d30*/  FFMA.FTZ R169, R169, c[0x0][0x2d0], -R170.reuse ;  /* 0x0000b400a9a97a23 */ /* 0x100fe600000108aa */
[----:B------:R1:W4:Y:S01]  /*7d40*/  MUFU.EX2 R2, R6 ;  /* 0x0000000600027308 */ /* 0x0003220000000800 */
[----:B------:R-:W-:Y:S02]  /*7d50*/  FFMA.FTZ R164, R164, c[0x0][0x2d0], -R170 ;  /* 0x0000b400a4a47a23 */ /* 0x000fe400000108aa */
[C---:B------:R-:W-:Y:S01]  /*7d60*/  FMUL.FTZ R52, R150.reuse, R52 ;  /* 0x0000003496347220 */ /* 0x040fe20000410000 */
[----:B--2---:R-:W-:Y:S01]  /*7d70*/  FMNMX.FTZ R152, R5, R152, !PT ;  /* 0x0000009805987209 */ /* 0x004fe20007810000 */
[C---:B------:R-:W-:Y:S02]  /*7d80*/  FMUL.FTZ R53, R150.reuse, R53 ;  /* 0x0000003596357220 */ /* 0x040fe40000410000 */
[----:B------:R-:W-:Y:S01]  /*7d90*/  FMUL.FTZ R64, R150, R64 ;  /* 0x0000004096407220 */ /* 0x000fe20000410000 */
[C---:B------:R-:W-:Y:S01]  /*7da0*/  FSETP.NEU.FTZ.AND P0, PT, R152.reuse, -INF , PT ;  /* 0xff8000009800780b */ /* 0x040fe20003f1d000 */
[----:B------:R-:W-:Y:S01]  /*7db0*/  FMUL.FTZ R162, R152, c[0x0][0x2d0] ;  /* 0x0000b40098a27a20 */ /* 0x000fe20000410000 */
[----:B------:R-:W2:Y:S01]  /*7dc0*/  MUFU.EX2 R154, R154 ;  /* 0x0000009a009a7308 */ /* 0x000ea20000000800 */
[----:B------:R-:W-:Y:S01]  /*7dd0*/  FMUL.FTZ R65, R150, R65 ;  /* 0x0000004196417220 */ /* 0x000fe20000410000 */
[----:B------:R-:W-:Y:S01]  /*7de0*/  FSEL R5, R152, RZ, P0 ;  /* 0x000000ff98057208 */ /* 0x000fe20000000000 */
[----:B---3--:R-:W-:Y:S01]  /*7df0*/  FMUL.FTZ R7, R148, R147 ;  /* 0x0000009394077220 */ /* 0x008fe20000410000 */
[----:B------:R-:W-:Y:S01]  /*7e00*/  FSEL R162, R162, RZ, P0 ;  /* 0x000000ffa2a27208 */ /* 0x000fe20000000000 */
[----:B------:R-:W-:Y:S01]  /*7e10*/  FMUL.FTZ R19, R148, R103 ;  /* 0x0000006794137220 */ /* 0x000fe20000410000 */
[C---:B------:R-:W-:Y:S01]  /*7e20*/  ISETP.GT.AND P0, PT, R232.reuse, R249, PT ;  /* 0x000000f9e800720c */ /* 0x040fe20003f04270 */
[----:B------:R-:W-:Y:S01]  /*7e30*/  FADD.FTZ R5, -R5, R0 ;  /* 0x0000000005057221 */ /* 0x000fe20000010100 */
[----:B------:R-:W-:Y:S01]  /*7e40*/  IADD3 R232, R232, -0x1, RZ ;  /* 0xffffffffe8e87810 */ /* 0x000fe20007ffe0ff */
[--C-:B------:R-:W-:Y:S01]  /*7e50*/  FFMA.FTZ R185, R17, c[0x0][0x2d0], -R162.reuse ;  /* 0x0000b40011b97a23 */ /* 0x100fe200000108a2 */
[----:B------:R-:W-:Y:S01]  /*7e60*/  MUFU.EX2 R179, R179 ;  /* 0x000000b300b37308 */ /* 0x000fe20000000800 */
[--C-:B------:R-:W-:Y:S02]  /*7e70*/  FFMA.FTZ R182, R15, c[0x0][0x2d0], -R162.reuse ;  /* 0x0000b4000fb67a23 */ /* 0x100fe400000108a2 */
[----:B------:R-:W-:Y:S02]  /*7e80*/  FMUL.FTZ R0, R5, c[0x0][0x2d0] ;  /* 0x0000b40005007a20 */ /* 0x000fe40000410000 */
[--C-:B------:R-:W-:Y:S02]  /*7e90*/  FFMA.FTZ R184, R13, c[0x0][0x2d0], -R162.reuse ;  /* 0x0000b4000db87a23 */ /* 0x100fe400000108a2 */
[--C-:B------:R-:W-:Y:S02]  /*7ea0*/  FFMA.FTZ R183, R11, c[0x0][0x2d0], -R162.reuse ;  /* 0x0000b4000bb77a23 */ /* 0x100fe400000108a2 */
[----:B------:R-:W-:Y:S01]  /*7eb0*/  FMUL.FTZ R5, R150, R145 ;  /* 0x0000009196057220 */ /* 0x000fe20000410000 */
[----:B------:R-:W3:Y:S01]  /*7ec0*/  MUFU.EX2 R178, R178 ;  /* 0x000000b200b27308 */ /* 0x000ee20000000800 */
[----:B-1----:R-:W-:Y:S02]  /*7ed0*/  FMUL.FTZ R6, R148, R146 ;  /* 0x0000009294067220 */ /* 0x002fe40000410000 */
[----:B----4-:R-:W-:Y:S01]  /*7ee0*/  FMUL.FTZ R8, R2, R140 ;  /* 0x0000008c02087220 */ /* 0x010fe20000410000 */
[----:B--2---:R-:W-:Y:S01]  /*7ef0*/  F2FP.PACK_AB R157, R154, R155 ;  /* 0x0000009b9a9d723e */ /* 0x004fe200000000ff */
[C---:B------:R-:W-:Y:S01]  /*7f00*/  FMUL.FTZ R9, R2.reuse, R141 ;  /* 0x0000008d02097220 */ /* 0x040fe20000410000 */
[----:B------:R-:W-:Y:S01]  /*7f10*/  MOV R141, R18 ;  /* 0x00000012008d7202 */ /* 0x000fe20000000f00 */
[----:B------:R-:W-:Y:S01]  /*7f20*/  FMUL.FTZ R13, R2, R137 ;  /* 0x00000089020d7220 */ /* 0x000fe20000410000 */
[----:B------:R-:W-:Y:S01]  /*7f30*/  MOV R140, R24 ;  /* 0x00000018008c7202 */ /* 0x000fe20000000f00 */
[----:B------:R-:W-:Y:S01]  /*7f40*/  FMUL.FTZ R17, R150, R101 ;  /* 0x0000006596117220 */ /* 0x000fe20000410000 */
[----:B------:R-:W1:Y:S01]  /*7f50*/  MUFU.EX2 R0, R0 ;  /* 0x0000000000007308 */ /* 0x000e620000000800 */
[----:B------:R-:W-:Y:S02]  /*7f60*/  FMUL.FTZ R18, R148, R102 ;  /* 0x0000006694127220 */ /* 0x000fe40000410000 */
[C---:B------:R-:W-:Y:S02]  /*7f70*/  FMUL.FTZ R24, R2.reuse, R108 ;  /* 0x0000006c02187220 */ /* 0x040fe40000410000 */
[C---:B------:R-:W-:Y:S02]  /*7f80*/  FMUL.FTZ R25, R2.reuse, R109 ;  /* 0x0000006d02197220 */ /* 0x040fe40000410000 */
[C---:B------:R-:W-:Y:S02]  /*7f90*/  FMUL.FTZ R28, R2.reuse, R112 ;  /* 0x00000070021c7220 */ /* 0x040fe40000410000 */
[----:B------:R-:W-:Y:S01]  /*7fa0*/  FMUL.FTZ R29, R2, R113 ;  /* 0x00000071021d7220 */ /* 0x000fe20000410000 */
[----:B------:R-:W-:Y:S01]  /*7fb0*/  MUFU.EX2 R177, R177 ;  /* 0x000000b100b17308 */ /* 0x000fe20000000800 */
[C---:B------:R-:W-:Y:S02]  /*7fc0*/  FMUL.FTZ R34, R148.reuse, R118 ;  /* 0x0000007694227220 */ /* 0x040fe40000410000 */
[----:B------:R-:W-:Y:S01]  /*7fd0*/  FMUL.FTZ R35, R148, R119 ;  /* 0x0000007794237220 */ /* 0x000fe20000410000 */
[----:B---3--:R-:W-:Y:S01]  /*7fe0*/  F2FP.PACK_AB R159, R178, R179 ;  /* 0x000000b3b29f723e */ /* 0x008fe200000000ff */
[----:B------:R-:W-:Y:S01]  /*7ff0*/  LDSM.16.MT88.4 R116, [R214+0x2880] ;  /* 0x00288000d674783b */ /* 0x000fe20000004200 */
[C---:B------:R-:W-:Y:S02]  /*8000*/  FMUL.FTZ R50, R148.reuse, R130 ;  /* 0x0000008294327220 */ /* 0x040fe40000410000 */
[----:B------:R-:W-:Y:S02]  /*8010*/  FMUL.FTZ R51, R148, R131 ;  /* 0x0000008394337220 */ /* 0x000fe40000410000 */
[----:B------:R-:W2:Y:S01]  /*8020*/  MUFU.EX2 R176, R176 ;  /* 0x000000b000b07308 */ /* 0x000ea20000000800 */
[-C--:B------:R-:W-:Y:S01]  /*8030*/  HMMA.16816.F32 R4, R156, R20.reuse, R4 ;  /* 0x000000149c04723c */ /* 0x080fe20000001804 */
[--C-:B------:R-:W-:Y:S01]  /*8040*/  FFMA.FTZ R167, R167, c[0x0][0x2d0], -R162.reuse ;  /* 0x0000b400a7a77a23 */ /* 0x100fe200000108a2 */
[----:B------:R-:W-:Y:S01]  /*8050*/  LDSM.16.MT88.4 R128, [R214+0x2c80] ;  /* 0x002c8000d680783b */ /* 0x000fe20000004200 */
[C---:B-1----:R-:W-:Y:S01]  /*8060*/  FMUL.FTZ R10, R0.reuse, R142 ;  /* 0x0000008e000a7220 */ /* 0x042fe20000410000 */
[----:B------:R-:W-:Y:S01]  /*8070*/  MOV R142, R16 ;  /* 0x00000010008e7202 */ /* 0x000fe20000000f00 */
[----:B------:R-:W-:Y:S01]  /*8080*/  FMUL.FTZ R11, R0, R143 ;  /* 0x0000008f000b7220 */ /* 0x000fe20000410000 */
[----:B------:R-:W-:Y:S01]  /*8090*/  MOV R143, R12 ;  /* 0x0000000c008f7202 */ /* 0x000fe20000000f00 */
[----:B------:R-:W-:Y:S02]  /*80a0*/  FMUL.FTZ R12, R2, R136 ;  /* 0x00000088020c7220 */ /* 0x000fe40000410000 */
[----:B------:R-:W-:Y:S03]  /*80b0*/  MUFU.EX2 R181, R181 ;  /* 0x000000b500b57308 */ /* 0x000fe60000000800 */
[C---:B------:R-:W-:Y:S02]  /*80c0*/  FMUL.FTZ R15, R0.reuse, R139 ;  /* 0x0000008b000f7220 */ /* 0x040fe40000410000 */
[----:B------:R-:W-:Y:S02]  /*80d0*/  FMUL.FTZ R14, R0, R138 ;  /* 0x0000008a000e7220 */ /* 0x000fe40000410000 */
[----:B------:R-:W-:Y:S02]  /*80e0*/  FMUL.FTZ R16, R150, R100 ;  /* 0x0000006496107220 */ /* 0x000fe40000410000 */
[----:B------:R-:W1:Y:S01]  /*80f0*/  LDSM.16.MT88.4 R100, [R214+0x2480] ;  /* 0x00248000d664783b */ /* 0x000e620000004200 */
[----:B------:R-:W3:Y:S01]  /*8100*/  MUFU.EX2 R180, R180 ;  /* 0x000000b400b47308 */ /* 0x000ee20000000800 */
[C---:B------:R-:W-:Y:S02]  /*8110*/  FMUL.FTZ R26, R0.reuse, R110 ;  /* 0x0000006e001a7220 */ /* 0x040fe40000410000 */
[----:B------:R-:W-:Y:S01]  /*8120*/  FMUL.FTZ R27, R0, R111 ;  /* 0x0000006f001b7220 */ /* 0x000fe20000410000 */
[----:B--2---:R-:W-:Y:S01]  /*8130*/  F2FP.PACK_AB R144, R176, R177 ;  /* 0x000000b1b090723e */ /* 0x004fe200000000ff */
[C---:B------:R-:W-:Y:S02]  /*8140*/  FMUL.FTZ R30, R0.reuse, R114 ;  /* 0x00000072001e7220 */ /* 0x040fe40000410000 */
[----:B------:R-:W-:Y:S01]  /*8150*/  FMUL.FTZ R31, R0, R115 ;  /* 0x00000073001f7220 */ /* 0x000fe20000410000 */
[----:B------:R-:W-:Y:S01]  /*8160*/  LDSM.16.MT88.4 R108, [R214+0x1c80] ;  /* 0x001c8000d66c783b */ /* 0x000fe20000004200 */
[----:B------:R-:W-:Y:S01]  /*8170*/  FFMA.FTZ R165, R165, c[0x0][0x2d0], -R162 ;  /* 0x0000b400a5a57a23 */ /* 0x000fe200000108a2 */
[----:B------:R-:W-:Y:S01]  /*8180*/  MUFU.EX2 R185, R185 ;  /* 0x000000b900b97308 */ /* 0x000fe20000000800 */
[C---:B------:R-:W-:Y:S02]  /*8190*/  FMUL.FTZ R40, R2.reuse, R124 ;  /* 0x0000007c02287220 */ /* 0x040fe40000410000 */
[----:B------:R-:W-:Y:S02]  /*81a0*/  FMUL.FTZ R41, R2, R125 ;  /* 0x0000007d02297220 */ /* 0x000fe40000410000 */
[C---:B------:R-:W-:Y:S01]  /*81b0*/  FMUL.FTZ R42, R0.reuse, R126 ;  /* 0x0000007e002a7220 */ /* 0x040fe20000410000 */
[----:B------:R-:W-:Y:S01]  /*81c0*/  LDSM.16.MT88.4 R112, [R212+0x1c80] ;  /* 0x001c8000d470783b */ /* 0x000fe20000004200 */
        /* <DEDUP_REMOVED lines=23> */
[--C-:B------:R-:W-:Y:S02]  /*8340*/  FFMA.FTZ R246, R246, c[0x0][0x2d0], -R170.reuse ;  /* 0x0000b400f6f67a23 */ /* 0x100fe400000108aa */
[--C-:B------:R-:W-:Y:S02]  /*8350*/  FFMA.FTZ R251, R251, c[0x0][0x2d0], -R170.reuse ;  /* 0x0000b400fbfb7a23 */ /* 0x100fe400000108aa */
[--C-:B------:R-:W-:Y:S02]  /*8360*/  FFMA.FTZ R250, R250, c[0x0][0x2d0], -R170.reuse ;  /* 0x0000b400fafa7a23 */ /* 0x100fe400000108aa */
[----:B------:R-:W-:Y:S02]  /*8370*/  FFMA.FTZ R252, R252, c[0x0][0x2d0], -R170 ;  /* 0x0000b400fcfc7a23 */ /* 0x000fe400000108aa */
[----:B------:R-:W-:Y:S01]  /*8380*/  FFMA.FTZ R197, R197, c[0x0][0x2d0], -R248 ;  /* 0x0000b400c5c57a23 */ /* 0x000fe200000108f8 */
[----:B------:R-:W-:Y:S01]  /*8390*/  MUFU.EX2 R132, R169 ;  /* 0x000000a900847308 */ /* 0x000fe20000000800 */
[--C-:B------:R-:W-:Y:S02]  /*83a0*/  FFMA.FTZ R193, R193, c[0x0][0x2d0], -R194.reuse ;  /* 0x0000b400c1c17a23 */ /* 0x100fe400000108c2 */
        /* <DEDUP_REMOVED lines=13> */
[----:B------:R2:W-:Y:S02]  /*8480*/  MUFU.EX2 R139, R170 ;  /* 0x000000aa008b7308 */ /* 0x0005e40000000800 */
[----:B------:R-:W-:Y:S02]  /*8490*/  FMUL.FTZ R73, R2, R73 ;  /* 0x0000004902497220 */ /* 0x000fe40000410000 */
[C---:B------:R-:W-:Y:S02]  /*84a0*/  FMUL.FTZ R74, R0.reuse, R74 ;  /* 0x0000004a004a7220 */ /* 0x040fe40000410000 */
[C---:B------:R-:W-:Y:S01]  /*84b0*/  HMMA.16816.F32 R16, R156.reuse, R22, R16 ;  /* 0x000000169c10723c */ /* 0x040fe20000001810 */
[----:B------:R-:W-:Y:S03]  /*84c0*/  FMUL.FTZ R75, R0, R75 ;  /* 0x0000004b004b7220 */ /* 0x000fe60000410000 */
[----:B------:R-:W-:Y:S01]  /*84d0*/  MUFU.EX2 R133, R167 ;  /* 0x000000a700857308 */ /* 0x000fe20000000800 */
[----:B------:R-:W-:Y:S02]  /*84e0*/  FMUL.FTZ R76, R2, R76 ;  /* 0x0000004c024c7220 */ /* 0x000fe40000410000 */
[C---:B------:R-:W-:Y:S02]  /*84f0*/  FMUL.FTZ R22, R148.reuse, R106 ;  /* 0x0000006a94167220 */ /* 0x040fe40000410000 */
[----:B------:R-:W-:Y:S02]  /*8500*/  FMUL.FTZ R23, R148, R107 ;  /* 0x0000006b94177220 */ /* 0x000fe40000410000 */
[----:B------:R-:W3:Y:S01]  /*8510*/  LDSM.16.MT88.4 R104, [R212+0x2480] ;  /* 0x00248000d468783b */ /* 0x000ee20000004200 */
[----:B------:R-:W-:Y:S02]  /*8520*/  FMUL.FTZ R77, R2, R77 ;  /* 0x0000004d024d7220 */ /* 0x000fe40000410000 */
[----:B------:R4:W5:Y:S01]  /*8530*/  MUFU.EX2 R135, R165 ;  /* 0x000000a500877308 */ /* 0x0009620000000800 */
[C---:B------:R-:W-:Y:S01]  /*8540*/  FMUL.FTZ R78, R0.reuse, R78 ;  /* 0x0000004e004e7220 */ /* 0x040fe20000410000 */
[-C--:B------:R-:W-:Y:S01]  /*8550*/  HMMA.16816.F32 R20, R156, R36.reuse, R20 ;  /* 0x000000249c14723c */ /* 0x080fe20000001814 */
[----:B------:R-:W-:Y:S02]  /*8560*/  FMUL.FTZ R79, R0, R79 ;  /* 0x0000004f004f7220 */ /* 0x000fe40000410000 */
[----:B--2---:R-:W-:Y:S01]  /*8570*/  LDSM.16.MT88.4 R168, [R214+0x3880] ;  /* 0x00388000d6a8783b */ /* 0x004fe20000004200 */
[C---:B------:R-:W-:Y:S02]  /*8580*/  FMUL.FTZ R88, R2.reuse, R88 ;  /* 0x0000005802587220 */ /* 0x040fe40000410000 */
[----:B------:R-:W-:Y:S02]  /*8590*/  FMUL.FTZ R89, R2, R89 ;  /* 0x0000005902597220 */ /* 0x000fe40000410000 */
[C---:B------:R-:W-:Y:S01]  /*85a0*/  HMMA.16816.F32 R24, R144.reuse, R36, R24 ;  /* 0x000000249018723c */ /* 0x040fe20000001818 */
[----:B------:R-:W-:Y:S03]  /*85b0*/  MUFU.EX2 R186, R186 ;  /* 0x000000ba00ba7308 */ /* 0x000fe60000000800 */
[C---:B------:R-:W-:Y:S02]  /*85c0*/  FMUL.FTZ R90, R0.reuse, R90 ;  /* 0x0000005a005a7220 */ /* 0x040fe40000410000 */
[----:B------:R-:W-:Y:S02]  /*85d0*/  FMUL.FTZ R91, R0, R91 ;  /* 0x0000005b005b7220 */ /* 0x000fe40000410000 */
[-C--:B------:R-:W-:Y:S01]  /*85e0*/  HMMA.16816.F32 R28, R144, R38.reuse, R28 ;  /* 0x00000026901c723c */ /* 0x080fe2000000181c */
[C---:B------:R-:W-:Y:S02]  /*85f0*/  FMUL.FTZ R36, R150.reuse, R120 ;  /* 0x0000007896247220 */ /* 0x040fe40000410000 */
[----:B------:R-:W-:Y:S01]  /*8600*/  MUFU.EX2 R187, R187 ;  /* 0x000000bb00bb7308 */ /* 0x000fe20000000800 */
[----:B------:R-:W-:Y:S01]  /*8610*/  FMUL.FTZ R37, R150, R121 ;  /* 0x0000007996257220 */ /* 0x000fe20000410000 */
[----:B----4-:R-:W-:Y:S01]  /*8620*/  LDSM.16.MT88.4 R164, [R212+0x2c80] ;  /* 0x002c8000d4a4783b */ /* 0x010fe20000004200 */
[C---:B------:R-:W-:Y:S02]  /*8630*/  FMUL.FTZ R92, R2.reuse, R92 ;  /* 0x0000005c025c7220 */ /* 0x040fe40000410000 */
[C---:B------:R-:W-:Y:S01]  /*8640*/  HMMA.16816.F32 R32, R156.reuse, R38, R32 ;  /* 0x000000269c20723c */ /* 0x040fe20000001820 */
[----:B------:R-:W-:Y:S03]  /*8650*/  FMUL.FTZ R93, R2, R93 ;  /* 0x0000005d025d7220 */ /* 0x000fe60000410000 */
[C---:B------:R-:W-:Y:S01]  /*8660*/  FMUL.FTZ R94, R0.reuse, R94 ;  /* 0x0000005e005e7220 */ /* 0x040fe20000410000 */
[----:B------:R-:W-:Y:S01]  /*8670*/  MUFU.EX2 R188, R188 ;  /* 0x000000bc00bc7308 */ /* 0x000fe20000000800 */
[----:B------:R-:W-:Y:S01]  /*8680*/  FMUL.FTZ R95, R0, R95 ;  /* 0x0000005f005f7220 */ /* 0x000fe20000410000 */
[----:B-----5:R-:W-:Y:S01]  /*8690*/  F2FP.PACK_AB R161, R135, R133 ;  /* 0x0000008587a1723e */ /* 0x020fe200000000ff */
[C---:B------:R-:W-:Y:S04]  /*86a0*/  FMUL.FTZ R38, R148.reuse, R122 ;  /* 0x0000007a94267220 */ /* 0x040fe80000410000 */
[----:B------:R-:W-:Y:S02]  /*86b0*/  FMUL.FTZ R39, R148, R123 ;  /* 0x0000007b94277220 */ /* 0x000fe40000410000 */
[----:B------:R-:W-:Y:S01]  /*86c0*/  LDSM.16.MT88.4 R120, [R212+0x2080] ;  /* 0x00208000d478783b */ /* 0x000fe20000004200 */
[----:B------:R-:W-:Y:S01]  /*86d0*/  MUFU.EX2 R189, R189 ;  /* 0x000000bd00bd7308 */ /* 0x000fe20000000800 */
[C---:B------:R-:W-:Y:S02]  /*86e0*/  FMUL.FTZ R96, R150.reuse, R96 ;  /* 0x0000006096607220 */ /* 0x040fe40000410000 */
[----:B------:R-:W-:Y:S01]  /*86f0*/  FMUL.FTZ R97, R150, R97 ;  /* 0x0000006196617220 */ /* 0x000fe20000410000 */
[-C--:B-1----:R-:W-:Y:S01]  /*8700*/  HMMA.16816.F32 R36, R156, R100.reuse, R36 ;  /* 0x000000649c24723c */ /* 0x082fe20000001824 */
[C---:B------:R-:W-:Y:S02]  /*8710*/  FMUL.FTZ R98, R148.reuse, R98 ;  /* 0x0000006294627220 */ /* 0x040fe40000410000 */
[----:B------:R-:W-:Y:S02]  /*8720*/  FMUL.FTZ R99, R148, R99 ;  /* 0x0000006394637220 */ /* 0x000fe40000410000 */
[C---:B------:R-:W-:Y:S01]  /*8730*/  FMUL.FTZ R68, R150.reuse, R68 ;  /* 0x0000004496447220 */ /* 0x040fe20000410000 */
[----:B------:R-:W-:Y:S01]  /*8740*/  MUFU.EX2 R190, R190 ;  /* 0x000000be00be7308 */ /* 0x000fe20000000800 */
[----:B------:R-:W-:Y:S01]  /*8750*/  FMUL.FTZ R69, R150, R69 ;  /* 0x0000004596457220 */ /* 0x000fe20000410000 */
[C---:B------:R-:W-:Y:S01]  /*8760*/  HMMA.16816.F32 R40, R144.reuse, R100, R40 ;  /* 0x000000649028723c */ /* 0x040fe20000001828 */
[C---:B------:R-:W-:Y:S03]  /*8770*/  FMUL.FTZ R70, R148.reuse, R70 ;  /* 0x0000004694467220 */ /* 0x040fe60000410000 */
[----:B------:R-:W-:Y:S02]  /*8780*/  FMUL.FTZ R71, R148, R71 ;  /* 0x0000004794477220 */ /* 0x000fe40000410000 */
[C---:B------:R-:W-:Y:S02]  /*8790*/  FMUL.FTZ R80, R150.reuse, R80 ;  /* 0x0000005096507220 */ /* 0x040fe40000410000 */
[-C--:B------:R-:W-:Y:S01]  /*87a0*/  HMMA.16816.F32 R44, R144, R102.reuse, R44 ;  /* 0x00000066902c723c */ /* 0x080fe2000000182c */
[----:B------:R-:W1:Y:S03]  /*87b0*/  MUFU.EX2 R195, R195 ;  /* 0x000000c300c37308 */ /* 0x000e660000000800 */
[----:B------:R-:W-:Y:S02]  /*87c0*/  FMUL.FTZ R81, R150, R81 ;  /* 0x0000005196517220 */ /* 0x000fe40000410000 */
[C---:B------:R-:W-:Y:S02]  /*87d0*/  FMUL.FTZ R82, R148.reuse, R82 ;  /* 0x0000005294527220 */ /* 0x040fe40000410000 */
[C---:B------:R-:W-:Y:S01]  /*87e0*/  HMMA.16816.F32 R48, R156.reuse, R102, R48 ;  /* 0x000000669c30723c */ /* 0x040fe20000001830 */
[----:B------:R-:W2:Y:S02]  /*87f0*/  LDSM.16.MT88.4 R100, [R214+0x3080] ;  /* 0x00308000d664783b */ /* 0x000ea40000004200 */
[----:B------:R-:W-:Y:S01]  /*8800*/  MUFU.EX2 R196, R196 ;  /* 0x000000c400c47308 */ /* 0x000fe20000000800 */
[----:B------:R-:W-:Y:S02]  /*8810*/  FMUL.FTZ R83, R148, R83 ;  /* 0x0000005394537220 */ /* 0x000fe40000410000 */
[C---:B------:R-:W-:Y:S02]  /*8820*/  FMUL.FTZ R84, R150.reuse, R84 ;  /* 0x0000005496547220 */ /* 0x040fe40000410000 */
[-C--:B---3--:R-:W-:Y:S01]  /*8830*/  HMMA.16816.F32 R52, R156, R104.reuse, R52 ;  /* 0x000000689c34723c */ /* 0x088fe20000001834 */
[----:B------:R-:W-:Y:S03]  /*8840*/  FMUL.FTZ R85, R150, R85 ;  /* 0x0000005596557220 */ /* 0x000fe60000410000 */
[C---:B------:R-:W-:Y:S01]  /*8850*/  FMUL.FTZ R86, R148.reuse, R86 ;  /* 0x0000005694567220 */ /* 0x040fe20000410000 */
[----:B------:R-:W-:Y:S01]  /*8860*/  MUFU.EX2 R199, R199 ;  /* 0x000000c700c77308 */ /* 0x000fe20000000800 */
[----:B------:R-:W-:Y:S02]  /*8870*/  FMUL.FTZ R87, R148, R87 ;  /* 0x0000005794577220 */ /* 0x000fe40000410000 */
[C---:B------:R-:W-:Y:S01]  /*8880*/  HMMA.16816.F32 R56, R144.reuse, R104, R56 ;  /* 0x000000689038723c */ /* 0x040fe20000001838 */
[----:B------:R-:W-:Y:S03]  /*8890*/  FFMA.FTZ R160, R160, c[0x0][0x2d0], -R162 ;  /* 0x0000b400a0a07a23 */ /* 0x000fe600000108a2 */
[----:B------:R-:W-:Y:S01]  /*88a0*/  FFMA.FTZ R175, R150, R245, R175 ;  /* 0x000000f596af7223 */ /* 0x000fe200000100af */
[----:B------:R-:W-:Y:S01]  /*88b0*/  MOV R150, R151 ;  /* 0x0000009700967202 */ /* 0x000fe20000000f00 */
[----:B------:R-:W-:Y:S01]  /*88c0*/  FFMA.FTZ R155, R148, R243, R155 ;  /* 0x000000f3949b7223 */ /* 0x000fe2000001009b */
[----:B------:R-:W-:Y:S01]  /*88d0*/  MUFU.EX2 R246, R246 ;  /* 0x000000f600f67308 */ /* 0x000fe20000000800 */
[-C--:B------:R-:W-:Y:S01]  /*88e0*/  HMMA.16816.F32 R60, R144, R106.reuse, R60 ;  /* 0x0000006a903c723c */ /* 0x080fe2000000183c */
[----:B------:R-:W-:Y:S03]  /*88f0*/  FFMA.FTZ R177, R2, R241, R177 ;  /* 0x000000f102b17223 */ /* 0x000fe600000100b1 */
[----:B------:R-:W-:Y:S01]  /*8900*/  FFMA.FTZ R185, R0, R239, R185 ;  /* 0x000000ef00b97223 */ /* 0x000fe200000100b9 */
[----:B------:R-:W-:Y:S01]  /*8910*/  MOV R148, R149 ;  /* 0x0000009500947202 */ /* 0x000fe20000000f00 */
[----:B------:R-:W-:Y:S01]  /*8920*/  FADD.FTZ R174, R174, R175 ;  /* 0x000000afaeae7221 */ /* 0x000fe20000010000 */
[----:B------:R-:W-:Y:S01]  /*8930*/  MOV R2, R3 ;  /* 0x0000000300027202 */ /* 0x000fe20000000f00 */
[C---:B------:R-:W-:Y:S01]  /*8940*/  HMMA.16816.F32 R64, R156.reuse, R106, R64 ;  /* 0x0000006a9c40723c */ /* 0x040fe20000001840 */
[----:B------:R-:W3:Y:S01]  /*8950*/  LDSM.16.MT88.4 R104, [R212+0x3080] ;  /* 0x00308000d468783b */ /* 0x000ee20000004200 */
[----:B------:R-:W4:Y:S02]  /*8960*/  MUFU.EX2 R251, R251 ;  /* 0x000000fb00fb7308 */ /* 0x000f240000000800 */
[----:B------:R-:W-:Y:S02]  /*8970*/  FADD.FTZ R154, R154, R155 ;  /* 0x0000009b9a9a7221 */ /* 0x000fe40000010000 */
[----:B------:R-:W-:Y:S02]  /*8980*/  FADD.FTZ R176, R176, R177 ;  /* 0x000000b1b0b07221 */ /* 0x000fe40000010000 */
[----:B------:R-:W-:Y:S01]  /*8990*/  FADD.FTZ R184, R184, R185 ;  /* 0x000000b9b8b87221 */ /* 0x000fe20000010000 */
[-C--:B--2---:R-:W-:Y:S03]  /*89a0*/  HMMA.16816.F32 R68, R156, R100.reuse, R68 ;  /* 0x000000649c44723c */ /* 0x084fe60000001844 */
[----:B------:R-:W-:Y:S01]  /*89b0*/  MUFU.EX2 R250, R250 ;  /* 0x000000fa00fa7308 */ /* 0x000fe20000000800 */
[----:B------:R-:W-:Y:S02]  /*89c0*/  FADD.FTZ R173, R173, R174 ;  /* 0x000000aeadad7221 */ /* 0x000fe40000010000 */
[----:B------:R-:W-:Y:S02]  /*89d0*/  FADD.FTZ R179, R179, R154 ;  /* 0x0000009ab3b37221 */ /* 0x000fe40000010000 */
[C---:B------:R-:W-:Y:S01]  /*89e0*/  HMMA.16816.F32 R72, R144.reuse, R100, R72 ;  /* 0x000000649048723c */ /* 0x040fe20000001848 */
[----:B------:R-:W-:Y:S03]  /*89f0*/  FADD.FTZ R181, R181, R176 ;  /* 0x000000b0b5b57221 */ /* 0x000fe60000010000 */
[----:B------:R-:W-:Y:S01]  /*8a00*/  FADD.FTZ R183, R183, R184 ;  /* 0x000000b8b7b77221 */ /* 0x000fe20000010000 */
[----:B------:R-:W-:Y:S01]  /*8a10*/  MUFU.EX2 R252, R252 ;  /* 0x000000fc00fc7308 */ /* 0x000fe20000000800 */
[----:B------:R-:W-:Y:S02]  /*8a20*/  FADD.FTZ R173, R172, R173 ;  /* 0x000000adacad7221 */ /* 0x000fe40000010000 */
[-C--:B------:R-:W-:Y:S01]  /*8a30*/  HMMA.16816.F32 R76, R144, R102.reuse, R76 ;  /* 0x00000066904c723c */ /* 0x080fe2000000184c */
[--C-:B------:R-:W-:Y:S03]  /*8a40*/  FFMA.FTZ R100, R143, c[0x0][0x2d0], -R162.reuse ;  /* 0x0000b4008f647a23 */ /* 0x100fe600000108a2 */
[--C-:B------:R-:W-:Y:S02]  /*8a50*/  FFMA.FTZ R101, R142, c[0x0][0x2d0], -R162.reuse ;  /* 0x0000b4008e657a23 */ /* 0x100fe400000108a2 */
[----:B------:R-:W-:Y:S01]  /*8a60*/  FADD.FTZ R179, R178, R179 ;  /* 0x000000b3b2b37221 */ /* 0x000fe20000010000 */
[----:B------:R2:W-:Y:S01]  /*8a70*/  MUFU.EX2 R124, R100 ;  /* 0x00000064007c7308 */ /* 0x0005e20000000800 */
[C---:B------:R-:W-:Y:S01]  /*8a80*/  HMMA.16816.F32 R80, R156.reuse, R102, R80 ;  /* 0x000000669c50723c */ /* 0x040fe20000001850 */
[----:B------:R-:W-:Y:S03]  /*8a90*/  FADD.FTZ R181, R180, R181 ;  /* 0x000000b5b4b57221 */ /* 0x000fe60000010000 */
[----:B------:R-:W-:Y:S03]  /*8aa0*/  FADD.FTZ R183, R182, R183 ;  /* 0x000000b7b6b77221 */ /* 0x000fe60000010000 */
[--C-:B------:R-:W-:Y:S01]  /*8ab0*/  FFMA.FTZ R103, R140, c[0x0][0x2d0], -R162.reuse ;  /* 0x0000b4008c677a23 */ /* 0x100fe200000108a2 */
[-C--:B---3--:R-:W-:Y:S01]  /*8ac0*/  HMMA.16816.F32 R84, R156, R104.reuse, R84 ;  /* 0x000000689c54723c */ /* 0x088fe20000001854 */
[----:B------:R3:W5:Y:S03]  /*8ad0*/  MUFU.EX2 R125, R101 ;  /* 0x00000065007d7308 */ /* 0x0007660000000800 */
[----:B-1----:R-:W-:Y:S04]  /*8ae0*/  F2FP.PACK_AB R102, R195, R190 ;  /* 0x000000bec366723e */ /* 0x002fe800000000ff */
[C---:B------:R-:W-:Y:S03]  /*8af0*/  HMMA.16816.F32 R88, R144.reuse, R104, R88 ;  /* 0x000000689058723c */ /* 0x040fe60000001858 */
[----:B------:R1:W-:Y:S01]  /*8b00*/  MUFU.EX2 R127, R103 ;  /* 0x00000067007f7308 */ /* 0x0003e20000000800 */
[--C-:B--2---:R-:W-:Y:S04]  /*8b10*/  FFMA.FTZ R100, R141, c[0x0][0x2d0], -R162.reuse ;  /* 0x0000b4008d647a23 */ /* 0x104fe800000108a2 */
[-C--:B------:R-:W-:Y:S01]  /*8b20*/  HMMA.16816.F32 R92, R144, R106.reuse, R92 ;  /* 0x0000006a905c723c */ /* 0x080fe2000000185c */
[----:B----4-:R-:W-:Y:S03]  /*8b30*/  F2FP.PACK_AB R104, R251, R246 ;  /* 0x000000f6fb68723e */ /* 0x010fe600000000ff */
[----:B------:R-:W-:Y:S01]  /*8b40*/  FFMA.FTZ R162, R153, c[0x0][0x2d0], -R162 ;  /* 0x0000b40099a27a23 */ /* 0x000fe200000108a2 */
[----:B------:R2:W4:Y:S01]  /*8b50*/  MUFU.EX2 R126, R100 ;  /* 0x00000064007e7308 */ /* 0x0005220000000800 */
[----:B------:R-:W-:Y:S02]  /*8b60*/  FADD.FTZ R246, R246, R181 ;  /* 0x000000b5f6f67221 */ /* 0x000fe40000010000 */
[----:B------:R-:W-:Y:S01]  /*8b70*/  HMMA.16816.F32 R96, R156, R106, R96 ;  /* 0x0000006a9c60723c */ /* 0x000fe20000001860 */
[----:B---3--:R-:W-:Y:S03]  /*8b80*/  F2FP.PACK_AB R101, R189, R188 ;  /* 0x000000bcbd65723e */ /* 0x008fe600000000ff */
[----:B-----5:R-:W-:Y:S01]  /*8b90*/  F2FP.PACK_AB R105, R125, R124 ;  /* 0x0000007c7d69723e */ /* 0x020fe200000000ff */
[----:B------:R-:W-:Y:S02]  /*8ba0*/  FADD.FTZ R188, R188, R179 ;  /* 0x000000b3bcbc7221 */ /* 0x000fe40000010000 */
[----:B------:R-:W-:Y:S01]  /*8bb0*/  F2FP.PACK_AB R106, R252, R250 ;  /* 0x000000fafc6a723e */ /* 0x000fe200000000ff */
[----:B------:R-:W-:Y:S01]  /*8bc0*/  MUFU.EX2 R198, R198 ;  /* 0x000000c600c67308 */ /* 0x000fe20000000800 */
[----:B------:R-:W-:Y:S03]  /*8bd0*/  FADD.FTZ R189, R189, R188 ;  /* 0x000000bcbdbd7221 */ /* 0x000fe60000010000 */
[----:B-1----:R-:W-:Y:S01]  /*8be0*/  F2FP.PACK_AB R103, R199, R196 ;  /* 0x000000c4c767723e */ /* 0x002fe200000000ff */
[----:B------:R-:W-:Y:S02]  /*8bf0*/  FADD.FTZ R251, R251, R246 ;  /* 0x000000f6fbfb7221 */ /* 0x000fe40000010000 */
[----:B------:R-:W-:Y:S02]  /*8c00*/  FADD.FTZ R196, R196, R189 ;  /* 0x000000bdc4c47221 */ /* 0x000fe40000010000 */
[----:B------:R-:W-:Y:S01]  /*8c10*/  FADD.FTZ R251, R250, R251 ;  /* 0x000000fbfafb7221 */ /* 0x000fe20000010000 */
[----:B------:R-:W1:Y:S01]  /*8c20*/  MUFU.EX2 R197, R197 ;  /* 0x000000c500c57308 */ /* 0x000e620000000800 */
[----:B------:R-:W-:Y:S01]  /*8c30*/  FADD.FTZ R196, R199, R196 ;  /* 0x000000c4c7c47221 */ /* 0x000fe20000010000 */
[----:B--2---:R-:W-:Y:S01]  /*8c40*/  F2FP.PACK_AB R100, R187, R186 ;  /* 0x000000babb64723e */ /* 0x004fe200000000ff */
[----:B------:R-:W-:Y:S01]  /*8c50*/  FADD.FTZ R186, R186, R173 ;  /* 0x000000adbaba7221 */ /* 0x000fe20000010000 */
[----:B----4-:R-:W-:Y:S01]  /*8c60*/  F2FP.PACK_AB R107, R127, R126 ;  /* 0x0000007e7f6b723e */ /* 0x010fe200000000ff */
[----:B------:R-:W-:Y:S02]  /*8c70*/  FADD.FTZ R251, R252, R251 ;  /* 0x000000fbfcfb7221 */ /* 0x000fe40000010000 */
[----:B------:R-:W-:Y:S02]  /*8c80*/  FADD.FTZ R187, R187, R186 ;  /* 0x000000babbbb7221 */ /* 0x000fe40000010000 */
[-C--:B------:R-:W-:Y:S01]  /*8c90*/  HMMA.16816.F32 R4, R100, R108.reuse, R4 ;  /* 0x0000006c6404723c */ /* 0x080fe20000001804 */
[----:B------:R-:W2:Y:S01]  /*8ca0*/  MUFU.EX2 R193, R193 ;  /* 0x000000c100c17308 */ /* 0x000ea20000000800 */
[----:B------:R-:W-:Y:S04]  /*8cb0*/  FADD.FTZ R190, R190, R187 ;  /* 0x000000bbbebe7221 */ /* 0x000fe80000010000 */
[----:B------:R-:W-:Y:S02]  /*8cc0*/  FADD.FTZ R195, R195, R190 ;  /* 0x000000bec3c37221 */ /* 0x000fe40000010000 */
[C---:B------:R-:W-:Y:S03]  /*8cd0*/  HMMA.16816.F32 R8, R104.reuse, R108, R8 ;  /* 0x0000006c6808723c */ /* 0x040fe60000001808 */
[----:B------:R-:W3:Y:S01]  /*8ce0*/  MUFU.EX2 R191, R191 ;  /* 0x000000bf00bf7308 */ /* 0x000ee20000000800 */
[C---:B-1----:R-:W-:Y:S01]  /*8cf0*/  F2FP.PACK_AB R156, R197.reuse, R198 ;  /* 0x000000c6c59c723e */ /* 0x042fe200000000ff */
[----:B------:R-:W-:Y:S03]  /*8d00*/  FADD.FTZ R198, R198, R195 ;  /* 0x000000c3c6c67221 */ /* 0x000fe60000010000 */
[-C--:B------:R-:W-:Y:S01]  /*8d10*/  HMMA.16816.F32 R12, R104, R110.reuse, R12 ;  /* 0x0000006e680c723c */ /* 0x080fe2000000180c */
[----:B------:R-:W-:Y:S04]  /*8d20*/  FADD.FTZ R197, R197, R198 ;  /* 0x000000c6c5c57221 */ /* 0x000fe80000010000 */
[----:B------:R-:W1:Y:S03]  /*8d30*/  MUFU.EX2 R192, R192 ;  /* 0x000000c000c07308 */ /* 0x000e660000000800 */
[C---:B------:R-:W-:Y:S01]  /*8d40*/  HMMA.16816.F32 R16, R100.reuse, R110, R16 ;  /* 0x0000006e6410723c */ /* 0x040fe20000001810 */
[----:B------:R-:W4:Y:S03]  /*8d50*/  LDSM.16.MT88.4 R108, [R212+0x2880] ;  /* 0x00288000d46c783b */ /* 0x000f260000004200 */
[----:B--2---:R-:W-:Y:S03]  /*8d60*/  FADD.FTZ R196, R193, R196 ;  /* 0x000000c4c1c47221 */ /* 0x004fe60000010000 */
[----:B------:R-:W2:Y:S01]  /*8d70*/  MUFU.EX2 R248, R248 ;  /* 0x000000f800f87308 */ /* 0x000ea20000000800 */
[-C--:B------:R-:W-:Y:S01]  /*8d80*/  HMMA.16816.F32 R20, R100, R112.reuse, R20 ;  /* 0x000000706414723c */ /* 0x080fe20000001814 */
[C---:B---3--:R-:W-:Y:S03]  /*8d90*/  F2FP.PACK_AB R157, R191.reuse, R193 ;  /* 0x000000c1bf9d723e */ /* 0x048fe600000000ff */
[----:B------:R-:W-:Y:S04]  /*8da0*/  FADD.FTZ R196, R191, R196 ;  /* 0x000000c4bfc47221 */ /* 0x000fe80000010000 */
[C---:B------:R-:W-:Y:S01]  /*8db0*/  HMMA.16816.F32 R24, R104.reuse, R112, R24 ;  /* 0x000000706818723c */ /* 0x040fe20000001818 */
[----:B------:R-:W3:Y:S03]  /*8dc0*/  MUFU.EX2 R194, R194 ;  /* 0x000000c200c27308 */ /* 0x000ee60000000800 */
[----:B-1----:R-:W-:Y:S04]  /*8dd0*/  FADD.FTZ R197, R192, R197 ;  /* 0x000000c5c0c57221 */ /* 0x002fe80000010000 */
[-C--:B------:R-:W-:Y:S03]  /*8de0*/  HMMA.16816.F32 R28, R104, R114.reuse, R28 ;  /* 0x00000072681c723c */ /* 0x080fe6000000181c */
[----:B------:R-:W1:Y:S01]  /*8df0*/  MUFU.EX2 R137, R163 ;  /* 0x000000a300897308 */ /* 0x000e620000000800 */
[C---:B--2---:R-:W-:Y:S04]  /*8e00*/  F2FP.PACK_AB R158, R248.reuse, R192 ;  /* 0x000000c0f89e723e */ /* 0x044fe800000000ff */
[C---:B------:R-:W-:Y:S01]  /*8e10*/  HMMA.16816.F32 R32, R100.reuse, R114, R32 ;  /* 0x000000726420723c */ /* 0x040fe20000001820 */
[----:B------:R-:W2:Y:S03]  /*8e20*/  LDSM.16.MT88.4 R112, [R214+0x3480] ;  /* 0x00348000d670783b */ /* 0x000ea60000004200 */
[----:B------:R-:W-:Y:S01]  /*8e30*/  FADD.FTZ R245, R248, R197 ;  /* 0x000000c5f8f57221 */ /* 0x000fe20000010000 */
[----:B------:R5:W-:Y:S03]  /*8e40*/  MUFU.EX2 R138, R160 ;  /* 0x000000a0008a7308 */ /* 0x000be60000000800 */
[-C--:B------:R-:W-:Y:S01]  /*8e50*/  HMMA.16816.F32 R36, R100, R116.reuse, R36 ;  /* 0x000000746424723c */ /* 0x080fe20000001824 */
[----:B---3--:R-:W-:Y:S06]  /*8e60*/  F2FP.PACK_AB R159, R194, R136 ;  /* 0x00000088c29f723e */ /* 0x008fec00000000ff */
[----:B------:R1:W3:Y:S01]  /*8e70*/  MUFU.EX2 R153, R162 ;  /* 0x000000a200997308 */ /* 0x0002e20000000800 */
[C---:B------:R-:W-:Y:S08]  /*8e80*/  HMMA.16816.F32 R40, R104.reuse, R116, R40 ;  /* 0x000000746828723c */ /* 0x040ff00000001828 */
[-C--:B------:R-:W-:Y:S01]  /*8e90*/  HMMA.16816.F32 R44, R104, R118.reuse, R44 ;  /* 0x00000076682c723c */ /* 0x080fe2000000182c */
[----:B-----5:R-:W-:Y:S07]  /*8ea0*/  F2FP.PACK_AB R160, R134, R132 ;  /* 0x0000008486a0723e */ /* 0x020fee00000000ff */
[C---:B------:R-:W-:Y:S01]  /*8eb0*/  HMMA.16816.F32 R48, R100.reuse, R118, R48 ;  /* 0x000000766430723c */ /* 0x040fe20000001830 */
[----:B------:R-:W5:Y:S03]  /*8ec0*/  LDSM.16.MT88.4 R116, [R212+0x3480] ;  /* 0x00348000d474783b */ /* 0x000f660000004200 */
[----:B-1----:R-:W-:Y:S04]  /*8ed0*/  F2FP.PACK_AB R162, R139, R137 ;  /* 0x000000898ba2723e */ /* 0x002fe800000000ff */
[-C--:B----4-:R-:W-:Y:S01]  /*8ee0*/  HMMA.16816.F32 R52, R100, R108.reuse, R52 ;  /* 0x0000006c6434723c */ /* 0x090fe20000001834 */
[-C--:B---3--:R-:W-:Y:S07]  /*8ef0*/  F2FP.PACK_AB R163, R153, R138.reuse ;  /* 0x0000008a99a3723e */ /* 0x088fee00000000ff */
[C---:B------:R-:W-:Y:S08]  /*8f00*/  HMMA.16816.F32 R56, R104.reuse, R108, R56 ;  /* 0x0000006c6838723c */ /* 0x040ff00000001838 */
[-C--:B------:R-:W-:Y:S08]  /*8f10*/  HMMA.16816.F32 R60, R104, R110.reuse, R60 ;  /* 0x0000006e683c723c */ /* 0x080ff0000000183c */
[C---:B------:R-:W-:Y:S01]  /*8f20*/  HMMA.16816.F32 R64, R100.reuse, R110, R64 ;  /* 0x0000006e6440723c */ /* 0x040fe20000001840 */
[----:B------:R-:W1:Y:S07]  /*8f30*/  LDSM.16.MT88.4 R108, [R214+0x2080] ;  /* 0x00208000d66c783b */ /* 0x000e6e0000004200 */
[-C--:B--2---:R-:W-:Y:S08]  /*8f40*/  HMMA.16816.F32 R68, R100, R112.reuse, R68 ;  /* 0x000000706444723c */ /* 0x084ff00000001844 */
        /* <DEDUP_REMOVED lines=13> */
[----:B------:R-:W-:Y:S02]  /*9020*/  MOV R8, R136 ;  /* 0x0000008800087202 */ /* 0x000fe40000000f00 */
[-C--:B------:R-:W-:Y:S03]  /*9030*/  HMMA.16816.F32 R136, R160, R110.reuse, R12 ;  /* 0x0000006ea088723c */ /* 0x080fe6000000180c */
[----:B------:R-:W-:Y:S04]  /*9040*/  FADD.FTZ R243, R8, R196 ;  /* 0x000000c408f37221 */ /* 0x000fe80000010000 */
[----:B------:R-:W-:Y:S01]  /*9050*/  MOV R15, R135 ;  /* 0x00000087000f7202 */ /* 0x000fe20000000f00 */
[C---:B------:R-:W-:Y:S01]  /*9060*/  HMMA.16816.F32 R100, R156.reuse, R110, R16 ;  /* 0x0000006e9c64723c */ /* 0x040fe20000001810 */
[----:B------:R-:W-:Y:S03]  /*9070*/  MOV R14, R134 ;  /* 0x00000086000e7202 */ /* 0x000fe60000000f00 */
[----:B------:R-:W-:Y:S01]  /*9080*/  MOV R13, R133 ;  /* 0x00000085000d7202 */ /* 0x000fe20000000f00 */
[----:B------:R-:W-:Y:S01]  /*9090*/  FADD.FTZ R243, R194, R243 ;  /* 0x000000f3c2f37221 */ /* 0x000fe20000010000 */
[----:B------:R-:W-:Y:S02]  /*90a0*/  MOV R12, R132 ;  /* 0x00000084000c7202 */ /* 0x000fe40000000f00 */
[-C--:B------:R-:W-:Y:S01]  /*90b0*/  HMMA.16816.F32 R104, R156, R120.reuse, R20 ;  /* 0x000000789c68723c */ /* 0x080fe20000001814 */
[----:B------:R-:W-:Y:S03]  /*90c0*/  MOV R19, R127 ;  /* 0x0000007f00137202 */ /* 0x000fe60000000f00 */
[----:B------:R-:W-:Y:S01]  /*90d0*/  MOV R18, R126 ;  /* 0x0000007e00127202 */ /* 0x000fe20000000f00 */
[----:B------:R-:W-:Y:S01]  /*90e0*/  FADD.FTZ R251, R12, R251 ;  /* 0x000000fb0cfb7221 */ /* 0x000fe20000010000 */
[----:B------:R-:W-:Y:S02]  /*90f0*/  MOV R17, R125 ;  /* 0x0000007d00117202 */ /* 0x000fe40000000f00 */
[C---:B------:R-:W-:Y:S01]  /*9100*/  HMMA.16816.F32 R108, R160.reuse, R120, R24 ;  /* 0x00000078a06c723c */ /* 0x040fe20000001818 */
[----:B------:R-:W-:Y:S03]  /*9110*/  MOV R16, R124 ;  /* 0x0000007c00107202 */ /* 0x000fe60000000f00 */
[----:B------:R-:W-:Y:S02]  /*9120*/  FADD.FTZ R251, R14, R251 ;  /* 0x000000fb0efb7221 */ /* 0x000fe40000010000 */
[----:B------:R-:W-:Y:S02]  /*9130*/  FADD.FTZ R183, R16, R183 ;  /* 0x000000b710b77221 */ /* 0x000fe40000010000 */
[-C--:B------:R-:W-:Y:S01]  /*9140*/  HMMA.16816.F32 R112, R160, R122.reuse, R28 ;  /* 0x0000007aa070723c */ /* 0x080fe2000000181c */
[----:B------:R-:W-:Y:S03]  /*9150*/  FADD.FTZ R251, R9, R251 ;  /* 0x000000fb09fb7221 */ /* 0x000fe60000010000 */
[----:B------:R-:W-:Y:S02]  /*9160*/  FADD.FTZ R183, R17, R183 ;  /* 0x000000b711b77221 */ /* 0x000fe40000010000 */
[----:B------:R-:W-:Y:S02]  /*9170*/  FADD.FTZ R241, R11, R251 ;  /* 0x000000fb0bf17221 */ /* 0x000fe40000010000 */
[C---:B------:R-:W-:Y:S01]  /*9180*/  HMMA.16816.F32 R116, R156.reuse, R122, R32 ;  /* 0x0000007a9c74723c */ /* 0x040fe20000001820 */
[----:B------:R-:W-:Y:S04]  /*9190*/  FADD.FTZ R183, R18, R183 ;  /* 0x000000b712b77221 */ /* 0x000fe80000010000 */
[----:B------:R-:W-:Y:S03]  /*91a0*/  FADD.FTZ R183, R19, R183 ;  /* 0x000000b713b77221 */ /* 0x000fe60000010000 */
[-C--:B------:R-:W-:Y:S01]  /*91b0*/  HMMA.16816.F32 R120, R156, R128.reuse, R36 ;  /* 0x000000809c78723c */ /* 0x080fe20000001824 */
[----:B------:R-:W-:Y:S04]  /*91c0*/  FADD.FTZ R183, R13, R183 ;  /* 0x000000b70db77221 */ /* 0x000fe80000010000 */
[----:B------:R-:W-:Y:S03]  /*91d0*/  FADD.FTZ R183, R15, R183 ;  /* 0x000000b70fb77221 */ /* 0x000fe60000010000 */
[C---:B------:R-:W-:Y:S01]  /*91e0*/  HMMA.16816.F32 R124, R160.reuse, R128, R40 ;  /* 0x00000080a07c723c */ /* 0x040fe20000001828 */
[----:B------:R-:W-:Y:S04]  /*91f0*/  FADD.FTZ R0, R10, R183 ;  /* 0x000000b70a007221 */ /* 0x000fe80000010000 */
[----:B------:R-:W-:Y:S01]  /*9200*/  FADD.FTZ R239, R153, R0 ;  /* 0x0000000099ef7221 */ /* 0x000fe20000010000 */
[----:B------:R-:W-:Y:S02]  /*9210*/  MOV R0, R152 ;  /* 0x0000009800007202 */ /* 0x000fe40000000f00 */
        /* <DEDUP_REMOVED lines=15> */
.L_x_285:
[----:B------:R-:W1:Y:S01]  /*9310*/  S2R R5, SR_CTAID.X ;  /* 0x0000000000057919 */ /* 0x000e620000002500 */
[----:B------:R-:W-:-:S02]  /*9320*/  ISETP.NE.AND P1, PT, R222, 0x1, PT ;  /* 0x00000001de00780c */ /* 0x000fc40003f25270 */
[----:B------:R-:W-:Y:S02]  /*9330*/  ISETP.GE.AND P0, PT, R221, 0x1, PT ;  /* 0x00000001dd00780c */ /* 0x000fe40003f06270 */
[----:B------:R-:W-:Y:S02]  /*9340*/  IADD3 R0, R220, 0x1, -R225 ;  /* 0x00000001dc007810 */ /* 0x000fe40007ffe8e1 */
[----:B-1----:R-:W-:-:S07]  /*9350*/  LEA R5, R5, 0x7f, 0x7 ;  /* 0x0000007f05057811 */ /* 0x002fce00078e38ff */
[----:B------:R-:W-:-:S05]  /*9360*/  @P1 IMAD.HI.U32 R2, R5, c[0x0][0x2c8], RZ ;  /* 0x0000b20005021a27 */ /* 0x000fca00078e00ff */
[----:B------:R-:W-:-:S05]  /*9370*/  @P1 SHF.R.U32.HI R5, RZ, c[0x0][0x2cc], R2 ;  /* 0x0000b300ff051a19 */ /* 0x000fca0000011602 */
[----:B------:R-:W-:-:S05]  /*9380*/  IMAD.IADD R4, R0, 0x1, R5 ;  /* 0x0000000100047824 */ /* 0x000fca00078e0205 */
[----:B------:R-:W-:Y:S01]  /*9390*/  IADD3 R2, R4, -c[0x0][0x324], RZ ;  /* 0x8000c90004027a10 */ /* 0x000fe20007ffe0ff */
[----:B------:R-:W-:Y:S05]  /*93a0*/  @!P0 BRA `(.L_x_305) ;  /* 0x000000f000008947 */ /* 0x000fea0003800000 */
        /* <DEDUP_REMOVED lines=9> */
.L_x_306:
[----:B------:R-:W-:-:S04]  /*9440*/  MOV R0, c[0x0][0x32c] ;  /* 0x0000cb0000007a02 */ /* 0x000fc80000000f00 */
[----:B------:R-:W-:-:S13]  /*9450*/  ISETP.NE.AND P0, PT, R0, 0x1, PT ;  /* 0x000000010000780c */ /* 0x000fda0003f05270 */
[----:B------:R-:W-:-:S05]  /*9460*/  @P0 IMAD.HI.U32 R0, R4, c[0x0][0x330], RZ ;  /* 0x0000cc0004000a27 */ /* 0x000fca00078e00ff */
[----:B------:R-:W-:-:S05]  /*9470*/  @P0 SHF.R.U32.HI R4, RZ, c[0x0][0x334], R0 ;  /* 0x0000cd00ff040a19 */ /* 0x000fca0000011600 */
.L_x_307:
[----:B------:R-:W-:-:S05]  /*9480*/  IMAD R5, R4, c[0x0][0x32c], RZ ;  /* 0x0000cb0004057a24 */ /* 0x000fca00078e02ff */
[----:B------:R-:W-:-:S04]  /*9490*/  IMNMX R2, R2, R5, !PT ;  /* 0x0000000502027217 */ /* 0x000fc80007800200 */
.L_x_305:
[----:B------:R-:W-:-:S05]  /*94a0*/  IADD3 R5, R2, 0x2f, RZ ;  /* 0x0000002f02057810 */ /* 0x000fca0007ffe0ff */
[----:B------:R-:W-:-:S05]  /*94b0*/  IMAD.HI R5, R5, 0x2aaaaaab, RZ ;  /* 0x2aaaaaab05057827 */ /* 0x000fca00078e02ff */
[----:B------:R-:W-:-:S04]  /*94c0*/  SHF.R.U32.HI R0, RZ, 0x1f, R5 ;  /* 0x0000001fff007819 */ /* 0x000fc80000011605 */
[----:B------:R-:W-:-:S04]  /*94d0*/  LEA.HI.SX32 R0, R5, R0, 0x1d ;  /* 0x0000000005007211 */ /* 0x000fc800078feaff */
[----:B------:R-:W-:-:S04]  /*94e0*/  IMNMX R251, R219, R0, !PT ;  /* 0x00000000dbfb7217 */ /* 0x000fc80007800200 */
[----:B------:R-:W-:-:S13]  /*94f0*/  ISETP.GE.AND P0, PT, R232, R251, PT ;  /* 0x000000fbe800720c */ /* 0x000fda0003f06270 */
[----:B------:R-:W-:Y:S05]  /*9500*/  @!P0 BRA `(.L_x_308) ;  /* 0x000029c000008947 */ /* 0x000fea0003800000 */
[----:B------:R-:W-:-:S05]  /*9510*/  IADD3 R250, P0, R228, 0x20, RZ ;  /* 0x00000020e4fa7810 */ /* 0x000fca0007f1e0ff */
[----:B------:R-:W-:Y:S01]  /*9520*/  IMAD.X R249, RZ, RZ, R235, P0 ;  /* 0x000000fffff97224 */ /* 0x000fe200000e06eb */
[----:B------:R-:W-:-:S05]  /*9530*/  IADD3 R248, P0, R228, 0x40, RZ ;  /* 0x00000040e4f87810 */ /* 0x000fca0007f1e0ff */
[----:B------:R-:W-:Y:S01]  /*9540*/  IMAD.X R246, RZ, RZ, R235, P0 ;  /* 0x000000fffff67224 */ /* 0x000fe200000e06eb */
[----:B------:R-:W-:-:S05]  /*9550*/  IADD3 R244, P0, R230, 0x20, RZ ;  /* 0x00000020e6f47810 */ /* 0x000fca0007f1e0ff */
[----:B------:R-:W-:Y:S01]  /*9560*/  IMAD.X R242, RZ, RZ, R237, P0 ;  /* 0x000000fffff27224 */ /* 0x000fe200000e06ed */
[----:B------:R-:W-:-:S05]  /*9570*/  IADD3 R240, P0, R230, 0x40, RZ ;  /* 0x00000040e6f07810 */ /* 0x000fca0007f1e0ff */
[----:B------:R-:W-:Y:S02]  /*9580*/  IMAD.X R238, RZ, RZ, R237, P0 ;  /* 0x000000ffffee7224 */ /* 0x000fe400000e06ed */
.L_x_311:
[----:B------:R-:W-:Y:S04]  /*9590*/  DEPBAR.LE SB0, 0x0 ;  /* 0x000080000000791a */ /* 0x000fe80000000000 */
[----:B------:R-:W-:Y:S01]  /*95a0*/  BAR.SYNC.DEFER_BLOCKING 0x0 ;  /* 0x0000000000007b1d */ /* 0x000fe20000010000 */
[----:B------:R-:W-:Y:S01]  /*95b0*/  ISETP.GT.AND P0, PT, R219, R232, PT ;  /* 0x000000e8db00720c */ /* 0x000fe20003f04270 */
[----:B------:R-:W-:Y:S01]  /*95c0*/  IMAD.MOV.U32 R148, RZ, RZ, R151 ;  /* 0x000000ffff947224 */ /* 0x000fe200078e0097 */
[C---:B------:R-:W-:Y:S01]  /*95d0*/  LOP3.LUT P5, RZ, R226.reuse, 0x200, RZ, 0xc0, !PT ;  /* 0x00000200e2ff7812 */ /* 0x040fe200078ac0ff */
[----:B------:R-:W-:Y:S01]  /*95e0*/  IMAD.MOV.U32 R2, RZ, RZ, R149 ;  /* 0x000000ffff027224 */ /* 0x000fe200078e0095 */
[C---:B------:R-:W-:Y:S01]  /*95f0*/  LOP3.LUT P4, RZ, R226.reuse, 0x80, RZ, 0xc0, !PT ;  /* 0x00000080e2ff7812 */ /* 0x040fe2000788c0ff */
[----:B------:R-:W-:Y:S01]  /*9600*/  IMAD.MOV.U32 R0, RZ, RZ, R3 ;  /* 0x000000ffff007224 */ /* 0x000fe200078e0003 */
        /* <DEDUP_REMOVED lines=58> */
.L_x_309:
        /* <DEDUP_REMOVED lines=97> */
[----:B------:R-:W-:Y:S04]  /*9fc0*/  IADD3 R154, -R247, 0x30, RZ ;  /* 0x00000030f79a7810 */ /* 0x000fe80007ffe1ff */
        /* <DEDUP_REMOVED lines=15> */
[----:B------:R-:W-:Y:S02]  /*a0c0*/  @P1 IMAD.IADD R150, R157, 0x1, R150 ;  /* 0x000000019d961824 */ /* 0x000fe400078e0296 */
[----:B------:R-:W-:Y:S03]  /*a0d0*/  IMAD.U32 R157, RZ, RZ, UR6 ;  /* 0x00000006ff9d7e24 */ /* 0x000fe6000f8e00ff */
[----:B------:R-:W-:Y:S01]  /*a0e0*/  @P1 SHF.L.U64.HI R150, R156, 0x1, R150 ;  /* 0x000000019c961819 */ /* 0x000fe20000010296 */
[----:B------:R-:W-:Y:S03]  /*a0f0*/  IMAD.U32 R156, RZ, RZ, UR7 ;  /* 0x00000007ff9c7e24 */ /* 0x000fe6000f8e00ff */
        /* <DEDUP_REMOVED lines=12> */
[----:B------:R-:W-:Y:S04]  /*a1c0*/  @P0 IMAD.IADD R155, R159, 0x1, R155 ;  /* 0x000000019f9b0824 */ /* 0x000fe800078e029b */
[----:B------:R-:W-:Y:S04]  /*a1d0*/  @P0 IMAD R155, R155, 0x30, RZ ;  /* 0x000000309b9b0824 */ /* 0x000fe800078e02ff */
[----:B------:R-:W-:Y:S01]  /*a1e0*/  @P0 IMAD.IADD R155, R155, 0x1, R157 ;  /* 0x000000019b9b0824 */ /* 0x000fe200078e029d */
[-C--:B------:R-:W-:Y:S05]  /*a1f0*/  @P0 IADD3 R157, P2, R230, R156.reuse, RZ ;  /* 0x0000009ce69d0210 */ /* 0x080fea0007f5e0ff */
        /* <DEDUP_REMOVED lines=22> */
.L_x_310:
        /* <DEDUP_REMOVED lines=40> */
[C---:B------:R-:W-:Y:S02]  /*a5e0*/  ISETP.GT.AND P0, PT, R232.reuse, R251, PT ;  /* 0x000000fbe800720c */ /* 0x040fe40003f04270 */
        /* <DEDUP_REMOVED lines=398> */
.L_x_308:
[----:B------:R-:W-:-:S13]  /*bed0*/  ISETP.GE.AND P0, PT, R232, R219, PT ;  /* 0x000000dbe800720c */ /* 0x000fda0003f06270 */
[----:B------:R-:W-:Y:S05]  /*bee0*/  @!P0 BRA `(.L_x_312) ;  /* 0x00003d0000008947 */ /* 0x000fea0003800000 */
[C---:B------:R-:W-:Y:S01]  /*bef0*/  IADD3 R238, P0, R228.reuse, 0x20, RZ ;  /* 0x00000020e4ee7810 */ /* 0x040fe20007f1e0ff */
[----:B------:R-:W-:Y:S01]  /*bf00*/  ULDC.64 UR4, c[0x0][0x208] ;  /* 0x0000820000047ab9 */ /* 0x000fe20000000a00 */
[----:B------:R-:W-:Y:S01]  /*bf10*/  IADD3 R248, -R247, 0x30, RZ ;  /* 0x00000030f7f87810 */ /* 0x000fe20007ffe1ff */
[----:B------:R-:W-:Y:S01]  /*bf20*/  UIMAD.WIDE.U32 UR12, UR4, 0x30, URZ ;  /* 0x00000030040c78a5 */ /* 0x000fe2000f8e003f */
[----:B------:R-:W-:Y:S01]  /*bf30*/  IMAD.MOV.U32 R148, RZ, RZ, R149 ;  /* 0x000000ffff947224 */ /* 0x000fe200078e0095 */
[----:B------:R-:W-:Y:S01]  /*bf40*/  UIMAD UR5, UR5, 0x30, URZ ;  /* 0x00000030050578a4 */ /* 0x000fe2000f8e023f */
[----:B------:R-:W-:Y:S01]  /*bf50*/  IMAD.X R203, RZ, RZ, R235, P0 ;  /* 0x000000ffffcb7224 */ /* 0x000fe200000e06eb */
[----:B------:R-:W-:Y:S01]  /*bf60*/  IADD3 R202, P0, R228, 0x40, RZ ;  /* 0x00000040e4ca7810 */ /* 0x000fe20007f1e0ff */
[----:B------:R-:W-:Y:S01]  /*bf70*/  IMAD.MOV.U32 R150, RZ, RZ, R151 ;  /* 0x000000ffff967224 */ /* 0x000fe200078e0097 */
[----:B------:R-:W-:Y:S01]  /*bf80*/  MOV R0, R152 ;  /* 0x0000009800007202 */ /* 0x000fe20000000f00 */
[----:B------:R-:W-:Y:S01]  /*bf90*/  IMAD.MOV.U32 R2, RZ, RZ, R3 ;  /* 0x000000ffff027224 */ /* 0x000fe200078e0003 */
[----:B------:R-:W-:Y:S01]  /*bfa0*/  MOV R240, c[0x0][0x20c] ;  /* 0x0000830000f07a02 */ /* 0x000fe20000000f00 */
[----:B------:R-:W-:Y:S01]  /*bfb0*/  IMAD.X R201, RZ, RZ, R235, P0 ;  /* 0x000000ffffc97224 */ /* 0x000fe200000e06eb */
[----:B------:R-:W-:Y:S01]  /*bfc0*/  IADD3 R200, P0, R230, 0x20, RZ ;  /* 0x00000020e6c87810 */ /* 0x000fe20007f1e0ff */
[----:B------:R-:W-:Y:S01]  /*bfd0*/  IMAD.MOV.U32 R247, RZ, RZ, c[0x0][0x208] ;  /* 0x00008200fff77624 */ /* 0x000fe200078e00ff */
[----:B------:R-:W-:-:S02]  /*bfe0*/  UIADD3 UR5, UR13, UR5, URZ ;  /* 0x000000050d057290 */ /* 0x000fc4000fffe03f */
[----:B------:R-:W-:Y:S02]  /*bff0*/  IADD3.X R246, RZ, R237, RZ, P0, !PT ;  /* 0x000000edfff67210 */ /* 0x000fe400007fe4ff */
[----:B------:R-:W-:-:S04]  /*c000*/  IADD3 R244, P0, R230, 0x40, RZ ;  /* 0x00000040e6f47810 */ /* 0x000fc80007f1e0ff */
[----:B------:R-:W-:Y:S02]  /*c010*/  IADD3.X R242, RZ, R237, RZ, P0, !PT ;  /* 0x000000edfff27210 */ /* 0x000fe400007fe4ff */
.L_x_330:
[----:B------:R-:W-:Y:S04]  /*c020*/  DEPBAR.LE SB0, 0x0 ;  /* 0x000080000000791a */ /* 0x000fe80000000000 */
[----:B------:R-:W-:Y:S01]  /*c030*/  BAR.SYNC.DEFER_BLOCKING 0x0 ;  /* 0x0000000000007b1d */ /* 0x000fe20000010000 */
[----:B------:R-:W-:Y:S01]  /*c040*/  SHF.R.S32.HI R4, RZ, 0x1f, R232 ;  /* 0x0000001fff047819 */ /* 0x000fe200000114e8 */
[C---:B------:R-:W-:Y:S01]  /*c050*/  IMAD R3, R232.reuse, UR5, RZ ;  /* 0x00000005e8037c24 */ /* 0x040fe2000f8e02ff */
[----:B------:R-:W-:Y:S01]  /*c060*/  ISETP.GT.AND P1, PT, R223, 0x3f, PT ;  /* 0x0000003fdf00780c */ /* 0x000fe20003f24270 */
[----:B------:R-:W-:Y:S01]  /*c070*/  IMAD.WIDE.U32 R6, R232, UR12, RZ ;  /* 0x0000000ce8067c25 */ /* 0x000fe2000f8e00ff */
[C---:B------:R-:W-:Y:S02]  /*c080*/  LOP3.LUT P5, RZ, R226.reuse, 0x200, RZ, 0xc0, !PT ;  /* 0x00000200e2ff7812 */ /* 0x040fe400078ac0ff */
[----:B------:R-:W-:Y:S01]  /*c090*/  LOP3.LUT P4, RZ, R226, 0x80, RZ, 0xc0, !PT ;  /* 0x00000080e2ff7812 */ /* 0x000fe2000788c0ff */
[----:B------:R-:W-:Y:S01]  /*c0a0*/  IMAD R3, R4, UR12, R3 ;  /* 0x0000000c04037c24 */ /* 0x000fe2000f8e0203 */
[-C--:B------:R-:W-:Y:S02]  /*c0b0*/  IADD3 R4, P0, R228, R6.reuse, RZ ;  /* 0x00000006e4047210 */ /* 0x080fe40007f1e0ff */
[----:B------:R-:W-:Y:S01]  /*c0c0*/  LOP3.LUT P3, RZ, R226, 0x100, RZ, 0xc0, !PT ;  /* 0x00000100e2ff7812 */ /* 0x000fe2000786c0ff */
[----:B------:R-:W-:Y:S04]  /*c0d0*/  IMAD.IADD R24, R7, 0x1, R3 ;  /* 0x0000000107187824 */ /* 0x000fe800078e0203 */
[----:B------:R-:W-:Y:S01]  /*c0e0*/  IMAD.X R3, R24, 0x1, R235, P0 ;  /* 0x0000000118037824 */ /* 0x000fe200000e06eb */
[C---:B------:R-:W-:Y:S04]  /*c0f0*/  LEA R36, P0, R4.reuse, c[0x0][0x1f8], 0x1 ;  /* 0x00007e0004247a11 */ /* 0x040fe800078008ff */
[----:B------:R-:W-:Y:S02]  /*c100*/  LEA.HI.X R37, R4, c[0x0][0x1fc], R3, 0x1, P0 ;  /* 0x00007f0004257a11 */ /* 0x000fe400000f0c03 */
[-C--:B------:R-:W-:Y:S01]  /*c110*/  IADD3 R4, P0, R238, R6.reuse, RZ ;  /* 0x00000006ee047210 */ /* 0x080fe20007f1e0ff */
[----:B------:R-:W-:Y:S04]  /*c120*/  LDSM.16.M88.4 R48, [R217+0x6080] ;  /* 0x00608000d930783b */ /* 0x000fe80000000200 */
[----:B------:R-:W-:Y:S01]  /*c130*/  IMAD.X R3, R24, 0x1, R203, P0 ;  /* 0x0000000118037824 */ /* 0x000fe200000e06cb */
[C---:B------:R-:W-:Y:S02]  /*c140*/  LEA R40, P0, R4.reuse, c[0x0][0x1f8], 0x1 ;  /* 0x00007e0004287a11 */ /* 0x040fe400078008ff */
[----:B------:R-:W1:Y:S02]  /*c150*/  LDSM.16.M88.4 R16, [R216+0x3c80] ;  /* 0x003c8000d810783b */ /* 0x000e640000000200 */
[----:B------:R-:W-:Y:S02]  /*c160*/  LEA.HI.X R41, R4, c[0x0][0x1fc], R3, 0x1, P0 ;  /* 0x00007f0004297a11 */ /* 0x000fe400000f0c03 */
[-C--:B------:R-:W-:Y:S03]  /*c170*/  IADD3 R4, P0, R202, R6.reuse, RZ ;  /* 0x00000006ca047210 */ /* 0x080fe60007f1e0ff */
[----:B------:R-:W2:Y:S02]  /*c180*/  LDSM.16.M88.4 R44, [R217+0x7080] ;  /* 0x00708000d92c783b */ /* 0x000ea40000000200 */
[----:B------:R-:W-:Y:S01]  /*c190*/  IMAD.X R3, R24, 0x1, R201, P0 ;  /* 0x0000000118037824 */ /* 0x000fe200000e06c9 */
[C---:B------:R-:W-:Y:S04]  /*c1a0*/  LEA R192, P0, R4.reuse, c[0x0][0x1f8], 0x1 ;  /* 0x00007e0004c07a11 */ /* 0x040fe800078008ff */
[----:B------:R-:W3:Y:S01]  /*c1b0*/  LDSM.16.M88.4 R32, [R216+0x4080] ;  /* 0x00408000d820783b */ /* 0x000ee20000000200 */
[----:B------:R-:W-:Y:S02]  /*c1c0*/  LEA.HI.X R193, R4, c[0x0][0x1fc], R3, 0x1, P0 ;  /* 0x00007f0004c17a11 */ /* 0x000fe400000f0c03 */
[C---:B------:R-:W-:Y:S04]  /*c1d0*/  @!P1 LEA R3, P0, R247.reuse, R6, 0x5 ;  /* 0x00000006f7039211 */ /* 0x040fe800078028ff */
[----:B------:R-:W4:Y:S01]  /*c1e0*/  LDSM.16.M88.4 R152, [R216+0x4480] ;  /* 0x00448000d898783b */ /* 0x000f220000000200 */
[----:B------:R-:W-:Y:S02]  /*c1f0*/  @!P1 LEA.HI.X R24, R247, R24, R240, 0x5, P0 ;  /* 0x00000018f7189211 */ /* 0x000fe400000f2cf0 */
[----:B------:R-:W-:Y:S04]  /*c200*/  @!P1 IADD3 R13, P0, R3, R228, RZ ;  /* 0x000000e4030d9210 */ /* 0x000fe80007f1e0ff */
[----:B------:R-:W-:Y:S01]  /*c210*/  LDSM.16.M88.4 R156, [R213+0x6080] ;  /* 0x00608000d59c783b */ /* 0x000fe20000000200 */
[C---:B------:R-:W-:Y:S01]  /*c220*/  @!P1 IMAD.X R12, R24.reuse, 0x1, R235, P0 ;  /* 0x00000001180c9824 */ /* 0x040fe200000e06eb */
[C---:B------:R-:W-:Y:S04]  /*c230*/  @!P1 LEA R190, P0, R13.reuse, c[0x0][0x1f8], 0x1 ;  /* 0x00007e000dbe9a11 */ /* 0x040fe800078008ff */
[----:B------:R-:W-:Y:S01]  /*c240*/  @!P1 LEA.HI.X R191, R13, c[0x0][0x1fc], R12, 0x1, P0 ;  /* 0x00007f000dbf9a11 */ /* 0x000fe200000f0c0c */
[----:B------:R-:W5:Y:S01]  /*c250*/  LDSM.16.M88.4 R160, [R215] ;  /* 0x00000000d7a0783b */ /* 0x000f620000000200 */
[----:B------:R-:W-:Y:S01]  /*c260*/  @!P1 IADD3 R21, P0, R3, R238, RZ ;  /* 0x000000ee03159210 */ /* 0x000fe20007f1e0ff */
[-C--:B-1----:R-:W-:Y:S05]  /*c270*/  HMMA.16816.F32 R4, R48, R16.reuse, RZ ;  /* 0x000000103004723c */ /* 0x082fea00000018ff */
[----:B------:R-:W1:Y:S01]  /*c280*/  LDSM.16.M88.4 R164, [R213+0x7080] ;  /* 0x00708000d5a4783b */ /* 0x000e620000000200 */
[C---:B------:R-:W-:Y:S01]  /*c290*/  @!P1 IMAD.X R20, R24.reuse, 0x1, R203, P0 ;  /* 0x0000000118149824 */ /* 0x040fe200000e06cb */
[C---:B------:R-:W-:Y:S01]  /*c2a0*/  @!P1 LEA R194, P0, R21.reuse, c[0x0][0x1f8], 0x1 ;  /* 0x00007e0015c29a11 */ /* 0x040fe200078008ff */
[C---:B--2---:R-:W-:Y:S04]  /*c2b0*/  HMMA.16816.F32 R8, R44.reuse, R16, RZ ;  /* 0x000000102c08723c */ /* 0x044fe800000018ff */
[----:B------:R-:W2:Y:S01]  /*c2c0*/  LDSM.16.M88.4 R168, [R211] ;  /* 0x00000000d3a8783b */ /* 0x000ea20000000200 */
[----:B------:R-:W-:Y:S02]  /*c2d0*/  @!P1 LEA.HI.X R195, R21, c[0x0][0x1fc], R20, 0x1, P0 ;  /* 0x00007f0015c39a11 */ /* 0x000fe400000f0c14 */
[----:B------:R-:W-:Y:S01]  /*c2e0*/  @!P1 IADD3 R28, P0, R3, R202, RZ ;  /* 0x000000ca031c9210 */ /* 0x000fe20007f1e0ff */
[-C--:B------:R-:W-:Y:S03]  /*c2f0*/  HMMA.16816.F32 R12, R44, R18.reuse, RZ ;  /* 0x000000122c0c723c */ /* 0x080fe600000018ff */
[----:B------:R-:W1:Y:S01]  /*c300*/  LDSM.16.M88.4 R172, [R210] ;  /* 0x00000000d2ac783b */ /* 0x000e620000000200 */
[----:B------:R-:W-:Y:S01]  /*c310*/  @!P1 IMAD.X R3, R24, 0x1, R201, P0 ;  /* 0x0000000118039824 */ /* 0x000fe200000e06c9 */
[C---:B------:R-:W-:Y:S03]  /*c320*/  @!P1 LEA R188, P0, R28.reuse, c[0x0][0x1f8], 0x1 ;  /* 0x00007e001cbc9a11 */ /* 0x040fe600078008ff */
[C---:B------:R-:W-:Y:S02]  /*c330*/  HMMA.16816.F32 R16, R48.reuse, R18, RZ ;  /* 0x000000123010723c */ /* 0x040fe400000018ff */
[----:B------:R-:W-:Y:S01]  /*c340*/  @!PT LDS RZ, [RZ] ;  /* 0x00000000fffff984 */ /* 0x000fe20000000800 */
[----:B------:R-:W-:Y:S01]  /*c350*/  @!PT LDS RZ, [RZ] ;  /* 0x00000000fffff984 */ /* 0x000fe20000000800 */
[----:B------:R-:W-:Y:S01]  /*c360*/  @!PT LDS RZ, [RZ] ;  /* 0x00000000fffff984 */ /* 0x000fe20000000800 */
[----:B------:R4:W-:Y:S02]  /*c370*/  LDGSTS.E.BYPASS.LTC128B.128 [R218+0x1880], [R36.64], !P5 ;  /* 0x0188000024da7fae */ /* 0x0009e4000e901d48 */
[----:B------:R-:W-:Y:S02]  /*c380*/  @!P1 LEA.HI.X R189, R28, c[0x0][0x1fc], R3, 0x1, P0 ;  /* 0x00007f001cbd9a11 */ /* 0x000fe400000f0c03 */
[----:B------:R-:W-:Y:S02]  /*c390*/  ISETP.GT.AND P0, PT, R232, R219, PT ;  /* 0x000000dbe800720c */ /* 0x000fe40003f04270 */
[-C--:B---3--:R-:W-:Y:S01]  /*c3a0*/  HMMA.16816.F32 R20, R48, R32.reuse, RZ ;  /* 0x000000203014723c */ /* 0x088fe200000018ff */
[----:B------:R3:W-:Y:S07]  /*c3b0*/  LDGSTS.E.BYPASS.LTC128B.128 [R218+0x2480], [R40.64], !P4 ;  /* 0x0248000028da7fae */ /* 0x0007ee000e101d48 */
[C---:B------:R-:W-:Y:S01]  /*c3c0*/  HMMA.16816.F32 R24, R44.reuse, R32, RZ ;  /* 0x000000202c18723c */ /* 0x040fe200000018ff */
[----:B------:R1:W-:Y:S07]  /*c3d0*/  LDGSTS.E.BYPASS.LTC128B.128 [R218+0x3080], [R192.64], !P3 ;  /* 0x03080000c0da7fae */ /* 0x0003ee000d901d48 */
[-C--:B------:R-:W-:Y:S01]  /*c3e0*/  HMMA.16816.F32 R28, R44, R34.reuse, RZ ;  /* 0x000000222c1c723c */ /* 0x080fe200000018ff */
[----:B------:R1:W-:Y:S07]  /*c3f0*/  @!P1 LDGSTS.E.BYPASS.LTC128B.128 [R218+0x2080], [R190.64], !P5 ;  /* 0x02080000beda9fae */ /* 0x0003ee000e901d48 */
[C---:B------:R-:W-:Y:S01]  /*c400*/  HMMA.16816.F32 R32, R48.reuse, R34, RZ ;  /* 0x000000223020723c */ /* 0x040fe200000018ff */
[----:B------:R1:W-:Y:S07]  /*c410*/  @!P1 LDGSTS.E.BYPASS.LTC128B.128 [R218+0x2c80], [R194.64], !P4 ;  /* 0x02c80000c2da9fae */ /* 0x0003ee000e101d48 */
[-C--:B----4-:R-:W-:Y:S01]  /*c420*/  HMMA.16816.F32 R36, R48, R152.reuse, RZ ;  /* 0x000000983024723c */ /* 0x090fe200000018ff */
[----:B------:R4:W-:Y:S07]  /*c430*/  @!P1 LDGSTS.E.BYPASS.LTC128B.128 [R218+0x3880], [R188.64], !P3 ;  /* 0x03880000bcda9fae */ /* 0x0009ee000d901d48 */
[C---:B---3--:R-:W-:Y:S01]  /*c440*/  HMMA.16816.F32 R40, R44.reuse, R152, RZ ;  /* 0x000000982c28723c */ /* 0x048fe200000018ff */
[----:B------:R-:W-:Y:S07]  /*c450*/  LDSM.16.M88.4 R176, [R217+0x8080] ;  /* 0x00808000d9b0783b */ /* 0x000fee0000000200 */
[-C--:B------:R-:W-:Y:S01]  /*c460*/  HMMA.16816.F32 R44, R44, R154.reuse, RZ ;  /* 0x0000009a2c2c723c */ /* 0x080fe200000018ff */
[----:B------:R-:W0:Y:S07]  /*c470*/  LDGDEPBAR ;  /* 0x00000000000079af */ /* 0x000e2e0000000000 */
[----:B------:R-:W-:Y:S01]  /*c480*/  HMMA.16816.F32 R48, R48, R154, RZ ;  /* 0x0000009a3030723c */ /* 0x000fe200000018ff */
[----:B------:R-:W3:Y:S07]  /*c490*/  LDSM.16.M88.4 R180, [R216+0x4880] ;  /* 0x00488000d8b4783b */ /* 0x000eee0000000200 */
[-C--:B-----5:R-:W-:Y:S01]  /*c4a0*/  HMMA.16816.F32 R4, R156, R160.reuse, R4 ;  /* 0x000000a09c04723c */ /* 0x0a0fe20000001804 */
[----:B------:R-:W5:Y:S07]  /*c4b0*/  LDSM.16.M88.4 R184, [R217+0x9080] ;  /* 0x00908000d9b8783b */ /* 0x000f6e0000000200 */
[C---:B-1----:R-:W-:Y:S01]  /*c4c0*/  HMMA.16816.F32 R8, R164.reuse, R160, R8 ;  /* 0x000000a0a408723c */ /* 0x042fe20000001808 */
[----:B------:R-:W1:Y:S07]  /*c4d0*/  LDSM.16.M88.4 R152, [R216+0x4c80] ;  /* 0x004c8000d898783b */ /* 0x000e6e0000000200 */
[-C--:B------:R-:W-:Y:S01]  /*c4e0*/  HMMA.16816.F32 R12, R164, R162.reuse, R12 ;  /* 0x000000a2a40c723c */ /* 0x080fe2000000180c */
[----:B----4-:R-:W4:Y:S07]  /*c4f0*/  LDSM.16.M88.4 R188, [R216+0x5080] ;  /* 0x00508000d8bc783b */ /* 0x010f2e0000000200 */
[C---:B------:R-:W-:Y:S01]  /*c500*/  HMMA.16816.F32 R16, R156.reuse, R162, R16 ;  /* 0x000000a29c10723c */ /* 0x040fe20000001810 */
[----:B------:R-:W-:Y:S07]  /*c510*/  LDSM.16.M88.4 R160, [R213+0x8080] ;  /* 0x00808000d5a0783b */ /* 0x000fee0000000200 */
[-C--:B--2---:R-:W-:Y:S01]  /*c520*/  HMMA.16816.F32 R20, R156, R168.reuse, R20 ;  /* 0x000000a89c14723c */ /* 0x084fe20000001814 */
[----:B------:R-:W2:Y:S07]  /*c530*/  LDSM.16.M88.4 R192, [R209] ;  /* 0x00000000d1c0783b */ /* 0x000eae0000000200 */
[C---:B------:R-:W-:Y:S01]  /*c540*/  HMMA.16816.F32 R24, R164.reuse, R168, R24 ;  /* 0x000000a8a418723c */ /* 0x040fe20000001818 */
[----:B------:R-:W1:Y:S07]  /*c550*/  LDSM.16.M88.4 R196, [R213+0x9080] ;  /* 0x00908000d5c4783b */ /* 0x000e6e0000000200 */
        /* <DEDUP_REMOVED lines=9> */
[-C--:B---3--:R-:W-:Y:S01]  /*c5f0*/  HMMA.16816.F32 R4, R176, R180.reuse, R4 ;  /* 0x000000b4b004723c */ /* 0x088fe20000001804 */
[----:B------:R-:W-:Y:S07]  /*c600*/  LDSM.16.M88.4 R172, [R217+0xb080] ;  /* 0x00b08000d9ac783b */ /* 0x000fee0000000200 */
[C---:B-----5:R-:W-:Y:S08]  /*c610*/  HMMA.16816.F32 R8, R184.reuse, R180, R8 ;  /* 0x000000b4b808723c */ /* 0x060ff00000001808 */
        /* <DEDUP_REMOVED lines=8> */
[-C--:B----4-:R-:W-:Y:S08]  /*c6a0*/  HMMA.16816.F32 R36, R176, R188.reuse, R36 ;  /* 0x000000bcb024723c */ /* 0x090ff00000001824 */
        /* <DEDUP_REMOVED lines=57> */
[-C--:B------:R-:W-:Y:S03]  /*ca40*/  @P1 IADD3 R152, P0, R230, R162.reuse, RZ ;  /* 0x000000a2e6981210 */ /* 0x080fe60007f1e0ff */
[----:B------:R-:W-:Y:S04]  /*ca50*/  IMAD.IADD R3, R163, 0x1, R3 ;  /* 0x00000001a3037824 */ /* 0x000fe800078e0203 */
[C---:B------:R-:W-:Y:S01]  /*ca60*/  @P1 IMAD.X R149, R3.reuse, 0x1, R237, P0 ;  /* 0x0000000103951824 */ /* 0x040fe200000e06ed */
[-C--:B------:R-:W-:Y:S05]  /*ca70*/  @P1 IADD3 R154, P0, R200, R162.reuse, RZ ;  /* 0x000000a2c89a1210 */ /* 0x080fea0007f1e0ff */
[C---:B------:R-:W-:Y:S01]  /*ca80*/  @P1 IMAD.X R151, R3.reuse, 0x1, R246, P0 ;  /* 0x0000000103971824 */ /* 0x040fe200000e06f6 */
[----:B------:R-:W-:Y:S05]  /*ca90*/  @P1 IADD3 R156, P0, R244, R162, RZ ;  /* 0x000000a2f49c1210 */ /* 0x000fea0007f1e0ff */
[C---:B------:R-:W-:Y:S01]  /*caa0*/  @P1 IMAD.X R153, R3.reuse, 0x1, R242, P0 ;  /* 0x0000000103991824 */ /* 0x040fe200000e06f2 */
        /* <DEDUP_REMOVED lines=30> */
.L_x_313:
[----:B-1----:R-:W-:Y:S01]  /*cc90*/  IMAD.MOV.U32 R157, RZ, RZ, R227 ;  /* 0x000000ffff9d7224 */ /* 0x002fe200078e00e3 */
[----:B------:R-:W-:Y:S01]  /*cca0*/  ISETP.NE.AND P0, PT, R222, 0x1, PT ;  /* 0x00000001de00780c */ /* 0x000fe20003f05270 */
[----:B------:R-:W0:Y:S01]  /*ccb0*/  LDGDEPBAR ;  /* 0x00000000000079af */ /* 0x000e220000000000 */
[----:B------:R-:W-:Y:S01]  /*ccc0*/  ISETP.GE.AND P1, PT, R221, 0x1, PT ;  /* 0x00000001dd00780c */ /* 0x000fe20003f26270 */
[----:B------:R-:W-:Y:S04]  /*ccd0*/  IMAD R162, R232, -0x30, RZ ;  /* 0xffffffd0e8a27824 */ /* 0x000fe800078e02ff */
[----:B------:R-:W-:Y:S01]  /*cce0*/  IMAD.IADD R153, R162, 0x1, -R233 ;  /* 0x00000001a2997824 */ /* 0x000fe200078e0ae9 */
[----:B------:R-:W-:Y:S04]  /*ccf0*/  IADD3 R155, -R233, 0x1, R162 ;  /* 0x00000001e99b7810 */ /* 0x000fe80007ffe1a2 */
[----:B------:R-:W-:Y:S01]  /*cd00*/  IADD3 R155, -R225, R155, R220 ;  /* 0x0000009be19b7210 */ /* 0x000fe20007ffe1dc */
[----:B------:R-:W-:Y:S03]  /*cd10*/  @P0 IMAD.HI.U32 R3, R227, c[0x0][0x2c8], RZ ;  /* 0x0000b200e3030a27 */ /* 0x000fe600078e00ff */
[C---:B------:R-:W-:Y:S02]  /*cd20*/  IADD3 R156, R155.reuse, c[0x0][0x328], RZ ;  /* 0x0000ca009b9c7a10 */ /* 0x040fe40007ffe0ff */
[----:B------:R-:W-:Y:S02]  /*cd30*/  @P0 SHF.R.U32.HI R157, RZ, c[0x0][0x2cc], R3 ;  /* 0x0000b300ff9d0a19 */ /* 0x000fe40000011603 */
[----:B------:R-:W-:Y:S03]  /*cd40*/  IADD3 R155, R155, UR10, RZ ;  /* 0x0000000a9b9b7c10 */ /* 0x000fe6000fffe0ff */
[----:B------:R-:W1:Y:S02]  /*cd50*/  SHFL.IDX PT, R152, R157, RZ, 0x1c1f ;  /* 0x001c1fff9d987589 */ /* 0x000e6400000e0000 */
[--C-:B-1----:R-:W-:Y:S02]  /*cd60*/  IMAD.IADD R161, R156, 0x1, R152.reuse ;  /* 0x000000019ca17824 */ /* 0x102fe400078e0298 */
        /* <DEDUP_REMOVED lines=15> */
.L_x_316:
[----:B------:R-:W-:Y:S04]  /*ce60*/  MOV R3, c[0x0][0x32c] ;  /* 0x0000cb0000037a02 */ /* 0x000fe80000000f00 */
[----:B------:R-:W-:Y:S11]  /*ce70*/  ISETP.NE.AND P0, PT, R3, 0x1, PT ;  /* 0x000000010300780c */ /* 0x000ff60003f05270 */
[----:B------:R-:W-:Y:S02]  /*ce80*/  @!UPT UIADD3 URZ, URZ, URZ, URZ ;  /* 0x0000003f3f3ff290 */ /* 0x000fe4000fffe03f */
[----:B------:R-:W-:Y:S05]  /*ce90*/  @P0 IMAD.HI.U32 R3, R152, c[0x0][0x330], RZ ;  /* 0x0000cc0098030a27 */ /* 0x000fea00078e00ff */
[----:B------:R-:W-:Y:S02]  /*cea0*/  @P0 SHF.R.U32.HI R152, RZ, c[0x0][0x334], R3 ;  /* 0x0000cd00ff980a19 */ /* 0x000fe40000011603 */
.L_x_317:
[----:B------:R-:W-:Y:S05]  /*ceb0*/  BSYNC B0 ;  /* 0x0000000000007941 */ /* 0x000fea0003800000 */
.L_x_315:
[----:B------:R-:W-:Y:S05]  /*cec0*/  IMAD R3, R152, c[0x0][0x32c], R153 ;  /* 0x0000cb0098037a24 */ /* 0x000fea00078e0299 */
[----:B------:R-:W-:Y:S02]  /*ced0*/  IADD3 R152, R3, c[0x0][0x32c], RZ ;  /* 0x0000cb0003987a10 */ /* 0x000fe40007ffe0ff */
[----:B------:R-:W-:Y:S02]  /*cee0*/  IMNMX R160, R160, R3, !PT ;  /* 0x00000003a0a07217 */ /* 0x000fe40007800200 */
[----:B------:R-:W-:Y:S02]  /*cef0*/  IMNMX R161, R161, R152, PT ;  /* 0x00000098a1a17217 */ /* 0x000fe40003800200 */
.L_x_314:
        /* <DEDUP_REMOVED lines=17> */
.L_x_320:
[----:B------:R-:W-:Y:S04]  /*d010*/  MOV R3, c[0x0][0x32c] ;  /* 0x0000cb0000037a02 */ /* 0x000fe80000000f00 */
[----:B------:R-:W-:Y:S11]  /*d020*/  ISETP.NE.AND P0, PT, R3, 0x1, PT ;  /* 0x000000010300780c */ /* 0x000ff60003f05270 */
[----:B------:R-:W-:Y:S02]  /*d030*/  @!UPT UIADD3 URZ, URZ, URZ, URZ ;  /* 0x0000003f3f3ff290 */ /* 0x000fe4000fffe03f */
[----:B------:R-:W-:Y:S05]  /*d040*/  @P0 IMAD.HI.U32 R3, R152, c[0x0][0x330], RZ ;  /* 0x0000cc0098030a27 */ /* 0x000fea00078e00ff */
[----:B------:R-:W-:Y:S02]  /*d050*/  @P0 SHF.R.U32.HI R152, RZ, c[0x0][0x334], R3 ;  /* 0x0000cd00ff980a19 */ /* 0x000fe40000011603 */
.L_x_321:
[----:B------:R-:W-:Y:S05]  /*d060*/  BSYNC B0 ;  /* 0x0000000000007941 */ /* 0x000fea0003800000 */
.L_x_319:
[----:B------:R-:W-:Y:S05]  /*d070*/  IMAD R3, R152, c[0x0][0x32c], R153 ;  /* 0x0000cb0098037a24 */ /* 0x000fea00078e0299 */
[----:B------:R-:W-:Y:S02]  /*d080*/  IADD3 R152, R3, c[0x0][0x32c], RZ ;  /* 0x0000cb0003987a10 */ /* 0x000fe40007ffe0ff */
[----:B------:R-:W-:Y:S02]  /*d090*/  IMNMX R158, R158, R3, !PT ;  /* 0x000000039e9e7217 */ /* 0x000fe40007800200 */
[----:B------:R-:W-:Y:S02]  /*d0a0*/  IMNMX R159, R159, R152, PT ;  /* 0x000000989f9f7217 */ /* 0x000fe40003800200 */
.L_x_318:
[C---:B------:R-:W-:Y:S02]  /*d0b0*/  ISETP.GE.AND P0, PT, R162.reuse, 0x2, PT ;  /* 0x00000002a200780c */ /* 0x040fe40003f06270 */
[----:B------:R-:W-:Y:S02]  /*d0c0*/  ISETP.GE.AND P1, PT, R162, 0x9, PT ;  /* 0x00000009a200780c */ /* 0x000fe40003f26270 */
[----:B------:R-:W-:Y:S02]  /*d0d0*/  P2R R151, PR, RZ, 0x1 ;  /* 0x00000001ff977803 */ /* 0x000fe40000000000 */
[----:B------:R-:W-:Y:S02]  /*d0e0*/  ISETP.GT.AND P0, PT, R160, 0x1, !P0 ;  /* 0x00000001a000780c */ /* 0x000fe40004704270 */
[----:B------:R-:W-:Y:S02]  /*d0f0*/  P2R R149, PR, RZ, 0x2 ;  /* 0x00000002ff957803 */ /* 0x000fe40000000000 */
[----:B------:R-:W-:Y:S02]  /*d100*/  ISETP.LT.OR P0, PT, R161, 0x2, P0 ;  /* 0x00000002a100780c */ /* 0x000fe40000701670 */
[----:B------:R-:W-:Y:S02]  /*d110*/  ISETP.GE.AND P6, PT, R162, 0x19, PT ;  /* 0x00000019a200780c */ /* 0x000fe40003fc6270 */
        /* <DEDUP_REMOVED lines=13> */
[C---:B------:R-:W-:Y:S02]  /*d1f0*/  ISETP.LT.OR P0, PT, R161.reuse, 0x11, P0 ;  /* 0x00000011a100780c */ /* 0x040fe40000701670 */
[----:B------:R-:W-:Y:S02]  /*d200*/  ISETP.GE.AND P5, PT, R162, 0x1a, PT ;  /* 0x0000001aa200780c */ /* 0x000fe40003fa6270 */
[----:B------:R-:W-:Y:S02]  /*d210*/  FSEL R166, R20, -INF , !P0 ;  /* 0xff80000014a67808 */ /* 0x000fe40004000000 */
[----:B------:R-:W-:Y:S02]  /*d220*/  ISETP.GT.AND P0, PT, R160, 0x11, !P1 ;  /* 0x00000011a000780c */ /* 0x000fe40004f04270 */
[C---:B------:R-:W-:Y:S02]  /*d230*/  ISETP.GE.AND P4, PT, R162.reuse, 0x21, PT ;  /* 0x00000021a200780c */ /* 0x040fe40003f86270 */
        /* <DEDUP_REMOVED lines=8> */
[----:B------:R-:W-:Y:S01]  /*d2c0*/  ISETP.GT.AND P0, PT, R160, 0x19, !P5 ;  /* 0x00000019a000780c */ /* 0x000fe20006f04270 */
[----:B------:R-:W1:Y:S01]  /*d2d0*/  SHFL.IDX PT, R32, R157, 0x2, 0x1c1f ;  /* 0x005c1f009d207f89 */ /* 0x000e6200000e0000 */
[----:B------:R-:W-:Y:S02]  /*d2e0*/  ISETP.GE.AND P1, PT, R162, 0x1, PT ;  /* 0x00000001a200780c */ /* 0x000fe40003f26270 */
[----:B------:R-:W-:Y:S04]  /*d2f0*/  ISETP.LT.OR P0, PT, R161, 0x1a, P0 ;  /* 0x0000001aa100780c */ /* 0x000fe80000701670 */
[----:B------:R-:W-:Y:S02]  /*d300*/  FSEL R194, R33, -INF , !P0 ;  /* 0xff80000021c27808 */ /* 0x000fe40004000000 */
[----:B------:R-:W-:Y:S04]  /*d310*/  ISETP.GT.AND P0, PT, R160, 0x20, !P4 ;  /* 0x00000020a000780c */ /* 0x000fe80006704270 */
[C---:B------:R-:W-:Y:S04]  /*d320*/  ISETP.LT.OR P0, PT, R161.reuse, 0x21, P0 ;  /* 0x00000021a100780c */ /* 0x040fe80000701670 */
[----:B------:R-:W-:Y:S02]  /*d330*/  FSEL R180, R36, -INF , !P0 ;  /* 0xff80000024b47808 */ /* 0x000fe40004000000 */
[----:B------:R-:W-:Y:S04]  /*d340*/  ISETP.GT.AND P0, PT, R160, 0x21, !P3 ;  /* 0x00000021a000780c */ /* 0x000fe80005f04270 */
[----:B------:R-:W-:Y:S01]  /*d350*/  ISETP.LT.OR P0, PT, R161, 0x22, P0 ;  /* 0x00000022a100780c */ /* 0x000fe20000701670 */
[--C-:B-1----:R-:W-:Y:S02]  /*d360*/  IMAD.IADD R36, R156, 0x1, R32.reuse ;  /* 0x000000019c247824 */ /* 0x102fe400078e0220 */
[----:B------:R-:W-:Y:S01]  /*d370*/  IMAD.IADD R33, R155, 0x1, R32 ;  /* 0x000000019b217824 */ /* 0x000fe200078e0220 */
[----:B------:R-:W-:Y:S02]  /*d380*/  FSEL R177, R37, -INF , !P0 ;  /* 0xff80000025b17808 */ /* 0x000fe40004000000 */
[----:B------:R-:W-:Y:S04]  /*d390*/  ISETP.GT.AND P0, PT, R160, 0x28, !P2 ;  /* 0x00000028a000780c */ /* 0x000fe80005704270 */
[C---:B------:R-:W-:Y:S04]  /*d3a0*/  ISETP.LT.OR P0, PT, R161.reuse, 0x29, P0 ;  /* 0x00000029a100780c */ /* 0x040fe80000701670 */
[----:B------:R-:W-:Y:S02]  /*d3b0*/  FSEL R173, R48, -INF , !P0 ;  /* 0xff80000030ad7808 */ /* 0x000fe40004000000 */
[----:B------:R-:W-:Y:S04]  /*d3c0*/  ISETP.GT.AND P0, PT, R160, RZ, !P1 ;  /* 0x000000ffa000720c */ /* 0x000fe80004f04270 */
[C---:B------:R-:W-:Y:S04]  /*d3d0*/  ISETP.LT.OR P0, PT, R161.reuse, 0x1, P0 ;  /* 0x00000001a100780c */ /* 0x040fe80000701670 */
[----:B------:R-:W-:Y:S02]  /*d3e0*/  FSEL R4, R4, -INF , !P0 ;  /* 0xff80000004047808 */ /* 0x000fe40004000000 */
[----:B------:R-:W-:Y:S04]  /*d3f0*/  ISETP.GE.AND P0, PT, R162, 0x2a, PT ;  /* 0x0000002aa200780c */ /* 0x000fe80003f06270 */
[----:B------:R-:W-:Y:S02]  /*d400*/  P2R R21, PR, RZ, 0x1 ;  /* 0x00000001ff157803 */ /* 0x000fe40000000000 */
        /* <DEDUP_REMOVED lines=19> */
.L_x_324:
[----:B------:R-:W-:Y:S04]  /*d540*/  MOV R20, c[0x0][0x32c] ;  /* 0x0000cb0000147a02 */ /* 0x000fe80000000f00 */
[----:B------:R-:W-:Y:S11]  /*d550*/  ISETP.NE.AND P0, PT, R20, 0x1, PT ;  /* 0x000000011400780c */ /* 0x000ff60003f05270 */
[----:B------:R-:W-:Y:S02]  /*d560*/  @!UPT UIADD3 URZ, URZ, URZ, URZ ;  /* 0x0000003f3f3ff290 */ /* 0x000fe4000fffe03f */
[----:B------:R-:W-:Y:S05]  /*d570*/  @P0 IMAD.HI.U32 R20, R32, c[0x0][0x330], RZ ;  /* 0x0000cc0020140a27 */ /* 0x000fea00078e00ff */
[----:B------:R-:W-:Y:S02]  /*d580*/  @P0 SHF.R.U32.HI R32, RZ, c[0x0][0x334], R20 ;  /* 0x0000cd00ff200a19 */ /* 0x000fe40000011614 */
.L_x_325:
[----:B------:R-:W-:Y:S05]  /*d590*/  BSYNC B0 ;  /* 0x0000000000007941 */ /* 0x000fea0003800000 */
.L_x_323:
[----:B------:R-:W-:Y:S05]  /*d5a0*/  IMAD R32, R32, c[0x0][0x32c], R153 ;  /* 0x0000cb0020207a24 */ /* 0x000fea00078e0299 */
[----:B------:R-:W-:Y:S02]  /*d5b0*/  IADD3 R37, R32, c[0x0][0x32c], RZ ;  /* 0x0000cb0020257a10 */ /* 0x000fe40007ffe0ff */
[----:B------:R-:W-:Y:S02]  /*d5c0*/  IMNMX R33, R33, R32, !PT ;  /* 0x0000002021217217 */ /* 0x000fe40007800200 */
[----:B------:R-:W-:Y:S02]  /*d5d0*/  IMNMX R36, R36, R37, PT ;  /* 0x0000002524247217 */ /* 0x000fe40003800200 */
.L_x_322:
        /* <DEDUP_REMOVED lines=28> */
[----:B------:R-:W-:Y:S04]  /*d7a0*/  ISETP.NE.AND P0, PT, R151, RZ, PT ;  /* 0x000000ff9700720c */ /* 0x000fe80003f05270 */
[C---:B------:R-:W-:Y:S04]  /*d7b0*/  ISETP.GT.AND P0, PT, R158.reuse, 0x1, !P0 ;  /* 0x000000019e00780c */ /* 0x040fe80004704270 */
[----:B------:R-:W-:Y:S04]  /*d7c0*/  ISETP.LT.OR P0, PT, R159, 0x2, P0 ;  /* 0x000000029f00780c */ /* 0x000fe80000701670 */
[----:B------:R-:W-:Y:S02]  /*d7d0*/  FSEL R32, R7, -INF , !P0 ;  /* 0xff80000007207808 */ /* 0x000fe40004000000 */
[----:B------:R-:W-:Y:S01]  /*d7e0*/  ISETP.GT.AND P0, PT, R158, RZ, !P1 ;  /* 0x000000ff9e00720c */ /* 0x000fe20004f04270 */
[----:B------:R-:W1:Y:S03]  /*d7f0*/  SHFL.IDX PT, R7, R157, 0x3, 0x1c1f ;  /* 0x007c1f009d077f89 */ /* 0x000e6600000e0000 */
[C---:B------:R-:W-:Y:S04]  /*d800*/  ISETP.LT.OR P0, PT, R159.reuse, 0x1, P0 ;  /* 0x000000019f00780c */ /* 0x040fe80000701670 */
[----:B------:R-:W-:Y:S02]  /*d810*/  FSEL R6, R6, -INF , !P0 ;  /* 0xff80000006067808 */ /* 0x000fe40004000000 */
[----:B------:R-:W-:Y:S04]  /*d820*/  ISETP.GT.AND P0, PT, R158, 0x28, !P2 ;  /* 0x000000289e00780c */ /* 0x000fe80005704270 */
[----:B------:R-:W-:Y:S04]  /*d830*/  ISETP.LT.OR P0, PT, R159, 0x29, P0 ;  /* 0x000000299f00780c */ /* 0x000fe80000701670 */
[----:B------:R-:W-:Y:S02]  /*d840*/  FSEL R168, R50, -INF , !P0 ;  /* 0xff80000032a87808 */ /* 0x000fe40004000000 */
[----:B------:R-:W-:Y:S04]  /*d850*/  ISETP.NE.AND P0, PT, R21, RZ, PT ;  /* 0x000000ff1500720c */ /* 0x000fe80003f05270 */
[----:B------:R-:W-:Y:S01]  /*d860*/  ISETP.GT.AND P0, PT, R158, 0x29, !P0 ;  /* 0x000000299e00780c */ /* 0x000fe20004704270 */
[--C-:B-1----:R-:W-:Y:S03]  /*d870*/  IMAD.IADD R156, R156, 0x1, R7.reuse ;  /* 0x000000019c9c7824 */ /* 0x102fe600078e0207 */
[----:B------:R-:W-:Y:S04]  /*d880*/  ISETP.LT.OR P0, PT, R159, 0x2a, P0 ;  /* 0x0000002a9f00780c */ /* 0x000fe80000701670 */
[----:B------:R-:W-:Y:S02]  /*d890*/  FSEL R167, R51, -INF , !P0 ;  /* 0xff80000033a77808 */ /* 0x000fe40004000000 */
[----:B------:R-:W-:Y:S04]  /*d8a0*/  ISETP.GT.AND P0, PT, R33, RZ, !P1 ;  /* 0x000000ff2100720c */ /* 0x000fe80004f04270 */
        /* <DEDUP_REMOVED lines=17> */
[----:B------:R-:W-:Y:S01]  /*d9c0*/  FSEL R184, R24, -INF , !P0 ;  /* 0xff80000018b87808 */ /* 0x000fe20004000000 */
[----:B------:R-:W-:Y:S01]  /*d9d0*/  IMAD.IADD R24, R155, 0x1, R7 ;  /* 0x000000019b187824 */ /* 0x000fe200078e0207 */
        /* <DEDUP_REMOVED lines=39> */
.L_x_328:
[----:B------:R-:W-:Y:S04]  /*dc50*/  MOV R7, c[0x0][0x32c] ;  /* 0x0000cb0000077a02 */ /* 0x000fe80000000f00 */
[----:B------:R-:W-:Y:S11]  /*dc60*/  ISETP.NE.AND P0, PT, R7, 0x1, PT ;  /* 0x000000010700780c */ /* 0x000ff60003f05270 */
[----:B------:R-:W-:Y:S02]  /*dc70*/  @!UPT UIADD3 URZ, URZ, URZ, URZ ;  /* 0x0000003f3f3ff290 */ /* 0x000fe4000fffe03f */
[----:B------:R-:W-:Y:S05]  /*dc80*/  @P0 IMAD.HI.U32 R7, R28, c[0x0][0x330], RZ ;  /* 0x0000cc001c070a27 */ /* 0x000fea00078e00ff */
[----:B------:R-:W-:Y:S02]  /*dc90*/  @P0 SHF.R.U32.HI R28, RZ, c[0x0][0x334], R7 ;  /* 0x0000cd00ff1c0a19 */ /* 0x000fe40000011607 */
.L_x_329:
[----:B------:R-:W-:Y:S05]  /*dca0*/  BSYNC B0 ;  /* 0x0000000000007941 */ /* 0x000fea0003800000 */
.L_x_327:
[----:B------:R-:W-:Y:S05]  /*dcb0*/  IMAD R153, R28, c[0x0][0x32c], R153 ;  /* 0x0000cb001c997a24 */ /* 0x000fea00078e0299 */
[----:B------:R-:W-:Y:S02]  /*dcc0*/  IADD3 R7, R153, c[0x0][0x32c], RZ ;  /* 0x0000cb0099077a10 */ /* 0x000fe40007ffe0ff */
[----:B------:R-:W-:Y:S02]  /*dcd0*/  IMNMX R24, R24, R153, !PT ;  /* 0x0000009918187217 */ /* 0x000fe40007800200 */
[----:B------:R-:W-:Y:S02]  /*dce0*/  IMNMX R156, R156, R7, PT ;  /* 0x000000079c9c7217 */ /* 0x000fe40003800200 */
.L_x_326:
[----:B------:R-:W-:Y:S01]  /*dcf0*/  ISETP.GT.AND P0, PT, R24, RZ, !P1 ;  /* 0x000000ff1800720c */ /* 0x000fe20004f04270 */
[----:B------:R-:W-:Y:S01]  /*dd00*/  LDSM.16.MT88.4 R36, [R214+0x2480] ;  /* 0x00248000d624783b */ /* 0x000fe20000004200 */
[----:B------:R-:W-:Y:S02]  /*dd10*/  ISETP.NE.AND P1, PT, R17, RZ, PT ;  /* 0x000000ff1100720c */ /* 0x000fe40003f25270 */
        /* <DEDUP_REMOVED lines=46> */
[----:B------:R-:W-:Y:S02]  /*e000*/  FMNMX.FTZ R26, R168, R7, !PT ;  /* 0x00000007a81a7209 */ /* 0x000fe40007810000 */
[----:B------:R-:W-:Y:S02]  /*e010*/  FMNMX.FTZ R5, R170, R3, !PT ;  /* 0x00000003aa057209 */ /* 0x000fe40007810000 */
[----:B------:R-:W-:Y:S02]  /*e020*/  FMNMX.FTZ R3, R19, R2, !PT ;  /* 0x0000000213037209 */ /* 0x000fe40007810000 */
[----:B------:R-:W-:Y:S01]  /*e030*/  ISETP.LT.OR P0, PT, R156, 0x1a, P0 ;  /* 0x0000001a9c00780c */ /* 0x000fe20000701670 */
[----:B------:R-:W1:Y:S01]  /*e040*/  SHFL.BFLY PT, R14, R5, 0x2, 0x1f ;  /* 0x0c401f00050e7f89 */ /* 0x000e6200000e0000 */
[----:B------:R-:W-:Y:S02]  /*e050*/  FMNMX.FTZ R3, R22, R3, !PT ;  /* 0x0000000316037209 */ /* 0x000fe40007810000 */
[----:B------:R-:W-:Y:S02]  /*e060*/  FMNMX.FTZ R10, R167, R26, !PT ;  /* 0x0000001aa70a7209 */ /* 0x000fe40007810000 */
[----:B------:R-:W-:Y:S02]  /*e070*/  FMNMX.FTZ R3, R12, R3, !PT ;  /* 0x000000030c037209 */ /* 0x000fe40007810000 */
[----:B------:R-:W-:Y:S01]  /*e080*/  FSEL R41, R31, -INF , !P0 ;  /* 0xff8000001f297808 */ /* 0x000fe20004000000 */
[----:B------:R-:W2:Y:S01]  /*e090*/  SHFL.BFLY PT, R149, R10, 0x2, 0x1f ;  /* 0x0c401f000a957f89 */ /* 0x000ea200000e0000 */
[----:B------:R-:W-:Y:S02]  /*e0a0*/  FMNMX.FTZ R3, R8, R3, !PT ;  /* 0x0000000308037209 */ /* 0x000fe40007810000 */
[----:B------:R-:W-:Y:S02]  /*e0b0*/  ISETP.GT.AND P0, PT, R24, 0x20, !P4 ;  /* 0x000000201800780c */ /* 0x000fe40006704270 */
[----:B------:R-:W-:Y:S02]  /*e0c0*/  FMNMX.FTZ R3, R184, R3, !PT ;  /* 0x00000003b8037209 */ /* 0x000fe40007810000 */
        /* <DEDUP_REMOVED lines=8> */
[----:B------:R-:W-:Y:S02]  /*e150*/  FMNMX.FTZ R3, R171, R26, !PT ;  /* 0x0000001aab037209 */ /* 0x000fe40007810000 */
[----:B-1----:R-:W-:Y:S02]  /*e160*/  FMNMX.FTZ R14, R5, R14, !PT ;  /* 0x0000000e050e7209 */ /* 0x002fe40007810000 */
[----:B------:R-:W-:Y:S02]  /*e170*/  ISETP.GT.AND P0, PT, R24, 0x28, !P2 ;  /* 0x000000281800780c */ /* 0x000fe40005704270 */
[----:B------:R-:W-:Y:S01]  /*e180*/  FMNMX.FTZ R3, R50, R3, !PT ;  /* 0x0000000332037209 */ /* 0x000fe20007810000 */
[----:B------:R-:W1:Y:S01]  /*e190*/  SHFL.BFLY PT, R151, R14, 0x1, 0x1f ;  /* 0x0c201f000e977f89 */ /* 0x000e6200000e0000 */
[----:B------:R-:W-:Y:S02]  /*e1a0*/  ISETP.LT.OR P0, PT, R156, 0x29, P0 ;  /* 0x000000299c00780c */ /* 0x000fe40000701670 */
[----:B------:R-:W-:Y:S02]  /*e1b0*/  ISETP.NE.AND P1, PT, R21, RZ, PT ;  /* 0x000000ff1500720c */ /* 0x000fe40003f25270 */
[----:B------:R-:W-:Y:S02]  /*e1c0*/  FSEL R46, R46, -INF , !P0 ;  /* 0xff8000002e2e7808 */ /* 0x000fe40004000000 */
[----:B------:R-:W-:Y:S02]  /*e1d0*/  ISETP.GT.AND P0, PT, R24, 0x29, !P1 ;  /* 0x000000291800780c */ /* 0x000fe40004f04270 */
[----:B--2---:R-:W-:Y:S02]  /*e1e0*/  FMNMX.FTZ R149, R10, R149, !PT ;  /* 0x000000950a957209 */ /* 0x004fe40007810000 */
[----:B------:R-:W-:Y:S04]  /*e1f0*/  ISETP.LT.OR P0, PT, R156, 0x2a, P0 ;  /* 0x0000002a9c00780c */ /* 0x000fe80000701670 */
[----:B------:R-:W-:Y:S02]  /*e200*/  FSEL R23, R47, -INF , !P0 ;  /* 0xff8000002f177808 */ /* 0x000fe40004000000 */
[----:B-1----:R-:W-:Y:S02]  /*e210*/  FMNMX.FTZ R151, R14, R151, !PT ;  /* 0x000000970e977209 */ /* 0x002fe40007810000 */
[----:B------:R-:W-:Y:S02]  /*e220*/  FMNMX.FTZ R14, R48, R3, !PT ;  /* 0x00000003300e7209 */ /* 0x000fe40007810000 */
[C---:B------:R-:W-:Y:S01]  /*e230*/  FSETP.NEU.FTZ.AND P0, PT, R151.reuse, -INF , PT ;  /* 0xff8000009700780b */ /* 0x040fe20003f1d000 */
[----:B------:R-:W-:Y:S01]  /*e240*/  FMUL.FTZ R185, R151, c[0x0][0x2d0] ;  /* 0x0000b40097b97a20 */ /* 0x000fe20000410000 */
[----:B------:R-:W-:Y:S02]  /*e250*/  FMNMX.FTZ R10, R45, R14, !PT ;  /* 0x0000000e2d0a7209 */ /* 0x000fe40007810000 */
[----:B------:R-:W1:Y:S01]  /*e260*/  SHFL.BFLY PT, R14, R149, 0x1, 0x1f ;  /* 0x0c201f00950e7f89 */ /* 0x000e6200000e0000 */
[----:B------:R-:W-:Y:S02]  /*e270*/  FSEL R9, R151, RZ, P0 ;  /* 0x000000ff97097208 */ /* 0x000fe40000000000 */
[----:B------:R-:W-:Y:S03]  /*e280*/  FSEL R185, R185, RZ, P0 ;  /* 0x000000ffb9b97208 */ /* 0x000fe60000000000 */
[----:B------:R-:W-:Y:S02]  /*e290*/  FADD.FTZ R9, -R9, R150 ;  /* 0x0000009609097221 */ /* 0x000fe40000010100 */
[--C-:B------:R-:W-:Y:S01]  /*e2a0*/  FFMA.FTZ R158, R4, c[0x0][0x2d0], -R185.reuse ;  /* 0x0000b400049e7a23 */ /* 0x100fe200000108b9 */
[----:B------:R-:W-:Y:S01]  /*e2b0*/  FMNMX.FTZ R4, R17, R0, !PT ;  /* 0x0000000011047209 */ /* 0x000fe20007810000 */
[----:B------:R-:W2:Y:S01]  /*e2c0*/  SHFL.BFLY PT, R3, R10, 0x2, 0x1f ;  /* 0x0c401f000a037f89 */ /* 0x000ea200000e0000 */
[--C-:B------:R-:W-:Y:S02]  /*e2d0*/  FFMA.FTZ R156, R154, c[0x0][0x2d0], -R185.reuse ;  /* 0x0000b4009a9c7a23 */ /* 0x100fe400000108b9 */
[----:B------:R-:W-:Y:S01]  /*e2e0*/  FMNMX.FTZ R4, R13, R4, !PT ;  /* 0x000000040d047209 */ /* 0x000fe20007810000 */
[--C-:B------:R-:W-:Y:S01]  /*e2f0*/  FFMA.FTZ R154, R16, c[0x0][0x2d0], -R185.reuse ;  /* 0x0000b400109a7a23 */ /* 0x100fe200000108b9 */
[----:B------:R-:W-:Y:S01]  /*e300*/  MUFU.EX2 R158, R158 ;  /* 0x0000009e009e7308 */ /* 0x000fe20000000800 */
[--C-:B------:R-:W-:Y:S01]  /*e310*/  FFMA.FTZ R155, R152, c[0x0][0x2d0], -R185.reuse ;  /* 0x0000b400989b7a23 */ /* 0x100fe200000108b9 */
[----:B------:R-:W-:Y:S01]  /*e320*/  FMNMX.FTZ R4, R11, R4, !PT ;  /* 0x000000040b047209 */ /* 0x000fe20007810000 */
[----:B------:R-:W-:Y:S02]  /*e330*/  FMUL.FTZ R21, R9, c[0x0][0x2d0] ;  /* 0x0000b40009157a20 */ /* 0x000fe40000410000 */
[--C-:B------:R-:W-:Y:S01]  /*e340*/  FFMA.FTZ R179, R194, c[0x0][0x2d0], -R185.reuse ;  /* 0x0000b400c2b37a23 */ /* 0x100fe200000108b9 */
[----:B------:R-:W-:Y:S01]  /*e350*/  FMNMX.FTZ R4, R15, R4, !PT ;  /* 0x000000040f047209 */ /* 0x000fe20007810000 */
[--C-:B------:R-:W-:Y:S01]  /*e360*/  FFMA.FTZ R166, R166, c[0x0][0x2d0], -R185.reuse ;  /* 0x0000b400a6a67a23 */ /* 0x100fe200000108b9 */
[----:B-1----:R-:W-:Y:S02]  /*e370*/  FMNMX.FTZ R149, R149, R14, !PT ;  /* 0x0000000e95957209 */ /* 0x002fe40007810000 */
[----:B------:R-:W1:Y:S01]  /*e380*/  MUFU.EX2 R156, R156 ;  /* 0x0000009c009c7308 */ /* 0x000e620000000800 */
[----:B------:R-:W-:Y:S01]  /*e390*/  FMNMX.FTZ R4, R195, R4, !PT ;  /* 0x00000004c3047209 */ /* 0x000fe20007810000 */
[--C-:B------:R-:W-:Y:S01]  /*e3a0*/  FFMA.FTZ R169, R198, c[0x0][0x2d0], -R185.reuse ;  /* 0x0000b400c6a97a23 */ /* 0x100fe200000108b9 */
[C---:B------:R-:W-:Y:S01]  /*e3b0*/  FSETP.NEU.FTZ.AND P0, PT, R149.reuse, -INF , PT ;  /* 0xff8000009500780b */ /* 0x040fe20003f1d000 */
[----:B------:R-:W-:Y:S01]  /*e3c0*/  FMUL.FTZ R181, R149, c[0x0][0x2d0] ;  /* 0x0000b40095b57a20 */ /* 0x000fe20000410000 */
[----:B------:R-:W-:Y:S01]  /*e3d0*/  FMNMX.FTZ R4, R191, R4, !PT ;  /* 0x00000004bf047209 */ /* 0x000fe20007810000 */
[--C-:B------:R-:W-:Y:S01]  /*e3e0*/  FFMA.FTZ R174, R174, c[0x0][0x2d0], -R185.reuse ;  /* 0x0000b400aeae7a23 */ /* 0x100fe200000108b9 */
[----:B------:R-:W-:Y:S01]  /*e3f0*/  FSEL R7, R149, RZ, P0 ;  /* 0x000000ff95077208 */ /* 0x000fe20000000000 */
[--C-:B------:R-:W-:Y:S01]  /*e400*/  FFMA.FTZ R180, R180, c[0x0][0x2d0], -R185.reuse ;  /* 0x0000b400b4b47a23 */ /* 0x100fe200000108b9 */
[----:B------:R-:W-:Y:S01]  /*e410*/  FSEL R181, R181, RZ, P0 ;  /* 0x000000ffb5b57208 */ /* 0x000fe20000000000 */
[----:B------:R-:W-:Y:S01]  /*e420*/  MUFU.EX2 R155, R155 ;  /* 0x0000009b009b7308 */ /* 0x000fe20000000800 */
[----:B------:R-:W-:Y:S01]  /*e430*/  FMNMX.FTZ R4, R193, R4, !PT ;  /* 0x00000004c1047209 */ /* 0x000fe20007810000 */
[----:B------:R-:W-:Y:S01]  /*e440*/  FFMA.FTZ R177, R177, c[0x0][0x2d0], -R185 ;  /* 0x0000b400b1b17a23 */ /* 0x000fe200000108b9 */
[----:B--2---:R-:W-:Y:S01]  /*e450*/  FMNMX.FTZ R3, R10, R3, !PT ;  /* 0x000000030a037209 */ /* 0x004fe20007810000 */
[--C-:B------:R-:W-:Y:S01]  /*e460*/  FFMA.FTZ R153, R6, c[0x0][0x2d0], -R181.reuse ;  /* 0x0000b40006997a23 */ /* 0x100fe200000108b5 */
[----:B------:R-:W-:Y:S01]  /*e470*/  FMNMX.FTZ R6, R41, R4, !PT ;  /* 0x0000000429067209 */ /* 0x000fe20007810000 */
[--C-:B------:R-:W-:Y:S02]  /*e480*/  FFMA.FTZ R159, R18, c[0x0][0x2d0], -R181.reuse ;  /* 0x0000b400129f7a23 */ /* 0x100fe400000108b5 */
[----:B------:R-:W2:Y:S01]  /*e490*/  SHFL.BFLY PT, R10, R3, 0x1, 0x1f ;  /* 0x0c201f00030a7f89 */ /* 0x000ea200000e0000 */
[----:B------:R-:W-:Y:S01]  /*e4a0*/  FMNMX.FTZ R6, R51, R6, !PT ;  /* 0x0000000633067209 */ /* 0x000fe20007810000 */
[--C-:B------:R-:W-:Y:S01]  /*e4b0*/  FFMA.FTZ R152, R32, c[0x0][0x2d0], -R181.reuse ;  /* 0x0000b40020987a23 */ /* 0x100fe200000108b5 */
[----:B------:R-:W3:Y:S01]  /*e4c0*/  MUFU.EX2 R154, R154 ;  /* 0x0000009a009a7308 */ /* 0x000ee20000000800 */
[--C-:B------:R-:W-:Y:S01]  /*e4d0*/  FFMA.FTZ R162, R20, c[0x0][0x2d0], -R181.reuse ;  /* 0x0000b40014a27a23 */ /* 0x100fe200000108b5 */
[----:B------:R-:W-:Y:S01]  /*e4e0*/  FMNMX.FTZ R5, R49, R6, !PT ;  /* 0x0000000631057209 */ /* 0x000fe20007810000 */
[--C-:B------:R-:W-:Y:S01]  /*e4f0*/  FFMA.FTZ R175, R196, c[0x0][0x2d0], -R181.reuse ;  /* 0x0000b400c4af7a23 */ /* 0x100fe200000108b5 */
[----:B-1----:R-:W-:Y:S01]  /*e500*/  F2FP.PACK_AB R24, R156, R158 ;  /* 0x0000009e9c18723e */ /* 0x002fe200000000ff */
[----:B------:R-:W-:Y:S01]  /*e510*/  LDSM.16.MT88.4 R32, [R212+0x1880] ;  /* 0x00188000d420783b */ /* 0x000fe20000004200 */
[----:B------:R-:W-:Y:S01]  /*e520*/  FMNMX.FTZ R6, R46, R5, !PT ;  /* 0x000000052e067209 */ /* 0x000fe20007810000 */
[----:B------:R-:W-:Y:S02]  /*e530*/  FFMA.FTZ R183, R192, c[0x0][0x2d0], -R181 ;  /* 0x0000b400c0b77a23 */ /* 0x000fe400000108b5 */
[--C-:B------:R-:W-:Y:S01]  /*e540*/  FFMA.FTZ R173, R173, c[0x0][0x2d0], -R185.reuse ;  /* 0x0000b400adad7a23 */ /* 0x100fe200000108b9 */
[----:B------:R-:W-:Y:S01]  /*e550*/  FMNMX.FTZ R4, R23, R6, !PT ;  /* 0x0000000617047209 */ /* 0x000fe20007810000 */
[----:B------:R-:W-:Y:S01]  /*e560*/  MUFU.EX2 R153, R153 ;  /* 0x0000009900997308 */ /* 0x000fe20000000800 */
[----:B------:R-:W-:Y:S02]  /*e570*/  FFMA.FTZ R185, R170, c[0x0][0x2d0], -R185 ;  /* 0x0000b400aab97a23 */ /* 0x000fe400000108b9 */
[--C-:B------:R-:W-:Y:S01]  /*e580*/  FFMA.FTZ R172, R172, c[0x0][0x2d0], -R181.reuse ;  /* 0x0000b400acac7a23 */ /* 0x100fe200000108b5 */
[----:B------:R-:W1:Y:S01]  /*e590*/  SHFL.BFLY PT, R5, R4, 0x2, 0x1f ;  /* 0x0c401f0004057f89 */ /* 0x000e6200000e0000 */
[--C-:B------:R-:W-:Y:S02]  /*e5a0*/  FFMA.FTZ R182, R182, c[0x0][0x2d0], -R181.reuse ;  /* 0x0000b400b6b67a23 */ /* 0x100fe400000108b5 */
[--C-:B------:R-:W-:Y:S02]  /*e5b0*/  FFMA.FTZ R178, R178, c[0x0][0x2d0], -R181.reuse ;  /* 0x0000b400b2b27a23 */ /* 0x100fe400000108b5 */
[----:B------:R-:W-:Y:S01]  /*e5c0*/  FFMA.FTZ R168, R168, c[0x0][0x2d0], -R181 ;  /* 0x0000b400a8a87a23 */ /* 0x000fe200000108b5 */
[----:B--2---:R-:W-:Y:S01]  /*e5d0*/  FMNMX.FTZ R3, R3, R10, !PT ;  /* 0x0000000a03037209 */ /* 0x004fe20007810000 */
[----:B------:R-:W2:Y:S01]  /*e5e0*/  MUFU.EX2 R152, R152 ;  /* 0x0000009800987308 */ /* 0x000ea20000000800 */
[----:B---3--:R-:W-:Y:S03]  /*e5f0*/  F2FP.PACK_AB R26, R154, R155 ;  /* 0x0000009b9a1a723e */ /* 0x008fe600000000ff */
[C---:B------:R-:W-:Y:S01]  /*e600*/  FMUL.FTZ R47, R3.reuse, c[0x0][0x2d0] ;  /* 0x0000b400032f7a20 */ /* 0x040fe20000410000 */
[----:B------:R-:W-:Y:S04]  /*e610*/  FSETP.NEU.FTZ.AND P0, PT, R3, -INF , PT ;  /* 0xff8000000300780b */ /* 0x000fe80003f1d000 */
[----:B------:R-:W-:Y:S01]  /*e620*/  FSEL R47, R47, RZ, P0 ;  /* 0x000000ff2f2f7208 */ /* 0x000fe20000000000 */
[----:B------:R-:W-:Y:S04]  /*e630*/  MUFU.EX2 R162, R162 ;  /* 0x000000a200a27308 */ /* 0x000fe80000000800 */
[--C-:B------:R-:W-:Y:S02]  /*e640*/  FFMA.FTZ R157, R22, c[0x0][0x2d0], -R47.reuse ;  /* 0x0000b400169d7a23 */ /* 0x100fe4000001082f */
[--C-:B------:R-:W-:Y:S01]  /*e650*/  FFMA.FTZ R160, R19, c[0x0][0x2d0], -R47.reuse ;  /* 0x0000b40013a07a23 */ /* 0x100fe2000001082f */
[----:B-1----:R-:W-:Y:S01]  /*e660*/  FMNMX.FTZ R5, R4, R5, !PT ;  /* 0x0000000504057209 */ /* 0x002fe20007810000 */
[----:B------:R-:W-:Y:S01]  /*e670*/  FADD.FTZ R4, -R7, R148 ;  /* 0x0000009407047221 */ /* 0x000fe20000010100 */
[----:B------:R-:W-:Y:S01]  /*e680*/  FSEL R7, R3, RZ, P0 ;  /* 0x000000ff03077208 */ /* 0x000fe20000000000 */
[----:B------:R-:W1:Y:S01]  /*e690*/  MUFU.EX2 R159, R159 ;  /* 0x0000009f009f7308 */ /* 0x000e620000000800 */
[--C-:B------:R-:W-:Y:S01]  /*e6a0*/  FFMA.FTZ R164, R12, c[0x0][0x2d0], -R47.reuse ;  /* 0x0000b4000ca47a23 */ /* 0x100fe2000001082f */
[----:B------:R-:W3:Y:S01]  /*e6b0*/  SHFL.BFLY PT, R22, R5, 0x1, 0x1f ;  /* 0x0c201f0005167f89 */ /* 0x000ee200000e0000 */
[----:B------:R-:W-:Y:S01]  /*e6c0*/  FMUL.FTZ R20, R4, c[0x0][0x2d0] ;  /* 0x0000b40004147a20 */ /* 0x000fe20000410000 */
[----:B--2---:R-:W-:Y:S01]  /*e6d0*/  F2FP.PACK_AB R25, R152, R153 ;  /* 0x000000999819723e */ /* 0x004fe200000000ff */
[----:B------:R-:W-:Y:S02]  /*e6e0*/  FADD.FTZ R2, -R7, R2 ;  /* 0x0000000207027221 */ /* 0x000fe40000010100 */
[--C-:B------:R-:W-:Y:S02]  /*e6f0*/  FFMA.FTZ R161, R8, c[0x0][0x2d0], -R47.reuse ;  /* 0x0000b40008a17a23 */ /* 0x100fe4000001082f */
[----:B------:R-:W-:Y:S01]  /*e700*/  FMUL.FTZ R6, R2, c[0x0][0x2d0] ;  /* 0x0000b40002067a20 */ /* 0x000fe20000410000 */
[----:B------:R-:W2:Y:S01]  /*e710*/  MUFU.EX2 R21, R21 ;  /* 0x0000001500157308 */ /* 0x000ea20000000800 */
[--C-:B------:R-:W-:Y:S02]  /*e720*/  FFMA.FTZ R184, R184, c[0x0][0x2d0], -R47.reuse ;  /* 0x0000b400b8b87a23 */ /* 0x100fe4000001082f */
[--C-:B------:R-:W-:Y:S02]  /*e730*/  FFMA.FTZ R187, R190, c[0x0][0x2d0], -R47.reuse ;  /* 0x0000b400bebb7a23 */ /* 0x100fe4000001082f */
[--C-:B------:R-:W-:Y:S02]  /*e740*/  FFMA.FTZ R186, R186, c[0x0][0x2d0], -R47.reuse ;  /* 0x0000b400baba7a23 */ /* 0x100fe4000001082f */
[----:B------:R-:W-:Y:S03]  /*e750*/  FFMA.FTZ R189, R188, c[0x0][0x2d0], -R47 ;  /* 0x0000b400bcbd7a23 */ /* 0x000fe6000001082f */
[----:B------:R-:W4:Y:S01]  /*e760*/  MUFU.EX2 R20, R20 ;  /* 0x0000001400147308 */ /* 0x000f220000000800 */
[----:B-1----:R-:W-:Y:S02]  /*e770*/  F2FP.PACK_AB R27, R159, R162 ;  /* 0x000000a29f1b723e */ /* 0x002fe400000000ff */
[----:B---3--:R-:W-:Y:S04]  /*e780*/  FMNMX.FTZ R22, R5, R22, !PT ;  /* 0x0000001605167209 */ /* 0x008fe80007810000 */
[C---:B------:R-:W-:Y:S01]  /*e790*/  FSETP.NEU.FTZ.AND P0, PT, R22.reuse, -INF , PT ;  /* 0xff8000001600780b */ /* 0x040fe20003f1d000 */
[C---:B------:R-:W-:Y:S02]  /*e7a0*/  FMUL.FTZ R44, R22.reuse, c[0x0][0x2d0] ;  /* 0x0000b400162c7a20 */ /* 0x040fe40000410000 */
[----:B------:R1:W3:Y:S01]  /*e7b0*/  MUFU.EX2 R2, R6 ;  /* 0x0000000600027308 */ /* 0x0002e20000000800 */
[----:B------:R-:W-:Y:S01]  /*e7c0*/  FSEL R5, R22, RZ, P0 ;  /* 0x000000ff16057208 */ /* 0x000fe20000000000 */
[C---:B--2---:R-:W-:Y:S01]  /*e7d0*/  FMUL.FTZ R4, R21.reuse, R144 ;  /* 0x0000009015047220 */ /* 0x044fe20000410000 */
[----:B------:R-:W-:Y:S01]  /*e7e0*/  FSEL R44, R44, RZ, P0 ;  /* 0x000000ff2c2c7208 */ /* 0x000fe20000000000 */
[----:B------:R-:W-:Y:S01]  /*e7f0*/  FMUL.FTZ R100, R21, R100 ;  /* 0x0000006415647220 */ /* 0x000fe20000410000 */
[C---:B------:R-:W-:Y:S01]  /*e800*/  ISETP.GT.AND P0, PT, R232.reuse, R219, PT ;  /* 0x000000dbe800720c */ /* 0x040fe20003f04270 */
[----:B------:R-:W-:Y:S01]  /*e810*/  FADD.FTZ R5, -R5, R0 ;  /* 0x0000000005057221 */ /* 0x000fe20000010100 */
[----:B------:R-:W-:Y:S01]  /*e820*/  IADD3 R232, R232, -0x1, RZ ;  /* 0xffffffffe8e87810 */ /* 0x000fe20007ffe0ff */
[--C-:B------:R-:W-:Y:S02]  /*e830*/  FFMA.FTZ R165, R17, c[0x0][0x2d0], -R44.reuse ;  /* 0x0000b40011a57a23 */ /* 0x100fe4000001082c */
[----:B------:R-:W-:Y:S01]  /*e840*/  MUFU.EX2 R160, R160 ;  /* 0x000000a000a07308 */ /* 0x000fe20000000800 */
[----:B------:R-:W2:Y:S01]  /*e850*/  LDSM.16.MT88.4 R16, [R214+0x1880] ;  /* 0x00188000d610783b */ /* 0x000ea20000004200 */
[--C-:B------:R-:W-:Y:S02]  /*e860*/  FFMA.FTZ R150, R13, c[0x0][0x2d0], -R44.reuse ;  /* 0x0000b4000d967a23 */ /* 0x100fe4000001082c */
[--C-:B------:R-:W-:Y:S02]  /*e870*/  FFMA.FTZ R163, R11, c[0x0][0x2d0], -R44.reuse ;  /* 0x0000b4000ba37a23 */ /* 0x100fe4000001082c */
[--C-:B------:R-:W-:Y:S02]  /*e880*/  FFMA.FTZ R148, R15, c[0x0][0x2d0], -R44.reuse ;  /* 0x0000b4000f947a23 */ /* 0x100fe4000001082c */
[----:B------:R-:W-:Y:S02]  /*e890*/  FMUL.FTZ R0, R5, c[0x0][0x2d0] ;  /* 0x0000b40005007a20 */ /* 0x000fe40000410000 */
[----:B------:R-:W5:Y:S01]  /*e8a0*/  MUFU.EX2 R157, R157 ;  /* 0x0000009d009d7308 */ /* 0x000f620000000800 */
[----:B------:R-:W-:Y:S02]  /*e8b0*/  FMUL.FTZ R5, R21, R145 ;  /* 0x0000009115057220 */ /* 0x000fe40000410000 */
[C---:B----4-:R-:W-:Y:S02]  /*e8c0*/  FMUL.FTZ R7, R20.reuse, R147 ;  /* 0x0000009314077220 */ /* 0x050fe40000410000 */
[----:B-1----:R-:W-:Y:S02]  /*e8d0*/  FMUL.FTZ R6, R20, R146 ;  /* 0x0000009214067220 */ /* 0x002fe40000410000 */
[--C-:B------:R-:W-:Y:S02]  /*e8e0*/  FFMA.FTZ R190, R41, c[0x0][0x2d0], -R44.reuse ;  /* 0x0000b40029be7a23 */ /* 0x100fe4000001082c */
[----:B------:R-:W-:Y:S01]  /*e8f0*/  LDSM.16.MT88.4 R40, [R212+0x1c80] ;  /* 0x001c8000d428783b */ /* 0x000fe20000004200 */
[----:B------:R-:W-:Y:S01]  /*e900*/  MUFU.EX2 R164, R164 ;  /* 0x000000a400a47308 */ /* 0x000fe20000000800 */
[--C-:B------:R-:W-:Y:S02]  /*e910*/  FFMA.FTZ R194, R49, c[0x0][0x2d0], -R44.reuse ;  /* 0x0000b40031c27a23 */ /* 0x100fe4000001082c */
[--C-:B------:R-:W-:Y:S02]  /*e920*/  FFMA.FTZ R196, R46, c[0x0][0x2d0], -R44.reuse ;  /* 0x0000b4002ec47a23 */ /* 0x100fe4000001082c */
[C---:B------:R-:W-:Y:S02]  /*e930*/  FMUL.FTZ R104, R21.reuse, R104 ;  /* 0x0000006815687220 */ /* 0x040fe40000410000 */
[----:B------:R-:W-:Y:S02]  /*e940*/  FMUL.FTZ R105, R21, R105 ;  /* 0x0000006915697220 */ /* 0x000fe40000410000 */
[C---:B------:R-:W-:Y:S01]  /*e950*/  FMUL.FTZ R106, R20.reuse, R106 ;  /* 0x0000006a146a7220 */ /* 0x040fe20000410000 */
[----:B------:R-:W1:Y:S01]  /*e960*/  MUFU.EX2 R161, R161 ;  /* 0x000000a100a17308 */ /* 0x000e620000000800 */
[----:B------:R-:W-:Y:S02]  /*e970*/  FMUL.FTZ R107, R20, R107 ;  /* 0x0000006b146b7220 */ /* 0x000fe40000410000 */
[C---:B---3--:R-:W-:Y:S01]  /*e980*/  FMUL.FTZ R108, R2.reuse, R108 ;  /* 0x0000006c026c7220 */ /* 0x048fe20000410000 */
[----:B-----5:R-:W-:Y:S01]  /*e990*/  F2FP.PACK_AB R28, R157, R160 ;  /* 0x000000a09d1c723e */ /* 0x020fe200000000ff */
[C---:B------:R-:W-:Y:S02]  /*e9a0*/  FMUL.FTZ R109, R2.reuse, R109 ;  /* 0x0000006d026d7220 */ /* 0x040fe40000410000 */
[C---:B------:R-:W-:Y:S02]  /*e9b0*/  FMUL.FTZ R112, R2.reuse, R112 ;  /* 0x0000007002707220 */ /* 0x040fe40000410000 */
[C---:B------:R-:W-:Y:S01]  /*e9c0*/  FMUL.FTZ R113, R2.reuse, R113 ;  /* 0x0000007102717220 */ /* 0x040fe20000410000 */
[----:B------:R-:W-:Y:S01]  /*e9d0*/  MUFU.EX2 R165, R165 ;  /* 0x000000a500a57308 */ /* 0x000fe20000000800 */
[-C--:B--2---:R-:W-:Y:S01]  /*e9e0*/  HMMA.16816.F32 R4, R24, R16.reuse, R4 ;  /* 0x000000101804723c */ /* 0x084fe20000001804 */
[C---:B------:R-:W-:Y:S02]  /*e9f0*/  FMUL.FTZ R8, R2.reuse, R140 ;  /* 0x0000008c02087220 */ /* 0x040fe40000410000 */
[C---:B------:R-:W-:Y:S02]  /*ea00*/  FMUL.FTZ R9, R2.reuse, R141 ;  /* 0x0000008d02097220 */ /* 0x040fe40000410000 */
[C---:B------:R-:W-:Y:S02]  /*ea10*/  FMUL.FTZ R12, R2.reuse, R136 ;  /* 0x00000088020c7220 */ /* 0x040fe40000410000 */
[----:B------:R-:W-:Y:S02]  /*ea20*/  FMUL.FTZ R13, R2, R137 ;  /* 0x00000089020d7220 */ /* 0x000fe40000410000 */
[----:B------:R-:W2:Y:S03]  /*ea30*/  MUFU.EX2 R150, R150 ;  /* 0x0000009600967308 */ /* 0x000ea60000000800 */
[----:B------:R-:W-:Y:S01]  /*ea40*/  FMUL.FTZ R101, R21, R101 ;  /* 0x0000006515657220 */ /* 0x000fe20000410000 */
[----:B-1----:R-:W-:Y:S01]  /*ea50*/  F2FP.PACK_AB R30, R161, R164 ;  /* 0x000000a4a11e723e */ /* 0x002fe200000000ff */
[C---:B------:R-:W-:Y:S02]  /*ea60*/  FMUL.FTZ R102, R20.reuse, R102 ;  /* 0x0000006614667220 */ /* 0x040fe40000410000 */
        /* <DEDUP_REMOVED lines=9> */
[C---:B------:R-:W-:Y:S02]  /*eb00*/  FMUL.FTZ R122, R20.reuse, R122 ;  /* 0x0000007a147a7220 */ /* 0x040fe40000410000 */
[----:B------:R-:W-:Y:S01]  /*eb10*/  FMUL.FTZ R123, R20, R123 ;  /* 0x0000007b147b7220 */ /* 0x000fe20000410000 */
[----:B--2---:R-:W-:Y:S01]  /*eb20*/  F2FP.PACK_AB R29, R150, R165 ;  /* 0x000000a5961d723e */ /* 0x004fe200000000ff */
[C---:B------:R-:W-:Y:S02]  /*eb30*/  FMUL.FTZ R124, R2.reuse, R124 ;  /* 0x0000007c027c7220 */ /* 0x040fe40000410000 */
[----:B------:R-:W-:Y:S02]  /*eb40*/  FMUL.FTZ R125, R2, R125 ;  /* 0x0000007d027d7220 */ /* 0x000fe40000410000 */
[C---:B------:R-:W-:Y:S01]  /*eb50*/  FMUL.FTZ R128, R21.reuse, R128 ;  /* 0x0000008015807220 */ /* 0x040fe20000410000 */
[----:B------:R-:W2:Y:S01]  /*eb60*/  MUFU.EX2 R0, R0 ;  /* 0x0000000000007308 */ /* 0x000ea20000000800 */
[C---:B------:R-:W-:Y:S02]  /*eb70*/  FMUL.FTZ R129, R21.reuse, R129 ;  /* 0x0000008115817220 */ /* 0x040fe40000410000 */
[C---:B------:R-:W-:Y:S02]  /*eb80*/  FMUL.FTZ R130, R20.reuse, R130 ;  /* 0x0000008214827220 */ /* 0x040fe40000410000 */
[C---:B------:R-:W-:Y:S02]  /*eb90*/  FMUL.FTZ R131, R20.reuse, R131 ;  /* 0x0000008314837220 */ /* 0x040fe40000410000 */
[C---:B------:R-:W-:Y:S02]  /*eba0*/  FMUL.FTZ R52, R21.reuse, R52 ;  /* 0x0000003415347220 */ /* 0x040fe40000410000 */
[C---:B------:R-:W-:Y:S01]  /*ebb0*/  FMUL.FTZ R53, R21.reuse, R53 ;  /* 0x0000003515357220 */ /* 0x040fe20000410000 */
[----:B------:R3:W-:Y:S01]  /*ebc0*/  MUFU.EX2 R170, R185 ;  /* 0x000000b900aa7308 */ /* 0x0007e20000000800 */
[C---:B------:R-:W-:Y:S02]  /*ebd0*/  FMUL.FTZ R54, R20.reuse, R54 ;  /* 0x0000003614367220 */ /* 0x040fe40000410000 */
[----:B------:R-:W-:Y:S01]  /*ebe0*/  FMUL.FTZ R55, R20, R55 ;  /* 0x0000003714377220 */ /* 0x000fe20000410000 */
[----:B-1----:R-:W-:Y:S01]  /*ebf0*/  F2FP.PACK_AB R31, R148, R163 ;  /* 0x000000a3941f723e */ /* 0x002fe200000000ff */
[C---:B------:R-:W-:Y:S02]  /*ec00*/  FMUL.FTZ R56, R2.reuse, R56 ;  /* 0x0000003802387220 */ /* 0x040fe40000410000 */
[C---:B------:R-:W-:Y:S02]  /*ec10*/  FMUL.FTZ R57, R2.reuse, R57 ;  /* 0x0000003902397220 */ /* 0x040fe40000410000 */
[C---:B------:R-:W-:Y:S01]  /*ec20*/  FMUL.FTZ R60, R2.reuse, R60 ;  /* 0x0000003c023c7220 */ /* 0x040fe20000410000 */
[----:B------:R-:W-:Y:S01]  /*ec30*/  MUFU.EX2 R166, R166 ;  /* 0x000000a600a67308 */ /* 0x000fe20000000800 */
[----:B------:R-:W-:Y:S02]  /*ec40*/  FMUL.FTZ R61, R2, R61 ;  /* 0x0000003d023d7220 */ /* 0x000fe40000410000 */
[----:B------:R-:W-:Y:S02]  /*ec50*/  FMUL.FTZ R64, R21, R64 ;  /* 0x0000004015407220 */ /* 0x000fe40000410000 */
        /* <DEDUP_REMOVED lines=9> */
[--C-:B---3--:R-:W-:Y:S01]  /*ecf0*/  FFMA.FTZ R185, R51, c[0x0][0x2d0], -R44.reuse ;  /* 0x0000b40033b97a23 */ /* 0x108fe2000001082c */
[----:B------:R-:W-:Y:S01]  /*ed00*/  MUFU.EX2 R172, R172 ;  /* 0x000000ac00ac7308 */ /* 0x000fe20000000800 */
[C---:B------:R-:W-:Y:S02]  /*ed10*/  FMUL.FTZ R115, R0.reuse, R115 ;  /* 0x0000007300737220 */ /* 0x040fe40000410000 */
[C---:B------:R-:W-:Y:S01]  /*ed20*/  FMUL.FTZ R126, R0.reuse, R126 ;  /* 0x0000007e007e7220 */ /* 0x040fe20000410000 */
[-C--:B------:R-:W-:Y:S02]  /*ed30*/  HMMA.16816.F32 R12, R28, R18.reuse, R12 ;  /* 0x000000121c0c723c */ /* 0x080fe4000000180c */
[----:B------:R-:W-:Y:S02]  /*ed40*/  FMUL.FTZ R127, R0, R127 ;  /* 0x0000007f007f7220 */ /* 0x000fe40000410000 */
[C---:B------:R-:W-:Y:S02]  /*ed50*/  FMUL.FTZ R16, R2.reuse, R132 ;  /* 0x0000008402107220 */ /* 0x040fe40000410000 */
[----:B------:R-:W-:Y:S01]  /*ed60*/  FMUL.FTZ R17, R2, R133 ;  /* 0x0000008502117220 */ /* 0x000fe20000410000 */
        /* <DEDUP_REMOVED lines=8> */
[C---:B------:R-:W-:Y:S02]  /*edf0*/  FMUL.FTZ R19, R0.reuse, R135 ;  /* 0x0000008700137220 */ /* 0x040fe40000410000 */
[----:B------:R-:W-:Y:S02]  /*ee00*/  FMUL.FTZ R63, R0, R63 ;  /* 0x0000003f003f7220 */ /* 0x000fe40000410000 */
[C---:B------:R-:W-:Y:S01]  /*ee10*/  HMMA.16816.F32 R108, R28.reuse, R32, R108 ;  /* 0x000000201c6c723c */ /* 0x040fe2000000186c */
[C---:B------:R-:W-:Y:S03]  /*ee20*/  FMUL.FTZ R65, R21.reuse, R65 ;  /* 0x0000004115417220 */ /* 0x040fe60000410000 */
[C---:B------:R-:W-:Y:S01]  /*ee30*/  FMUL.FTZ R66, R20.reuse, R66 ;  /* 0x0000004214427220 */ /* 0x040fe20000410000 */
[----:B------:R-:W-:Y:S01]  /*ee40*/  MUFU.EX2 R179, R179 ;  /* 0x000000b300b37308 */ /* 0x000fe20000000800 */
[C---:B------:R-:W-:Y:S02]  /*ee50*/  FMUL.FTZ R67, R20.reuse, R67 ;  /* 0x0000004314437220 */ /* 0x040fe40000410000 */
[-C--:B------:R-:W-:Y:S01]  /*ee60*/  HMMA.16816.F32 R112, R28, R34.reuse, R112 ;  /* 0x000000221c70723c */ /* 0x080fe20000001870 */
[C---:B------:R-:W-:Y:S03]  /*ee70*/  FMUL.FTZ R68, R21.reuse, R68 ;  /* 0x0000004415447220 */ /* 0x040fe60000410000 */
[C---:B------:R-:W-:Y:S02]  /*ee80*/  FMUL.FTZ R69, R21.reuse, R69 ;  /* 0x0000004515457220 */ /* 0x040fe40000410000 */
        /* <DEDUP_REMOVED lines=17> */
[----:B------:R-:W-:Y:S03]  /*efa0*/  FMUL.FTZ R79, R0, R79 ;  /* 0x0000004f004f7220 */ /* 0x000fe60000410000 */
[C---:B------:R-:W-:Y:S02]  /*efb0*/  FMUL.FTZ R80, R21.reuse, R80 ;  /* 0x0000005015507220 */ /* 0x040fe40000410000 */
[C---:B------:R-:W-:Y:S01]  /*efc0*/  FMUL.FTZ R81, R21.reuse, R81 ;  /* 0x0000005115517220 */ /* 0x040fe20000410000 */
[----:B------:R-:W2:Y:S01]  /*efd0*/  MUFU.EX2 R187, R187 ;  /* 0x000000bb00bb7308 */ /* 0x000ea20000000800 */
[C---:B------:R-:W-:Y:S01]  /*efe0*/  HMMA.16816.F32 R128, R24.reuse, R38, R128 ;  /* 0x000000261880723c */ /* 0x040fe20000001880 */
[----:B------:R-:W3:Y:S03]  /*eff0*/  LDSM.16.MT88.4 R36, [R214+0x3080] ;  /* 0x00308000d624783b */ /* 0x000ee60000004200 */
[C---:B------:R-:W-:Y:S02]  /*f000*/  FMUL.FTZ R82, R20.reuse, R82 ;  /* 0x0000005214527220 */ /* 0x040fe40000410000 */
[C---:B------:R-:W-:Y:S02]  /*f010*/  FMUL.FTZ R83, R20.reuse, R83 ;  /* 0x0000005314537220 */ /* 0x040fe40000410000 */
        /* <DEDUP_REMOVED lines=10> */
[C---:B------:R-:W-:Y:S02]  /*f0c0*/  FMUL.FTZ R90, R0.reuse, R90 ;  /* 0x0000005a005a7220 */ /* 0x040fe40000410000 */
[-C--:B------:R-:W-:Y:S01]  /*f0d0*/  HMMA.16816.F32 R60, R28, R34.reuse, R60 ;  /* 0x000000221c3c723c */ /* 0x080fe2000000183c */
[----:B------:R-:W-:Y:S03]  /*f0e0*/  FMUL.FTZ R91, R0, R91 ;  /* 0x0000005b005b7220 */ /* 0x000fe60000410000 */
[--C-:B------:R-:W-:Y:S01]  /*f0f0*/  FFMA.FTZ R188, R195, c[0x0][0x2d0], -R44.reuse ;  /* 0x0000b400c3bc7a23 */ /* 0x100fe2000001082c */
[----:B------:R-:W-:Y:S01]  /*f100*/  MUFU.EX2 R190, R190 ;  /* 0x000000be00be7308 */ /* 0x000fe20000000800 */
[--C-:B------:R-:W-:Y:S02]  /*f110*/  FFMA.FTZ R191, R191, c[0x0][0x2d0], -R44.reuse ;  /* 0x0000b400bfbf7a23 */ /* 0x100fe4000001082c */
[C---:B------:R-:W-:Y:S01]  /*f120*/  HMMA.16816.F32 R64, R24.reuse, R34, R64 ;  /* 0x000000221840723c */ /* 0x040fe20000001840 */
[----:B------:R-:W4:Y:S03]  /*f130*/  LDSM.16.MT88.4 R32, [R212+0x3080] ;  /* 0x00308000d420783b */ /* 0x000f260000004200 */
[--C-:B------:R-:W-:Y:S02]  /*f140*/  FFMA.FTZ R193, R193, c[0x0][0x2d0], -R44.reuse ;  /* 0x0000b400c1c17a23 */ /* 0x100fe4000001082c */
[----:B------:R-:W-:Y:S01]  /*f150*/  FFMA.FTZ R44, R23, c[0x0][0x2d0], -R44 ;  /* 0x0000b400172c7a23 */ /* 0x000fe2000001082c */
[----:B------:R-:W-:Y:S01]  /*f160*/  MUFU.EX2 R188, R188 ;  /* 0x000000bc00bc7308 */ /* 0x000fe20000000800 */
[-C--:B---3--:R-:W-:Y:S01]  /*f170*/  HMMA.16816.F32 R68, R24, R36.reuse, R68 ;  /* 0x000000241844723c */ /* 0x088fe20000001844 */
[C---:B------:R-:W-:Y:S03]  /*f180*/  FMUL.FTZ R92, R2.reuse, R92 ;  /* 0x0000005c025c7220 */ /* 0x040fe60000410000 */
[----:B------:R-:W-:Y:S02]  /*f190*/  FMUL.FTZ R93, R2, R93 ;  /* 0x0000005d025d7220 */ /* 0x000fe40000410000 */
[C---:B------:R-:W-:Y:S02]  /*f1a0*/  FMUL.FTZ R94, R0.reuse, R94 ;  /* 0x0000005e005e7220 */ /* 0x040fe40000410000 */
[C---:B------:R-:W-:Y:S01]  /*f1b0*/  HMMA.16816.F32 R72, R28.reuse, R36, R72 ;  /* 0x000000241c48723c */ /* 0x040fe20000001848 */
[----:B------:R-:W-:Y:S03]  /*f1c0*/  MUFU.EX2 R23, R44 ;  /* 0x0000002c00177308 */ /* 0x000fe60000000800 */
[----:B------:R-:W-:Y:S02]  /*f1d0*/  FMUL.FTZ R95, R0, R95 ;  /* 0x0000005f005f7220 */ /* 0x000fe40000410000 */
[C---:B------:R-:W-:Y:S02]  /*f1e0*/  FMUL.FTZ R96, R21.reuse, R96 ;  /* 0x0000006015607220 */ /* 0x040fe40000410000 */
[-C--:B------:R-:W-:Y:S01]  /*f1f0*/  HMMA.16816.F32 R76, R28, R38.reuse, R76 ;  /* 0x000000261c4c723c */ /* 0x080fe2000000184c */
[----:B------:R-:W-:Y:S02]  /*f200*/  FMUL.FTZ R97, R21, R97 ;  /* 0x0000006115617220 */ /* 0x000fe40000410000 */
[----:B------:R-:W3:Y:S01]  /*f210*/  MUFU.EX2 R191, R191 ;  /* 0x000000bf00bf7308 */ /* 0x000ee20000000800 */
[C---:B------:R-:W-:Y:S02]  /*f220*/  FMUL.FTZ R98, R20.reuse, R98 ;  /* 0x0000006214627220 */ /* 0x040fe40000410000 */
[----:B------:R-:W-:Y:S02]  /*f230*/  FMUL.FTZ R99, R20, R99 ;  /* 0x0000006314637220 */ /* 0x000fe40000410000 */
[C---:B------:R-:W-:Y:S01]  /*f240*/  HMMA.16816.F32 R80, R24.reuse, R38, R80 ;  /* 0x000000261850723c */ /* 0x040fe20000001850 */
[----:B------:R-:W5:Y:S03]  /*f250*/  LDSM.16.MT88.4 R36, [R214+0x1c80] ;  /* 0x001c8000d624783b */ /* 0x000f660000004200 */
[----:B------:R-:W-:Y:S01]  /*f260*/  FFMA.FTZ R195, R176, c[0x0][0x2d0], -R181 ;  /* 0x0000b400b0c37a23 */ /* 0x000fe200000108b5 */
[----:B------:R-:W1:Y:S01]  /*f270*/  MUFU.EX2 R193, R193 ;  /* 0x000000c100c17308 */ /* 0x000e620000000800 */
[----:B------:R-:W-:Y:S02]  /*f280*/  FFMA.FTZ R176, R50, c[0x0][0x2d0], -R47 ;  /* 0x0000b40032b07a23 */ /* 0x000fe4000001082f */
[----:B------:R-:W-:Y:S01]  /*f290*/  FFMA.FTZ R181, R167, c[0x0][0x2d0], -R181 ;  /* 0x0000b400a7b57a23 */ /* 0x000fe200000108b5 */
[-C--:B----4-:R-:W-:Y:S03]  /*f2a0*/  HMMA.16816.F32 R84, R24, R32.reuse, R84 ;  /* 0x000000201854723c */ /* 0x090fe60000001854 */
[--C-:B------:R-:W-:Y:S02]  /*f2b0*/  FFMA.FTZ R167, R171, c[0x0][0x2d0], -R47.reuse ;  /* 0x0000b400aba77a23 */ /* 0x100fe4000001082f */
[--C-:B------:R-:W-:Y:S01]  /*f2c0*/  FFMA.FTZ R171, R48, c[0x0][0x2d0], -R47.reuse ;  /* 0x0000b40030ab7a23 */ /* 0x100fe2000001082f */
[----:B------:R-:W-:Y:S01]  /*f2d0*/  MUFU.EX2 R180, R180 ;  /* 0x000000b400b47308 */ /* 0x000fe20000000800 */
[----:B------:R-:W-:Y:S01]  /*f2e0*/  LDSM.16.MT88.4 R48, [R212+0x2c80] ;  /* 0x002c8000d430783b */ /* 0x000fe20000004200 */
[C---:B------:R-:W-:Y:S01]  /*f2f0*/  HMMA.16816.F32 R88, R28.reuse, R32, R88 ;  /* 0x000000201c58723c */ /* 0x040fe20000001858 */
[----:B------:R-:W-:Y:S03]  /*f300*/  FFMA.FTZ R47, R45, c[0x0][0x2d0], -R47 ;  /* 0x0000b4002d2f7a23 */ /* 0x000fe6000001082f */
[----:B------:R-:W-:Y:S02]  /*f310*/  FFMA.FTZ R158, R21, R245, R158 ;  /* 0x000000f5159e7223 */ /* 0x000fe4000001009e */
[----:B------:R-:W-:Y:S02]  /*f320*/  FFMA.FTZ R153, R20, R243, R153 ;  /* 0x000000f314997223 */ /* 0x000fe40000010099 */
[-C--:B------:R-:W-:Y:S01]  /*f330*/  HMMA.16816.F32 R92, R28, R34.reuse, R92 ;  /* 0x000000221c5c723c */ /* 0x080fe2000000185c */
[----:B------:R4:W-:Y:S03]  /*f340*/  MUFU.EX2 R192, R47 ;  /* 0x0000002f00c07308 */ /* 0x0009e60000000800 */
[----:B------:R-:W-:Y:S01]  /*f350*/  FFMA.FTZ R160, R2, R241, R160 ;  /* 0x000000f102a07223 */ /* 0x000fe200000100a0 */
[----:B------:R-:W-:Y:S01]  /*f360*/  MOV R2, R3 ;  /* 0x0000000300027202 */ /* 0x000fe20000000f00 */
[----:B------:R-:W-:Y:S01]  /*f370*/  FFMA.FTZ R165, R0, R239, R165 ;  /* 0x000000ef00a57223 */ /* 0x000fe200000100a5 */
[----:B--2---:R-:W-:Y:S01]  /*f380*/  F2FP.PACK_AB R28, R187, R184 ;  /* 0x000000b8bb1c723e */ /* 0x004fe200000000ff */
[----:B------:R-:W-:Y:S01]  /*f390*/  HMMA.16816.F32 R96, R24, R34, R96 ;  /* 0x000000221860723c */ /* 0x000fe20000001860 */
[----:B-1----:R-:W-:Y:S01]  /*f3a0*/  F2FP.PACK_AB R30, R189, R186 ;  /* 0x000000babd1e723e */ /* 0x002fe200000000ff */
[----:B------:R-:W1:Y:S01]  /*f3b0*/  LDSM.16.MT88.4 R32, [R214+0x2880] ;  /* 0x00288000d620783b */ /* 0x000e620000004200 */
[----:B------:R-:W-:Y:S01]  /*f3c0*/  MUFU.EX2 R177, R177 ;  /* 0x000000b100b17308 */ /* 0x000fe20000000800 */
[----:B---3--:R-:W-:Y:S01]  /*f3d0*/  F2FP.PACK_AB R29, R191, R188 ;  /* 0x000000bcbf1d723e */ /* 0x008fe200000000ff */
[----:B------:R-:W-:Y:S01]  /*f3e0*/  FADD.FTZ R158, R156, R158 ;  /* 0x0000009e9c9e7221 */ /* 0x000fe20000010000 */
[----:B------:R-:W-:Y:S01]  /*f3f0*/  F2FP.PACK_AB R31, R190, R193 ;  /* 0x000000c1be1f723e */ /* 0x000fe200000000ff */
[----:B------:R-:W-:Y:S01]  /*f400*/  FADD.FTZ R153, R152, R153 ;  /* 0x0000009998997221 */ /* 0x000fe20000010000 */
[----:B------:R-:W-:Y:S01]  /*f410*/  F2FP.PACK_AB R24, R169, R166 ;  /* 0x000000a6a918723e */ /* 0x000fe200000000ff */
[----:B------:R-:W-:Y:S03]  /*f420*/  FADD.FTZ R157, R157, R160 ;  /* 0x000000a09d9d7221 */ /* 0x000fe60000010000 */
[----:B------:R-:W-:Y:S01]  /*f430*/  F2FP.PACK_AB R25, R175, R172 ;  /* 0x000000acaf19723e */ /* 0x000fe200000000ff */
[----:B------:R-:W-:Y:S01]  /*f440*/  MUFU.EX2 R178, R178 ;  /* 0x000000b200b27308 */ /* 0x000fe20000000800 */
[----:B------:R-:W-:Y:S01]  /*f450*/  F2FP.PACK_AB R26, R179, R174 ;  /* 0x000000aeb31a723e */ /* 0x000fe200000000ff */
[----:B------:R-:W-:Y:S01]  /*f460*/  FADD.FTZ R150, R150, R165 ;  /* 0x000000a596967221 */ /* 0x000fe20000010000 */
[----:B------:R-:W-:Y:S01]  /*f470*/  F2FP.PACK_AB R27, R183, R182 ;  /* 0x000000b6b71b723e */ /* 0x000fe200000000ff */
[----:B----4-:R-:W-:Y:S01]  /*f480*/  LDSM.16.MT88.4 R44, [R214+0x2c80] ;  /* 0x002c8000d62c783b */ /* 0x010fe20000004200 */
[-C--:B------:R-:W-:Y:S01]  /*f490*/  MOV R152, R22.reuse ;  /* 0x0000001600987202 */ /* 0x080fe20000000f00 */
[----:B------:R-:W-:Y:S01]  /*f4a0*/  FADD.FTZ R155, R155, R158 ;  /* 0x0000009e9b9b7221 */ /* 0x000fe20000010000 */
[----:B------:R-:W-:Y:S01]  /*f4b0*/  MOV R0, R22 ;  /* 0x0000001600007202 */ /* 0x000fe20000000f00 */
[----:B------:R-:W-:Y:S02]  /*f4c0*/  FADD.FTZ R162, R162, R153 ;  /* 0x00000099a2a27221 */ /* 0x000fe40000010000 */
[-C--:B-----5:R-:W-:Y:S01]  /*f4d0*/  HMMA.16816.F32 R4, R24, R36.reuse, R4 ;  /* 0x000000241804723c */ /* 0x0a0fe20000001804 */
[----:B------:R-:W-:Y:S01]  /*f4e0*/  MUFU.EX2 R195, R195 ;  /* 0x000000c300c37308 */ /* 0x000fe20000000800 */
[----:B------:R-:W-:Y:S02]  /*f4f0*/  FADD.FTZ R164, R164, R157 ;  /* 0x0000009da4a47221 */ /* 0x000fe40000010000 */
[----:B------:R-:W-:Y:S01]  /*f500*/  FADD.FTZ R163, R163, R150 ;  /* 0x00000096a3a37221 */ /* 0x000fe20000010000 */
[----:B------:R-:W-:Y:S01]  /*f510*/  MOV R150, R151 ;  /* 0x0000009700967202 */ /* 0x000fe20000000f00 */
[----:B------:R-:W-:Y:S02]  /*f520*/  FADD.FTZ R155, R154, R155 ;  /* 0x0000009b9a9b7221 */ /* 0x000fe40000010000 */
[C---:B------:R-:W-:Y:S01]  /*f530*/  HMMA.16816.F32 R8, R28.reuse, R36, R8 ;  /* 0x000000241c08723c */ /* 0x040fe20000001808 */
[----:B------:R-:W-:Y:S02]  /*f540*/  FADD.FTZ R159, R159, R162 ;  /* 0x000000a29f9f7221 */ /* 0x000fe40000010000 */
[----:B------:R-:W-:Y:S01]  /*f550*/  MUFU.EX2 R173, R173 ;  /* 0x000000ad00ad7308 */ /* 0x000fe20000000800 */
[----:B------:R-:W-:Y:S02]  /*f560*/  FADD.FTZ R161, R161, R164 ;  /* 0x000000a4a1a17221 */ /* 0x000fe40000010000 */
[----:B------:R-:W-:Y:S01]  /*f570*/  FADD.FTZ R163, R148, R163 ;  /* 0x000000a394a37221 */ /* 0x000fe20000010000 */
[----:B------:R-:W-:Y:S01]  /*f580*/  MOV R148, R149 ;  /* 0x0000009500947202 */ /* 0x000fe20000000f00 */
[-C--:B------:R-:W-:Y:S01]  /*f590*/  HMMA.16816.F32 R12, R28, R38.reuse, R12 ;  /* 0x000000261c0c723c */ /* 0x080fe2000000180c */
[----:B------:R-:W-:Y:S03]  /*f5a0*/  FADD.FTZ R166, R166, R155 ;  /* 0x0000009ba6a67221 */ /* 0x000fe60000010000 */
[----:B------:R-:W-:Y:S01]  /*f5b0*/  FADD.FTZ R172, R172, R159 ;  /* 0x0000009facac7221 */ /* 0x000fe20000010000 */
[----:B------:R-:W-:Y:S01]  /*f5c0*/  MUFU.EX2 R168, R168 ;  /* 0x000000a800a87308 */ /* 0x000fe20000000800 */
[----:B------:R-:W-:Y:S02]  /*f5d0*/  FADD.FTZ R184, R184, R161 ;  /* 0x000000a1b8b87221 */ /* 0x000fe40000010000 */
[C---:B------:R-:W-:Y:S01]  /*f5e0*/  HMMA.16816.F32 R100, R24.reuse, R38, R100 ;  /* 0x000000261864723c */ /* 0x040fe20000001864 */
[----:B------:R-:W2:Y:S03]  /*f5f0*/  LDSM.16.MT88.4 R36, [R212+0x2880] ;  /* 0x00288000d424783b */ /* 0x000ea60000004200 */
[----:B------:R-:W-:Y:S02]  /*f600*/  FADD.FTZ R188, R188, R163 ;  /* 0x000000a3bcbc7221 */ /* 0x000fe40000010000 */
[----:B------:R-:W-:Y:S01]  /*f610*/  FADD.FTZ R169, R169, R166 ;  /* 0x000000a6a9a97221 */ /* 0x000fe20000010000 */
[----:B------:R-:W-:Y:S01]  /*f620*/  MUFU.EX2 R181, R181 ;  /* 0x000000b500b57308 */ /* 0x000fe20000000800 */
[-C--:B------:R-:W-:Y:S01]  /*f630*/  HMMA.16816.F32 R104, R24, R40.reuse, R104 ;  /* 0x000000281868723c */ /* 0x080fe20000001868 */
[----:B------:R-:W-:Y:S03]  /*f640*/  FADD.FTZ R175, R175, R172 ;  /* 0x000000acafaf7221 */ /* 0x000fe60000010000 */
[----:B------:R-:W-:Y:S02]  /*f650*/  FADD.FTZ R187, R187, R184 ;  /* 0x000000b8bbbb7221 */ /* 0x000fe40000010000 */
[----:B------:R-:W-:Y:S02]  /*f660*/  FADD.FTZ R188, R191, R188 ;  /* 0x000000bcbfbc7221 */ /* 0x000fe40000010000 */
[C---:B------:R-:W-:Y:S01]  /*f670*/  HMMA.16816.F32 R108, R28.reuse, R40, R108 ;  /* 0x000000281c6c723c */ /* 0x040fe2000000186c */
[----:B------:R-:W-:Y:S03]  /*f680*/  MUFU.EX2 R167, R167 ;  /* 0x000000a700a77308 */ /* 0x000fe60000000800 */
[----:B------:R-:W-:Y:S02]  /*f690*/  FADD.FTZ R174, R174, R169 ;  /* 0x000000a9aeae7221 */ /* 0x000fe40000010000 */
[----:B------:R-:W-:Y:S02]  /*f6a0*/  FADD.FTZ R182, R182, R175 ;  /* 0x000000afb6b67221 */ /* 0x000fe40000010000 */
[-C--:B------:R-:W-:Y:S01]  /*f6b0*/  HMMA.16816.F32 R112, R28, R42.reuse, R112 ;  /* 0x0000002a1c70723c */ /* 0x080fe20000001870 */
[----:B------:R-:W-:Y:S02]  /*f6c0*/  FADD.FTZ R186, R186, R187 ;  /* 0x000000bbbaba7221 */ /* 0x000fe40000010000 */
[----:B------:R-:W3:Y:S01]  /*f6d0*/  MUFU.EX2 R176, R176 ;  /* 0x000000b000b07308 */ /* 0x000ee20000000800 */
[----:B------:R-:W-:Y:S02]  /*f6e0*/  FADD.FTZ R193, R193, R188 ;  /* 0x000000bcc1c17221 */ /* 0x000fe40000010000 */
[----:B------:R-:W-:Y:S02]  /*f6f0*/  FADD.FTZ R179, R179, R174 ;  /* 0x000000aeb3b37221 */ /* 0x000fe40000010000 */
[C---:B------:R-:W-:Y:S01]  /*f700*/  HMMA.16816.F32 R116, R24.reuse, R42, R116 ;  /* 0x0000002a1874723c */ /* 0x040fe20000001874 */
[----:B------:R-:W4:Y:S03]  /*f710*/  LDSM.16.MT88.4 R40, [R214+0x3480] ;  /* 0x00348000d628783b */ /* 0x000f260000004200 */
[----:B------:R-:W-:Y:S01]  /*f720*/  FADD.FTZ R183, R183, R182 ;  /* 0x000000b6b7b77221 */ /* 0x000fe20000010000 */
[----:B------:R-:W5:Y:S01]  /*f730*/  MUFU.EX2 R171, R171 ;  /* 0x000000ab00ab7308 */ /* 0x000f620000000800 */
[----:B------:R-:W-:Y:S02]  /*f740*/  FADD.FTZ R186, R189, R186 ;  /* 0x000000babdba7221 */ /* 0x000fe40000010000 */
[-C--:B-1----:R-:W-:Y:S01]  /*f750*/  HMMA.16816.F32 R120, R24, R32.reuse, R120 ;  /* 0x000000201878723c */ /* 0x082fe20000001878 */
[----:B------:R-:W-:Y:S06]  /*f760*/  FADD.FTZ R190, R190, R193 ;  /* 0x000000c1bebe7221 */ /* 0x000fec0000010000 */
[----:B------:R-:W-:Y:S01]  /*f770*/  MUFU.EX2 R185, R185 ;  /* 0x000000b900b97308 */ /* 0x000fe20000000800 */
[C---:B------:R-:W-:Y:S08]  /*f780*/  HMMA.16816.F32 R124, R28.reuse, R32, R124 ;  /* 0x000000201c7c723c */ /* 0x040ff0000000187c */
[-C--:B------:R-:W-:Y:S01]  /*f790*/  HMMA.16816.F32 R16, R28, R34.reuse, R16 ;  /* 0x000000221c10723c */ /* 0x080fe20000001810 */
[----:B------:R-:W1:Y:S07]  /*f7a0*/  MUFU.EX2 R194, R194 ;  /* 0x000000c200c27308 */ /* 0x000e6e0000000800 */
[C---:B------:R-:W-:Y:S01]  /*f7b0*/  HMMA.16816.F32 R128, R24.reuse, R34, R128 ;  /* 0x000000221880723c */ /* 0x040fe20000001880 */
[----:B------:R-:W1:Y:S02]  /*f7c0*/  LDSM.16.MT88.4 R32, [R212+0x3480] ;  /* 0x00348000d420783b */ /* 0x000e640000004200 */
[----:B------:R-:W1:Y:S05]  /*f7d0*/  MUFU.EX2 R196, R196 ;  /* 0x000000c400c47308 */ /* 0x000e6a0000000800 */
        /* <DEDUP_REMOVED lines=65> */
.L_x_312:
[----:B------:R-:W1:Y:S01]  /*fbf0*/  SHFL.BFLY PT, R4, R243, 0x2, 0x1f ;  /* 0x0c401f00f3047f89 */ /* 0x000e6200000e0000 */
[----:B------:R-:W-:-:S02]  /*fc00*/  MOV R10, 0xff800000 ;  /* 0xff800000000a7802 */ /* 0x000fc40000000f00 */
[----:B------:R-:W-:Y:S01]  /*fc10*/  PLOP3.LUT P4, PT, PT, PT, PT, 0x8, 0x0 ;  /* 0x000000000000781c */ /* 0x000fe20003f8e170 */
[----:B------:R-:W2:Y:S04]  /*fc20*/  SHFL.BFLY PT, R0, R245, 0x2, 0x1f ;  /* 0x0c401f00f5007f89 */ /* 0x000ea800000e0000 */
[----:B------:R-:W3:Y:S04]  /*fc30*/  SHFL.BFLY PT, R8, R241, 0x2, 0x1f ;  /* 0x0c401f00f1087f89 */ /* 0x000ee800000e0000 */
[----:B------:R-:W4:Y:S01]  /*fc40*/  SHFL.BFLY PT, R2, R239, 0x2, 0x1f ;  /* 0x0c401f00ef027f89 */ /* 0x000f2200000e0000 */
[----:B-1----:R-:W-:-:S02]  /*fc50*/  FADD.FTZ R4, R4, R243 ;  /* 0x000000f304047221 */ /* 0x002fc40000010000 */
        /* <DEDUP_REMOVED lines=14> */
[----:B------:R-:W-:Y:S01]  /*fd40*/  MOV R11, 0xff800000 ;  /* 0xff800000000b7802 */ /* 0x000fe20000000f00 */
[----:B----4-:R-:W-:Y:S01]  /*fd50*/  FADD.FTZ R2, R2, R9 ;  /* 0x0000000902027221 */ /* 0x010fe20000010000 */
[----:B------:R-:W-:Y:S01]  /*fd60*/  FSETP.NE.FTZ.AND P1, PT, R6, RZ, PT ;  /* 0x000000ff0600720b */ /* 0x000fe20003f35000 */
[----:B------:R-:W-:-:S03]  /*fd70*/  CS2R R8, SRZ ;  /* 0x0000000000087805 */ /* 0x000fc6000001ff00 */
[----:B------:R-:W-:Y:S01]  /*fd80*/  FSETP.NE.FTZ.AND P0, PT, R2, RZ, PT ;  /* 0x000000ff0200720b */ /* 0x000fe20003f15000 */
[----:B------:R-:W1:Y:S01]  /*fd90*/  @P2 MUFU.RCP R4, R7 ;  /* 0x0000000700042308 */ /* 0x000e620000001000 */
[----:B------:R-:W-:-:S03]  /*fda0*/  @P2 MOV R14, 0x3f317218 ;  /* 0x3f317218000e2802 */ /* 0x000fc60000000f00 */
[----:B------:R-:W-:Y:S02]  /*fdb0*/  @P3 MOV R15, 0x3f317218 ;  /* 0x3f317218000f3802 */ /* 0x000fe40000000f00 */
[----:B------:R-:W-:Y:S02]  /*fdc0*/  @P2 FMUL.FTZ R14, R14, c[0x0][0x2d0] ;  /* 0x0000b4000e0e2a20 */ /* 0x000fe40000410000 */
[----:B------:R-:W-:Y:S01]  /*fdd0*/  @P3 MUFU.RCP R5, R0 ;  /* 0x0000000000053308 */ /* 0x000fe20000001000 */
[----:B------:R-:W-:Y:S01]  /*fde0*/  @P1 MOV R13, 0x3f317218 ;  /* 0x3f317218000d1802 */ /* 0x000fe20000000f00 */
[----:B------:R-:W-:Y:S02]  /*fdf0*/  @P3 FMUL.FTZ R15, R15, c[0x0][0x2d0] ;  /* 0x0000b4000f0f3a20 */ /* 0x000fe40000410000 */
[----:B------:R-:W-:Y:S02]  /*fe00*/  @P0 MOV R12, 0x3f317218 ;  /* 0x3f317218000c0802 */ /* 0x000fe40000000f00 */
[----:B------:R-:W-:-:S02]  /*fe10*/  @P1 FMUL.FTZ R13, R13, c[0x0][0x2d0] ;  /* 0x0000b4000d0d1a20 */ /* 0x000fc40000410000 */
[----:B------:R-:W-:Y:S01]  /*fe20*/  @P1 MUFU.RCP R8, R6 ;  /* 0x0000000600081308 */ /* 0x000fe20000001000 */
[----:B------:R-:W-:Y:S02]  /*fe30*/  @P0 FMUL.FTZ R12, R12, c[0x0][0x2d0] ;  /* 0x0000b4000c0c0a20 */ /* 0x000fe40000410000 */
[C---:B-1----:R-:W-:Y:S02]  /*fe40*/  FMUL.FTZ R146, R4.reuse, R146 ;  /* 0x0000009204927220 */ /* 0x042fe40000410000 */
[C---:B------:R-:W-:Y:S02]  /*fe50*/  FMUL.FTZ R147, R4.reuse, R147 ;  /* 0x0000009304937220 */ /* 0x040fe40000410000 */
[C---:B------:R-:W-:Y:S01]  /*fe60*/  FMUL.FTZ R102, R4.reuse, R102 ;  /* 0x0000006604667220 */ /* 0x040fe20000410000 */
[----:B------:R-:W-:Y:S01]  /*fe70*/  @P0 MUFU.RCP R9, R2 ;  /* 0x0000000200090308 */ /* 0x000fe20000001000 */
[C---:B------:R-:W-:Y:S02]  /*fe80*/  FMUL.FTZ R103, R4.reuse, R103 ;  /* 0x0000006704677220 */ /* 0x040fe40000410000 */
[----:B------:R-:W-:-:S02]  /*fe90*/  FMUL.FTZ R106, R4, R106 ;  /* 0x0000006a046a7220 */ /* 0x000fc40000410000 */
[C---:B------:R-:W-:Y:S02]  /*fea0*/  FMUL.FTZ R107, R4.reuse, R107 ;  /* 0x0000006b046b7220 */ /* 0x040fe40000410000 */
[C---:B------:R-:W-:Y:S01]  /*feb0*/  FMUL.FTZ R118, R4.reuse, R118 ;  /* 0x0000007604767220 */ /* 0x040fe20000410000 */
[----:B------:R-:W1:Y:S01]  /*fec0*/  @P2 MUFU.LG2 R7, R7 ;  /* 0x0000000700072308 */ /* 0x000e620000000c00 */
[C---:B------:R-:W-:Y:S02]  /*fed0*/  FMUL.FTZ R119, R4.reuse, R119 ;  /* 0x0000007704777220 */ /* 0x040fe40000410000 */
[C---:B------:R-:W-:Y:S02]  /*fee0*/  FMUL.FTZ R122, R4.reuse, R122 ;  /* 0x0000007a047a7220 */ /* 0x040fe40000410000 */
[C---:B------:R-:W-:Y:S02]  /*fef0*/  FMUL.FTZ R123, R4.reuse, R123 ;  /* 0x0000007b047b7220 */ /* 0x040fe40000410000 */
[C---:B------:R-:W-:Y:S01]  /*ff00*/  FMUL.FTZ R130, R4.reuse, R130 ;  /* 0x0000008204827220 */ /* 0x040fe20000410000 */
[----:B------:R-:W2:Y:S01]  /*ff10*/  @P3 MUFU.LG2 R0, R0 ;  /* 0x0000000000003308 */ /* 0x000ea20000000c00 */
[----:B------:R-:W-:-:S02]  /*ff20*/  FMUL.FTZ R131, R4, R131 ;  /* 0x0000008304837220 */ /* 0x000fc40000410000 */
[C---:B------:R-:W-:Y:S02]  /*ff30*/  FMUL.FTZ R54, R4.reuse, R54 ;  /* 0x0000003604367220 */ /* 0x040fe40000410000 */
[C---:B------:R-:W-:Y:S02]  /*ff40*/  FMUL.FTZ R55, R4.reuse, R55 ;  /* 0x0000003704377220 */ /* 0x040fe40000410000 */
[C---:B------:R-:W-:Y:S01]  /*ff50*/  FMUL.FTZ R66, R4.reuse, R66 ;  /* 0x0000004204427220 */ /* 0x040fe20000410000 */
[----:B------:R-:W3:Y:S01]  /*ff60*/  @P1 MUFU.LG2 R6, R6 ;  /* 0x0000000600061308 */ /* 0x000ee20000000c00 */
[----:B-1----:R-:W-:Y:S02]  /*ff70*/  @P2 FMUL.FTZ R16, R7, 0.69314718246459960938 ;  /* 0x3f31721807102820 */ /* 0x002fe40000410000 */
[C---:B------:R-:W-:Y:S02]  /*ff80*/  FMUL.FTZ R67, R4.reuse, R67 ;  /* 0x0000004304437220 */ /* 0x040fe40000410000 */
[----:B------:R-:W-:-:S02]  /*ff90*/  FMUL.FTZ R70, R4, R70 ;  /* 0x0000004604467220 */ /* 0x000fc40000410000 */
[----:B------:R-:W-:Y:S01]  /*ffa0*/  FMUL.FTZ R71, R4, R71 ;  /* 0x0000004704477220 */ /* 0x000fe20000410000 */
[----:B------:R-:W1:Y:S01]  /*ffb0*/  @P0 MUFU.LG2 R2, R2 ;  /* 0x0000000200020308 */ /* 0x000e620000000c00 */
[----:B--2---:R-:W-:Y:S02]  /*ffc0*/  @P3 FMUL.FTZ R0, R0, 0.69314718246459960938 ;  /* 0x3f31721800003820 */ /* 0x004fe40000410000 */
[C---:B------:R-:W-:Y:S02]  /*ffd0*/  FMUL.FTZ R82, R4.reuse, R82 ;  /* 0x0000005204527220 */ /* 0x040fe40000410000 */
[C---:B------:R-:W-:Y:S02]  /*ffe0*/  FMUL.FTZ R83, R4.reuse, R83 ;  /* 0x0000005304537220 */ /* 0x040fe40000410000 */
[----:B------:R-:W-:Y:S02]  /*fff0*/  FMUL.FTZ R86, R4, R86 ;  /* 0x0000005604567220 */ /* 0x000fe40000410000 */
[----:B---3--:R-:W-:-:S02]  /*10000*/  @P1 FMUL.FTZ R6, R6, 0.69314718246459960938 ;  /* 0x3f31721806061820 */ /* 0x008fc40000410000 */
[C---:B------:R-:W-:Y:S02]  /*10010*/  FMUL.FTZ R87, R4.reuse, R87 ;  /* 0x0000005704577220 */ /* 0x040fe40000410000 */
[C---:B------:R-:W-:Y:S02]  /*10020*/  FMUL.FTZ R98, R4.reuse, R98 ;  /* 0x0000006204627220 */ /* 0x040fe40000410000 */
[----:B------:R-:W-:Y:S01]  /*10030*/  FMUL.FTZ R99, R4, R99 ;  /* 0x0000006304637220 */ /* 0x000fe20000410000 */
[----:B------:R-:W-:Y:S01]  /*10040*/  MOV R4, 0xff800000 ;  /* 0xff80000000047802 */ /* 0x000fe20000000f00 */
[----:B-1----:R-:W-:Y:S02]  /*10050*/  @P0 FMUL.FTZ R7, R2, 0.69314718246459960938 ;  /* 0x3f31721802070820 */ /* 0x002fe40000410000 */
        /* <DEDUP_REMOVED lines=24> */
[----:B------:R-:W-:Y:S01]  /*101e0*/  MOV R8, 0xff800000 ;  /* 0xff80000000087802 */ /* 0x000fe20000000f00 */
        /* <DEDUP_REMOVED lines=45> */
[----:B------:R-:W-:Y:S02]  /*104c0*/  FMUL.FTZ R94, R9, R94 ;  /* 0x0000005e095e7220 */ /* 0x000fe40000410000 */
[----:B------:R-:W-:Y:S02]  /*104d0*/  FMUL.FTZ R5, R5, R97 ;  /* 0x0000006105057220 */ /* 0x000fe40000410000 */
[----:B------:R-:W-:Y:S02]  /*104e0*/  FMUL.FTZ R9, R9, R95 ;  /* 0x0000005f09097220 */ /* 0x000fe40000410000 */
[----:B------:R-:W-:Y:S02]  /*104f0*/  @P3 FFMA.FTZ R4, R15, R151, R0 ;  /* 0x000000970f043223 */ /* 0x000fe40000010000 */
[----:B------:R-:W-:-:S02]  /*10500*/  @P2 FFMA.FTZ R8, R14, R149, R16 ;  /* 0x000000950e082223 */ /* 0x000fc40000010010 */
[----:B------:R-:W-:Y:S02]  /*10510*/  @P1 FFMA.FTZ R10, R13, R3, R6 ;  /* 0x000000030d0a1223 */ /* 0x000fe40000010006 */
[----:B------:R-:W-:Y:S02]  /*10520*/  @P0 FFMA.FTZ R11, R12, R152, R7 ;  /* 0x000000980c0b0223 */ /* 0x000fe40000010007 */
.L_x_258:
[----:B------:R-:W-:Y:S05]  /*10530*/  @P4 BRA `(.L_x_331) ;  /* 0x0000175000004947 */ /* 0x000fea0003800000 */
[----:B------:R-:W1:Y:S01]  /*10540*/  S2R R0, SR_TID.X ;  /* 0x0000000000007919 */ /* 0x000e620000002100 */
[----:B------:R-:W-:Y:S01]  /*10550*/  F2FP.PACK_AB R144, R145, R144 ;  /* 0x000000909190723e */ /* 0x000fe200000000ff */
[----:B------:R-:W-:Y:S01]  /*10560*/  IMAD.MOV.U32 R21, RZ, RZ, 0x4 ;  /* 0x00000004ff157424 */ /* 0x000fe200078e00ff */
[----:B------:R-:W-:Y:S01]  /*10570*/  F2FP.PACK_AB R146, R147, R146 ;  /* 0x000000929392723e */ /* 0x000fe200000000ff */
[----:B------:R-:W-:Y:S01]  /*10580*/  BAR.SYNC.DEFER_BLOCKING 0x1, 0x80 ;  /* 0x0042000000007b1d */ /* 0x000fe20000010000 */
[----:B------:R-:W-:Y:S01]  /*10590*/  F2FP.PACK_AB R100, R101, R100 ;  /* 0x000000646564723e */ /* 0x000fe200000000ff */
[----:B------:R-:W-:Y:S01]  /*105a0*/  IMAD.WIDE R22, R224, R21, c[0x0][0x500] ;  /* 0x00014000e0167625 */ /* 0x000fe200078e0215 */
        /* <DEDUP_REMOVED lines=29> */
[C---:B------:R-:W-:Y:S01]  /*10780*/  LOP3.LUT P0, RZ, R14.reuse, 0x2, RZ, 0xc0, !PT ;  /* 0x000000020eff7812 */ /* 0x040fe2000780c0ff */
[----:B------:R-:W-:Y:S01]  /*10790*/  IMAD.SHL.U32 R13, R14, 0x40, RZ ;  /* 0x000000400e0d7824 */ /* 0x000fe200078e00ff */
[----:B------:R-:W-:Y:S01]  /*107a0*/  F2FP.PACK_AB R128, R129, R128 ;  /* 0x000000808180723e */ /* 0x000fe200000000ff */
[----:B------:R-:W-:Y:S01]  /*107b0*/  IMAD.IADD R16, R7, 0x1, -R16 ;  /* 0x0000000107107824 */ /* 0x000fe200078e0a10 */
[----:B------:R-:W-:Y:S01]  /*107c0*/  F2FP.PACK_AB R130, R131, R130 ;  /* 0x000000828382723e */ /* 0x000fe200000000ff */
[----:B------:R-:W-:Y:S01]  /*107d0*/  IMAD R7, R2, 0x100, R15 ;  /* 0x0000010002077824 */ /* 0x000fe200078e020f */
[----:B------:R-:W-:Y:S02]  /*107e0*/  LOP3.LUT R13, R13, 0xc0, RZ, 0xc0, !PT ;  /* 0x000000c00d0d7812 */ /* 0x000fe400078ec0ff */
[----:B------:R-:W-:Y:S01]  /*107f0*/  F2FP.PACK_AB R124, R125, R124 ;  /* 0x0000007c7d7c723e */ /* 0x000fe200000000ff */
[----:B------:R-:W-:Y:S01]  /*10800*/  IMAD R7, R16, 0x10, R7 ;  /* 0x0000001010077824 */ /* 0x000fe200078e0207 */
[----:B------:R-:W-:-:S02]  /*10810*/  LEA.HI R18, R13, R13, RZ, 0x1d ;  /* 0x0000000d0d127211 */ /* 0x000fc400078fe8ff */
[----:B------:R-:W-:Y:S01]  /*10820*/  LOP3.LUT R16, R14, 0x1, RZ, 0xc0, !PT ;  /* 0x000000010e107812 */ /* 0x000fe200078ec0ff */
[----:B------:R-:W-:Y:S01]  /*10830*/  IMAD.MOV.U32 R14, RZ, RZ, 0x20 ;  /* 0x00000020ff0e7424 */ /* 0x000fe200078e00ff */
[----:B------:R-:W-:Y:S01]  /*10840*/  F2FP.PACK_AB R126, R127, R126 ;  /* 0x0000007e7f7e723e */ /* 0x000fe200000000ff */
[----:B------:R-:W-:Y:S01]  /*10850*/  IMAD.U32 R7, R7, 0x2, R18 ;  /* 0x0000000207077824 */ /* 0x000fe200078e0012 */
[----:B------:R-:W-:Y:S02]  /*10860*/  ISETP.NE.U32.AND P1, PT, R16, 0x1, PT ;  /* 0x000000011000780c */ /* 0x000fe40003f25070 */
[----:B------:R-:W-:Y:S01]  /*10870*/  SEL R14, R14, 0xffffffe0, !P0 ;  /* 0xffffffe00e0e7807 */ /* 0x000fe20004000000 */
[----:B------:R-:W-:Y:S01]  /*10880*/  IMAD.SHL.U32 R7, R7, 0x2, RZ ;  /* 0x0000000207077824 */ /* 0x000fe200078e00ff */
[----:B------:R-:W-:Y:S02]  /*10890*/  F2FP.PACK_AB R132, R133, R132 ;  /* 0x000000848584723e */ /* 0x000fe400000000ff */
[----:B------:R-:W-:Y:S01]  /*108a0*/  F2FP.PACK_AB R134, R135, R134 ;  /* 0x000000868786723e */ /* 0x000fe200000000ff */
[C---:B------:R-:W-:Y:S01]  /*108b0*/  IMAD.IADD R17, R7.reuse, 0x1, R14 ;  /* 0x0000000107117824 */ /* 0x040fe200078e020e */
[C---:B------:R-:W-:Y:S01]  /*108c0*/  IADD3 R16, R7.reuse, 0x80, RZ ;  /* 0x0000008007107810 */ /* 0x040fe20007ffe0ff */
[----:B------:R-:W-:Y:S01]  /*108d0*/  STS [R7+0x80], R144 ;  /* 0x0000809007007388 */ /* 0x000fe20000000800 */
[----:B------:R-:W-:-:S02]  /*108e0*/  IADD3 R13, R7, 0x70, RZ ;  /* 0x00000070070d7810 */ /* 0x000fc40007ffe0ff */
[----:B------:R-:W-:Y:S01]  /*108f0*/  F2FP.PACK_AB R52, R53, R52 ;  /* 0x000000343534723e */ /* 0x000fe200000000ff */
[----:B------:R-:W-:Y:S01]  /*10900*/  STS [R7+0x280], R146 ;  /* 0x0002809207007388 */ /* 0x000fe20000000800 */
[----:B------:R-:W-:Y:S02]  /*10910*/  @P1 IADD3 R13, R16, 0x10, RZ ;  /* 0x00000010100d1810 */ /* 0x000fe40007ffe0ff */
[----:B------:R-:W-:Y:S02]  /*10920*/  F2FP.PACK_AB R54, R55, R54 ;  /* 0x000000363736723e */ /* 0x000fe400000000ff */
[----:B------:R-:W-:Y:S01]  /*10930*/  F2FP.PACK_AB R64, R65, R64 ;  /* 0x000000404140723e */ /* 0x000fe200000000ff */
[----:B------:R-:W-:Y:S01]  /*10940*/  IMAD.IADD R19, R14, 0x1, R13 ;  /* 0x000000010e137824 */ /* 0x000fe200078e020d */
        /* <DEDUP_REMOVED lines=37> */
[----:B------:R-:W-:Y:S01]  /*10ba0*/  STS [R19+0x1200], R114 ;  /* 0x0012007213007388 */ /* 0x000fe20000000800 */
        /* <DEDUP_REMOVED lines=24> */
[----:B------:R2:W-:Y:S04]  /*10d30*/  STS [R13+0x5200], R78 ;  /* 0x0052004e0d007388 */ /* 0x0005e80000000800 */
        /* <DEDUP_REMOVED lines=8> */
[----:B------:R-:W-:Y:S01]  /*10dc0*/  BAR.SYNC.DEFER_BLOCKING 0x1, 0x80 ;  /* 0x0042000000007b1d */ /* 0x000fe20000010000 */
[----:B-1----:R-:W-:-:S02]  /*10dd0*/  IMAD.MOV.U32 R7, RZ, RZ, c[0x0][0x388] ;  /* 0x0000e200ff077624 */ /* 0x002fc400078e00ff */
[----:B------:R-:W-:-:S03]  /*10de0*/  @P0 IMAD.WIDE R24, R224, R21, c[0x0][0x508] ;  /* 0x00014200e0180625 */ /* 0x000fc600078e0215 */
[----:B--2---:R-:W2:Y:S04]  /*10df0*/  @P1 LDG.E R13, [R22.64] ;  /* 0x00000008160d1981 */ /* 0x004ea8000c1e1900 */
[----:B------:R3:W5:Y:S01]  /*10e00*/  @P0 LDG.E R7, [R24.64] ;  /* 0x0000000818070981 */ /* 0x000762000c1e1900 */
[----:B------:R-:W-:Y:S02]  /*10e10*/  CS2R R20, SRZ ;  /* 0x0000000000147805 */ /* 0x000fe4000001ff00 */
[--C-:B--2---:R-:W-:Y:S01]  /*10e20*/  @P1 SHF.R.S32.HI R21, RZ, 0x1f, R13.reuse ;  /* 0x0000001fff151819 */ /* 0x104fe2000001140d */
[----:B------:R-:W-:Y:S01]  /*10e30*/  @P1 IMAD.MOV.U32 R20, RZ, RZ, R13 ;  /* 0x000000ffff141224 */ /* 0x000fe200078e000d */
[----:B------:R-:W-:Y:S05]  /*10e40*/  @P0 BRA `(.L_x_332) ;  /* 0x0000004000000947 */ /* 0x000fea0003800000 */
[----:B---3--:R-:W-:Y:S05]  /*10e50*/  @!P1 BRA `(.L_x_332) ;  /* 0x0000003000009947 */ /* 0x008fea0003800000 */
[----:B-----5:R-:W2:Y:S04]  /*10e60*/  LDG.E R7, [R22.64] ;  /* 0x0000000816077981 */ /* 0x020ea8000c1e1900 */
[----:B------:R-:W2:Y:S02]  /*10e70*/  LDG.E R14, [R22.64+0x4] ;  /* 0x00000408160e7981 */ /* 0x000ea4000c1e1900 */
[----:B--2---:R-:W-:-:S02]  /*10e80*/  IADD3 R7, -R7, R14, RZ ;  /* 0x0000000e07077210 */ /* 0x004fc40007ffe1ff */
.L_x_332:
[----:B---3--:R-:W-:Y:S01]  /*10e90*/  LOP3.LUT R19, R12, 0xffffffe0, RZ, 0xc0, !PT ;  /* 0xffffffe00c137812 */ /* 0x008fe200078ec0ff */
        /* <DEDUP_REMOVED lines=11> */
[C---:B------:R-:W-:Y:S01]  /*10f50*/  IMAD.WIDE.U32 R22, R20.reuse, c[0x0][0x3a0], RZ ;  /* 0x0000e80014167a25 */ /* 0x040fe200078e00ff */
[----:B------:R-:W-:Y:S01]  /*10f60*/  LOP3.LUT R13, R13, 0xffffffc, RZ, 0xc0, !PT ;  /* 0x0ffffffc0d0d7812 */ /* 0x000fe200078ec0ff */
[----:B------:R-:W-:Y:S01]  /*10f70*/  BSSY B0, `(.L_x_333) ;  /* 0x0000089000007945 */ /* 0x000fe20003800000 */
[----:B------:R-:W-:Y:S01]  /*10f80*/  LEA.HI R14, R25, R16, RZ, 0x2 ;  /* 0x00000010190e7211 */ /* 0x000fe200078f10ff */
[----:B------:R-:W-:Y:S01]  /*10f90*/  IMAD R25, R20, c[0x0][0x3a4], R18 ;  /* 0x0000e90014197a24 */ /* 0x000fe200078e0212 */
[----:B------:R-:W-:Y:S01]  /*10fa0*/  IADD3 R12, R15, -R12, RZ ;  /* 0x8000000c0f0c7210 */ /* 0x000fe20007ffe0ff */
[----:B------:R-:W-:Y:S01]  /*10fb0*/  IMAD.IADD R13, R2, 0x1, -R13 ;  /* 0x00000001020d7824 */ /* 0x000fe200078e0a0d */
[----:B------:R-:W-:Y:S01]  /*10fc0*/  LOP3.LUT R9, R9, 0xffffffc0, RZ, 0xc0, !PT ;  /* 0xffffffc009097812 */ /* 0x000fe200078ec0ff */
[----:B------:R-:W-:Y:S01]  /*10fd0*/  IMAD.IADD R23, R23, 0x1, R25 ;  /* 0x0000000117177824 */ /* 0x000fe200078e0219 */
[----:B------:R-:W-:-:S02]  /*10fe0*/  SHF.R.S32.HI R14, RZ, 0x2, R14 ;  /* 0x00000002ff0e7819 */ /* 0x000fc4000001140e */
[----:B------:R-:W-:Y:S01]  /*10ff0*/  LEA.HI R19, R6, R6, RZ, 0x1 ;  /* 0x0000000606137211 */ /* 0x000fe200078f08ff */
[----:B------:R-:W-:Y:S01]  /*11000*/  IMAD R9, R12, 0x8, R9 ;  /* 0x000000080c097824 */ /* 0x000fe200078e0209 */
[----:B------:R-:W-:Y:S02]  /*11010*/  ISETP.NE.AND P2, PT, R17, 0x1, PT ;  /* 0x000000011100780c */ /* 0x000fe40003f45270 */
[----:B------:R-:W-:Y:S02]  /*11020*/  LEA R14, R13, R14, 0x4 ;  /* 0x0000000e0d0e7211 */ /* 0x000fe400078e20ff */
[----:B------:R-:W-:Y:S01]  /*11030*/  LOP3.LUT R19, R19, 0x3fffffe, RZ, 0xc0, !PT ;  /* 0x03fffffe13137812 */ /* 0x000fe200078ec0ff */
[----:B--2---:R-:W-:Y:S01]  /*11040*/  IMAD.WIDE.U32 R22, R5, c[0x0][0x3e8], R22 ;  /* 0x0000fa0005167a25 */ /* 0x004fe200078e0016 */
[----:B------:R-:W-:Y:S02]  /*11050*/  LOP3.LUT P0, RZ, R16, 0x3, RZ, 0xc0, !PT ;  /* 0x0000000310ff7812 */ /* 0x000fe4000780c0ff */
[----:B------:R-:W-:-:S02]  /*11060*/  IADD3 R16, R14, R9, RZ ;  /* 0x000000090e107210 */ /* 0x000fc40007ffe0ff */
[----:B------:R-:W-:Y:S01]  /*11070*/  LEA.HI R0, R3, R0, RZ, 0x3 ;  /* 0x0000000003007211 */ /* 0x000fe200078f18ff */
[----:B------:R-:W-:Y:S01]  /*11080*/  IMAD.IADD R3, R6, 0x1, -R19 ;  /* 0x0000000106037824 */ /* 0x000fe200078e0a13 */
[----:B------:R-:W-:Y:S01]  /*11090*/  SHF.R.S32.HI R12, RZ, 0x1f, R5 ;  /* 0x0000001fff0c7819 */ /* 0x000fe20000011405 */
[----:B-1----:R-:W-:Y:S01]  /*110a0*/  IMAD R9, R57, 0x80, R16 ;  /* 0x0000008039097824 */ /* 0x002fe200078e0210 */
[----:B------:R-:W-:Y:S01]  /*110b0*/  MOV R18, R20 ;  /* 0x0000001400127202 */ /* 0x000fe20000000f00 */
[----:B------:R-:W-:Y:S02]  /*110c0*/  IMAD R3, R2, 0x8, R3 ;  /* 0x0000000802037824 */ /* 0x000fe400078e0203 */
[----:B------:R-:W-:-:S04]  /*110d0*/  @P2 IMAD.HI.U32 R2, R9, c[0x0][0x4ec], RZ ;  /* 0x00013b0009022a27 */ /* 0x000fc800078e00ff */
[----:B------:R-:W-:Y:S02]  /*110e0*/  IMAD R16, R12, c[0x0][0x490], RZ ;  /* 0x000124000c107a24 */ /* 0x000fe400078e02ff */
[----:B------:R-:W-:Y:S02]  /*110f0*/  IMAD.MOV.U32 R19, RZ, RZ, R21 ;  /* 0x000000ffff137224 */ /* 0x000fe400078e0015 */
[----:B------:R-:W-:Y:S01]  /*11100*/  IMAD.MOV.U32 R13, RZ, RZ, R9 ;  /* 0x000000ffff0d7224 */ /* 0x000fe200078e0009 */
[----:B------:R-:W-:Y:S01]  /*11110*/  @P2 SHF.R.U32.HI R13, RZ, c[0x0][0x4f0], R2 ;  /* 0x00013c00ff0d2a19 */ /* 0x000fe20000011602 */
[C---:B------:R-:W-:Y:S01]  /*11120*/  IMAD R17, R5.reuse, c[0x0][0x494], R16 ;  /* 0x0001250005117a24 */ /* 0x040fe200078e0210 */
[----:B------:R-:W-:Y:S01]  /*11130*/  SHF.R.S32.HI R16, RZ, 0x1f, R224 ;  /* 0x0000001fff107819 */ /* 0x000fe200000114e0 */
[----:B------:R-:W-:Y:S01]  /*11140*/  IMAD.WIDE.U32 R18, R5, c[0x0][0x490], R18 ;  /* 0x0001240005127a25 */ /* 0x000fe200078e0012 */
[----:B------:R-:W-:Y:S02]  /*11150*/  SEL R224, R224, RZ, !P1 ;  /* 0x000000ffe0e07207 */ /* 0x000fe40004800000 */
[----:B------:R-:W-:Y:S01]  /*11160*/  SEL R16, R16, RZ, !P1 ;  /* 0x000000ff10107207 */ /* 0x000fe20004800000 */
[----:B------:R-:W-:Y:S01]  /*11170*/  IMAD.MOV R20, RZ, RZ, -R13 ;  /* 0x000000ffff147224 */ /* 0x000fe200078e0a0d */
[----:B------:R-:W-:Y:S01]  /*11180*/  LEA R2, R15, R6, 0x5 ;  /* 0x000000060f027211 */ /* 0x000fe200078e28ff */
[----:B------:R-:W-:-:S02]  /*11190*/  IMAD R12, R12, c[0x0][0x3e8], RZ ;  /* 0x0000fa000c0c7a24 */ /* 0x000fc400078e02ff */
[----:B------:R-:W-:Y:S01]  /*111a0*/  IMAD.IADD R19, R19, 0x1, R17 ;  /* 0x0000000113137824 */ /* 0x000fe200078e0211 */
[----:B------:R-:W-:Y:S01]  /*111b0*/  LEA R2, R57, R2, 0x7 ;  /* 0x0000000239027211 */ /* 0x000fe200078e38ff */
[----:B------:R-:W-:Y:S02]  /*111c0*/  IMAD R20, R20, c[0x0][0x4e8], R9 ;  /* 0x00013a0014147a24 */ /* 0x000fe400078e0209 */
        /* <DEDUP_REMOVED lines=9> */
[----:B------:R-:W-:Y:S01]  /*11260*/  IMAD R13, R16, c[0x0][0x3f0], RZ ;  /* 0x0000fc00100d7a24 */ /* 0x000fe200078e02ff */
[----:B------:R-:W-:Y:S01]  /*11270*/  SHF.R.S32.HI R9, RZ, 0x1f, R20 ;  /* 0x0000001fff097819 */ /* 0x000fe20000011414 */
[----:B------:R-:W-:Y:S01]  /*11280*/  IMAD.MOV.U32 R5, RZ, RZ, R2 ;  /* 0x000000ffff057224 */ /* 0x000fe200078e0002 */
[----:B------:R-:W-:Y:S01]  /*11290*/  @P2 SHF.R.U32.HI R5, RZ, c[0x0][0x4f0], R17 ;  /* 0x00013c00ff052a19 */ /* 0x000fe20000011611 */
[----:B------:R-:W-:Y:S01]  /*112a0*/  IMAD R13, R224, c[0x0][0x3f4], R13 ;  /* 0x0000fd00e00d7a24 */ /* 0x000fe200078e020d */
[----:B------:R-:W-:Y:S01]  /*112b0*/  SHF.L.U32 R12, R0, 0x3, RZ ;  /* 0x00000003000c7819 */ /* 0x000fe200000006ff */
[----:B------:R-:W-:Y:S02]  /*112c0*/  IMAD R9, R9, c[0x0][0x488], RZ ;  /* 0x0001220009097a24 */ /* 0x000fe400078e02ff */
[----:B------:R-:W-:-:S04]  /*112d0*/  IMAD.WIDE.U32 R24, R224, c[0x0][0x3f0], R22 ;  /* 0x0000fc00e0187a25 */ /* 0x000fc800078e0016 */
[----:B------:R-:W-:Y:S01]  /*112e0*/  IMAD.WIDE.U32 R18, R20, c[0x0][0x488], R18 ;  /* 0x0001220014127a25 */ /* 0x000fe200078e0012 */
[----:B------:R-:W-:-:S03]  /*112f0*/  IADD3 R25, R25, R13, RZ ;  /* 0x0000000d19197210 */ /* 0x000fc60007ffe0ff */
[----:B------:R-:W-:Y:S01]  /*11300*/  IMAD R17, R20, c[0x0][0x48c], R9 ;  /* 0x0001230014117a24 */ /* 0x000fe200078e0209 */
[--C-:B------:R-:W-:Y:S01]  /*11310*/  SHF.R.S32.HI R20, RZ, 0x1f, R5.reuse ;  /* 0x0000001fff147819 */ /* 0x100fe20000011405 */
[----:B------:R-:W-:Y:S01]  /*11320*/  IMAD.SHL.U32 R0, R15, 0x8, RZ ;  /* 0x000000080f007824 */ /* 0x000fe200078e00ff */
[----:B------:R-:W-:Y:S01]  /*11330*/  LOP3.LUT R15, R12, 0xc0, RZ, 0xc0, !PT ;  /* 0x000000c00c0f7812 */ /* 0x000fe200078ec0ff */
[----:B------:R-:W-:Y:S01]  /*11340*/  IMAD.MOV R9, RZ, RZ, -R5 ;  /* 0x000000ffff097224 */ /* 0x000fe200078e0a05 */
[C---:B------:R-:W-:Y:S01]  /*11350*/  LEA R12, P1, R18.reuse, c[0x0][0x450], 0x2 ;  /* 0x00011400120c7a11 */ /* 0x040fe200078210ff */
[----:B------:R-:W-:Y:S01]  /*11360*/  IMAD.IADD R13, R19, 0x1, R17 ;  /* 0x00000001130d7824 */ /* 0x000fe200078e0211 */
[----:B------:R-:W-:Y:S01]  /*11370*/  SHF.R.U32.HI R16, RZ, 0x3, R15 ;  /* 0x00000003ff107819 */ /* 0x000fe2000001160f */
[----:B------:R-:W-:Y:S01]  /*11380*/  IMAD R48, R9, c[0x0][0x4e8], R2 ;  /* 0x00013a0009307a24 */ /* 0x000fe200078e0202 */
[----:B------:R-:W-:Y:S01]  /*11390*/  LOP3.LUT R15, R15, 0x18, R0, 0xf8, !PT ;  /* 0x000000180f0f7812 */ /* 0x000fe200078ef800 */
[----:B------:R-:W-:Y:S01]  /*113a0*/  SHFL.IDX PT, R22, R12, RZ, 0x1c1f ;  /* 0x001c1fff0c167589 */ /* 0x000fe200000e0000 */
[----:B------:R-:W-:Y:S01]  /*113b0*/  LEA.HI.X R9, R18, c[0x0][0x454], R13, 0x2, P1 ;  /* 0x0001150012097a11 */ /* 0x000fe200008f140d */
[----:B-----5:R-:W-:Y:S01]  /*113c0*/  IMAD R2, R7, c[0x0][0x4e8], RZ ;  /* 0x00013a0007027a24 */ /* 0x020fe200078e02ff */
[----:B------:R-:W-:Y:S01]  /*113d0*/  LOP3.LUT R16, R15, R16, RZ, 0x3c, !PT ;  /* 0x000000100f107212 */ /* 0x000fe200078e3cff */
[----:B------:R-:W-:Y:S01]  /*113e0*/  SHFL.IDX PT, R18, R12, 0x1, 0x1c1f ;  /* 0x003c1f000c127f89 */ /* 0x000fe200000e0000 */
[----:B------:R-:W-:-:S02]  /*113f0*/  IMAD R7, R57, 0x80, R14 ;  /* 0x0000008039077824 */ /* 0x000fc400078e020e */
[----:B------:R-:W-:Y:S01]  /*11400*/  IMAD R20, R20, c[0x0][0x3e0], RZ ;  /* 0x0000f80014147a24 */ /* 0x000fe200078e02ff */
[----:B------:R-:W1:Y:S01]  /*11410*/  SHFL.IDX PT, R23, R9, RZ, 0x1c1f ;  /* 0x001c1fff09177589 */ /* 0x000e6200000e0000 */
[----:B------:R-:W-:Y:S01]  /*11420*/  IMAD.WIDE.U32 R24, R5, c[0x0][0x3e0], R24 ;  /* 0x0000f80005187a25 */ /* 0x000fe200078e0018 */
[C---:B------:R-:W-:Y:S02]  /*11430*/  IADD3 R15, R7.reuse, 0x8, RZ ;  /* 0x00000008070f7810 */ /* 0x040fe40007ffe0ff */
[----:B------:R-:W2:Y:S01]  /*11440*/  SHFL.IDX PT, R19, R9, 0x1, 0x1c1f ;  /* 0x003c1f0009137f89 */ /* 0x000ea200000e0000 */
[-C--:B------:R-:W-:Y:S01]  /*11450*/  ISETP.GE.OR P3, PT, R7, R2.reuse, P0 ;  /* 0x000000020700720c */ /* 0x080fe20000766670 */
[----:B------:R-:W-:Y:S01]  /*11460*/  IMAD R20, R5, c[0x0][0x3e4], R20 ;  /* 0x0000f90005147a24 */ /* 0x000fe200078e0214 */
[C---:B------:R-:W-:Y:S01]  /*11470*/  IADD3 R13, R7.reuse, 0x40, RZ ;  /* 0x00000040070d7810 */ /* 0x040fe20007ffe0ff */
[----:B------:R-:W-:Y:S01]  /*11480*/  SHFL.IDX PT, R50, R12, 0x2, 0x1c1f ;  /* 0x005c1f000c327f89 */ /* 0x000fe200000e0000 */
[----:B------:R-:W-:Y:S01]  /*11490*/  IADD3 R7, R7, 0x48, RZ ;  /* 0x0000004807077810 */ /* 0x000fe20007ffe0ff */
[----:B------:R-:W-:Y:S01]  /*114a0*/  IMAD.U32 R16, R3, 0x20, R16 ;  /* 0x0000002003107824 */ /* 0x000fe200078e0010 */
[-C--:B------:R-:W-:Y:S01]  /*114b0*/  ISETP.GE.OR P2, PT, R15, R2.reuse, P0 ;  /* 0x000000020f00720c */ /* 0x080fe20000746670 */
[----:B------:R-:W3:Y:S01]  /*114c0*/  SHFL.IDX PT, R51, R9, 0x2, 0x1c1f ;  /* 0x005c1f0009337f89 */ /* 0x000ee200000e0000 */
[-C--:B------:R-:W-:Y:S01]  /*114d0*/  ISETP.GE.OR P1, PT, R13, R2.reuse, P0 ;  /* 0x000000020d00720c */ /* 0x080fe20000726670 */
[----:B------:R-:W-:Y:S01]  /*114e0*/  IMAD.SHL.U32 R58, R16, 0x2, RZ ;  /* 0x00000002103a7824 */ /* 0x000fe200078e00ff */
[----:B------:R-:W-:Y:S01]  /*114f0*/  ISETP.GE.OR P0, PT, R7, R2, P0 ;  /* 0x000000020700720c */ /* 0x000fe20000706670 */
[----:B------:R-:W-:Y:S01]  /*11500*/  SHFL.IDX PT, R52, R12, 0x3, 0x1c1f ;  /* 0x007c1f000c347f89 */ /* 0x000fe200000e0000 */
[----:B------:R-:W-:Y:S01]  /*11510*/  SHF.R.S32.HI R5, RZ, 0x1f, R48 ;  /* 0x0000001fff057819 */ /* 0x000fe20000011430 */
[----:B------:R-:W-:Y:S01]  /*11520*/  IMAD R57, R57, 0x80, R6 ;  /* 0x0000008039397824 */ /* 0x000fe200078e0206 */
[----:B------:R-:W-:Y:S01]  /*11530*/  IADD3 R25, R25, R20, RZ ;  /* 0x0000001419197210 */ /* 0x000fe20007ffe0ff */
[----:B------:R-:W4:Y:S02]  /*11540*/  SHFL.IDX PT, R53, R9, 0x3, 0x1c1f ;  /* 0x007c1f0009357f89 */ /* 0x000f2400000e0000 */
[----:B------:R-:W-:-:S02]  /*11550*/  IMAD R5, R5, c[0x0][0x3d8], RZ ;  /* 0x0000f60005057a24 */ /* 0x000fc400078e02ff */
[----:B-1----:R-:W-:Y:S02]  /*11560*/  @!P3 ST.E [R22.64], R4 ;  /* 0x000000041600b985 */ /* 0x002fe4000c101908 */
[C---:B------:R-:W-:Y:S02]  /*11570*/  IMAD R3, R48.reuse, c[0x0][0x3dc], R5 ;  /* 0x0000f70030037a24 */ /* 0x040fe400078e0205 */
[----:B--2---:R-:W-:Y:S01]  /*11580*/  @!P2 ST.E [R18.64], R8 ;  /* 0x000000081200a985 */ /* 0x004fe2000c101908 */
[----:B------:R-:W-:-:S05]  /*11590*/  IMAD.WIDE.U32 R48, R48, c[0x0][0x3d8], R24 ;  /* 0x0000f60030307a25 */ /* 0x000fca00078e0018 */
[----:B------:R-:W-:Y:S01]  /*115a0*/  IADD3 R3, R49, R3, RZ ;  /* 0x0000000331037210 */ /* 0x000fe20007ffe0ff */
[----:B---3--:R-:W-:Y:S04]  /*115b0*/  @!P1 ST.E [R50.64], R10 ;  /* 0x0000000a32009985 */ /* 0x008fe8000c101908 */
[----:B----4-:R1:W-:Y:S04]  /*115c0*/  @!P0 ST.E [R52.64], R11 ;  /* 0x0000000b34008985 */ /* 0x0103e8000c101908 */
[----:B------:R2:W3:Y:S04]  /*115d0*/  LDS.128 R44, [R58+0x880] ;  /* 0x000880003a2c7984 */ /* 0x0004e80000000c00 */
[----:B------:R2:W4:Y:S04]  /*115e0*/  LDS.128 R40, [R58+0x1080] ;  /* 0x001080003a287984 */ /* 0x0005280000000c00 */
[----:B------:R2:W2:Y:S04]  /*115f0*/  LDS.128 R36, [R58+0x1880] ;  /* 0x001880003a247984 */ /* 0x0004a80000000c00 */
[----:B------:R2:W2:Y:S04]  /*11600*/  LDS.128 R32, [R58+0x2880] ;  /* 0x002880003a207984 */ /* 0x0004a80000000c00 */
[----:B------:R2:W2:Y:S04]  /*11610*/  LDS.128 R28, [R58+0x3080] ;  /* 0x003080003a1c7984 */ /* 0x0004a80000000c00 */
[----:B------:R2:W2:Y:S01]  /*11620*/  LDS.128 R24, [R58+0x3880] ;  /* 0x003880003a187984 */ /* 0x0004a20000000c00 */
[----:B-1----:R-:W-:-:S03]  /*11630*/  LEA R52, P0, R48, c[0x0][0x380], 0x1 ;  /* 0x0000e00030347a11 */ /* 0x002fc600078008ff */
[----:B------:R1:W1:Y:S01]  /*11640*/  LDS.128 R20, [R58+0x4880] ;  /* 0x004880003a147984 */ /* 0x0002620000000c00 */
[----:B------:R-:W-:-:S03]  /*11650*/  LEA.HI.X R3, R48, c[0x0][0x384], R3, 0x1, P0 ;  /* 0x0000e10030037a11 */ /* 0x000fc600000f0c03 */
[----:B------:R1:W1:Y:S01]  /*11660*/  LDS.128 R16, [R58+0x5080] ;  /* 0x005080003a107984 */ /* 0x0002620000000c00 */
[----:B------:R-:W-:-:S03]  /*11670*/  ISETP.GE.AND P0, PT, R57, R2, PT ;  /* 0x000000023900720c */ /* 0x000fc60003f06270 */
[----:B------:R1:W1:Y:S04]  /*11680*/  LDS.128 R12, [R58+0x5880] ;  /* 0x005880003a0c7984 */ /* 0x0002680000000c00 */
[----:B------:R1:W1:Y:S04]  /*11690*/  SHFL.IDX PT, R60, R52, RZ, 0x1c1f ;  /* 0x001c1fff343c7589 */ /* 0x00026800000e0000 */
[----:B------:R1:W1:Y:S02]  /*116a0*/  SHFL.IDX PT, R61, R3, RZ, 0x1c1f ;  /* 0x001c1fff033d7589 */ /* 0x00026400000e0000 */
[----:B------:R-:W-:Y:S05]  /*116b0*/  @P0 BRA `(.L_x_334) ;  /* 0x0000014000000947 */ /* 0x000fea0003800000 */
[----:B---3--:R-:W3:Y:S01]  /*116c0*/  LDS.128 R48, [R58+0x80] ;  /* 0x000080003a307984 */ /* 0x008ee20000000c00 */
[----:B------:R-:W-:-:S02]  /*116d0*/  IADD3 R56, R0, 0x20, RZ ;  /* 0x0000002000387810 */ /* 0x000fc40007ffe0ff */
[----:B------:R-:W-:Y:S01]  /*116e0*/  IADD3 R54, R0, 0x40, RZ ;  /* 0x0000004000367810 */ /* 0x000fe20007ffe0ff */
[----:B------:R-:W5:Y:S01]  /*116f0*/  LDS.128 R8, [R58+0x2080] ;  /* 0x002080003a087984 */ /* 0x000f620000000c00 */
[----:B------:R-:W-:Y:S02]  /*11700*/  ISETP.GE.AND P1, PT, R56, c[0x0][0x3c8], PT ;  /* 0x0000f20038007a0c */ /* 0x000fe40003f26270 */
[----:B------:R-:W-:Y:S01]  /*11710*/  ISETP.GE.AND P0, PT, R54, c[0x0][0x3c8], PT ;  /* 0x0000f20036007a0c */ /* 0x000fe20003f06270 */
[----:B------:R4:W2:Y:S01]  /*11720*/  LDS.128 R4, [R58+0x4080] ;  /* 0x004080003a047984 */ /* 0x0008a20000000c00 */
[----:B------:R-:W-:-:S09]  /*11730*/  ISETP.GE.AND P2, PT, R0, c[0x0][0x3c8], PT ;  /* 0x0000f20000007a0c */ /* 0x000fd20003f46270 */
[----:B------:R-:W-:Y:S02]  /*11740*/  @!P1 SHF.R.S32.HI R55, RZ, 0x1f, R56 ;  /* 0x0000001fff379819 */ /* 0x000fe40000011438 */
[----:B------:R-:W-:Y:S02]  /*11750*/  @!P0 SHF.R.S32.HI R53, RZ, 0x1f, R54 ;  /* 0x0000001fff358819 */ /* 0x000fe40000011436 */
[----:B------:R-:W-:Y:S02]  /*11760*/  @!P1 LEA.HI R55, R55, R56, RZ, 0x3 ;  /* 0x0000003837379211 */ /* 0x000fe400078f18ff */
[----:B------:R-:W-:Y:S02]  /*11770*/  @!P0 LEA.HI R53, R53, R54, RZ, 0x3 ;  /* 0x0000003635358211 */ /* 0x000fe400078f18ff */
[----:B------:R-:W-:Y:S02]  /*11780*/  @!P1 LOP3.LUT R55, R55, 0xfffffff8, RZ, 0xc0, !PT ;  /* 0xfffffff837379812 */ /* 0x000fe400078ec0ff */
[----:B------:R-:W-:Y:S01]  /*11790*/  @!P0 LOP3.LUT R53, R53, 0xfffffff8, RZ, 0xc0, !PT ;  /* 0xfffffff835358812 */ /* 0x000fe200078ec0ff */
[----:B-12-4-:R-:W-:-:S04]  /*117a0*/  @!P2 IMAD.WIDE R58, R0, 0x2, R60 ;  /* 0x00000002003aa825 */ /* 0x016fc800078e023c */
[----:B------:R-:W-:-:S04]  /*117b0*/  @!P1 IMAD.WIDE R54, R55, 0x2, R60 ;  /* 0x0000000237369825 */ /* 0x000fc800078e023c */
[----:B------:R-:W-:Y:S01]  /*117c0*/  @!P0 IMAD.WIDE R60, R53, 0x2, R60 ;  /* 0x00000002353c8825 */ /* 0x000fe200078e023c */
[----:B---3--:R1:W-:Y:S04]  /*117d0*/  @!P2 ST.E.128 [R58.64], R48 ;  /* 0x000000303a00a985 */ /* 0x0083e8000c101d08 */
[----:B-----5:R1:W-:Y:S04]  /*117e0*/  @!P1 ST.E.128 [R54.64], R8 ;  /* 0x0000000836009985 */ /* 0x0203e8000c101d08 */
[----:B------:R1:W-:Y:S02]  /*117f0*/  @!P0 ST.E.128 [R60.64], R4 ;  /* 0x000000043c008985 */ /* 0x0003e4000c101d08 */
.L_x_334:
[----:B---3--:R-:W-:Y:S05]  /*11800*/  BSYNC B0 ;  /* 0x0000000000007941 */ /* 0x008fea0003800000 */
.L_x_333:
[----:B-1----:R-:W-:Y:S01]  /*11810*/  IADD3 R5, R57, 0x20, RZ ;  /* 0x0000002039057810 */ /* 0x002fe20007ffe0ff */
[----:B------:R1:W3:Y:S01]  /*11820*/  SHFL.IDX PT, R9, R3, 0x1, 0x1c1f ;  /* 0x003c1f0003097f89 */ /* 0x0002e200000e0000 */
[----:B------:R-:W-:Y:S02]  /*11830*/  BSSY B0, `(.L_x_335) ;  /* 0x0000015000007945 */ /* 0x000fe40003800000 */
[----:B------:R-:W-:Y:S01]  /*11840*/  ISETP.GE.AND P0, PT, R5, R2, PT ;  /* 0x000000020500720c */ /* 0x000fe20003f06270 */
[----:B------:R1:W4:-:S12]  /*11850*/  SHFL.IDX PT, R8, R52, 0x1, 0x1c1f ;  /* 0x003c1f0034087f89 */ /* 0x00031800000e0000 */
        /* <DEDUP_REMOVED lines=16> */
[----:B--2---:R3:W-:Y:S04]  /*11960*/  @!P1 ST.E.128 [R6.64], R32 ;  /* 0x0000002006009985 */ /* 0x0047e8000c101d08 */
[----:B------:R3:W-:Y:S02]  /*11970*/  @!P0 ST.E.128 [R4.64], R20 ;  /* 0x0000001404008985 */ /* 0x0007e4000c101d08 */
.L_x_336:
[----:B------:R-:W-:Y:S05]  /*11980*/  BSYNC B0 ;  /* 0x0000000000007941 */ /* 0x000fea0003800000 */
.L_x_335:
[----:B---3--:R-:W-:Y:S01]  /*11990*/  IADD3 R5, R57, 0x40, RZ ;  /* 0x0000004039057810 */ /* 0x008fe20007ffe0ff */
[----:B------:R3:W1:Y:S01]  /*119a0*/  SHFL.IDX PT, R9, R3, 0x2, 0x1c1f ;  /* 0x005c1f0003097f89 */ /* 0x00066200000e0000 */
[----:B------:R-:W-:Y:S02]  /*119b0*/  BSSY B0, `(.L_x_337) ;  /* 0x0000015000007945 */ /* 0x000fe40003800000 */
[----:B------:R-:W-:Y:S01]  /*119c0*/  ISETP.GE.AND P0, PT, R5, R2, PT ;  /* 0x000000020500720c */ /* 0x000fe20003f06270 */
[----:B----4-:R3:W4:-:S12]  /*119d0*/  SHFL.IDX PT, R8, R52, 0x2, 0x1c1f ;  /* 0x005c1f0034087f89 */ /* 0x01071800000e0000 */
        /* <DEDUP_REMOVED lines=18> */
.L_x_338:
[----:B------:R-:W-:Y:S05]  /*11b00*/  BSYNC B0 ;  /* 0x0000000000007941 */ /* 0x000fea0003800000 */
.L_x_337:
[----:B------:R-:W-:Y:S01]  /*11b10*/  IADD3 R57, R57, 0x60, RZ ;  /* 0x0000006039397810 */ /* 0x000fe20007ffe0ff */
[----:B-1----:R1:W3:Y:S03]  /*11b20*/  SHFL.IDX PT, R5, R3, 0x3, 0x1c1f ;  /* 0x007c1f0003057f89 */ /* 0x0022e600000e0000 */
[----:B------:R-:W-:Y:S01]  /*11b30*/  ISETP.GE.AND P0, PT, R57, R2, PT ;  /* 0x000000023900720c */ /* 0x000fe20003f06270 */
[----:B------:R1:W4:-:S12]  /*11b40*/  SHFL.IDX PT, R4, R52, 0x3, 0x1c1f ;  /* 0x007c1f0034047f89 */ /* 0x00031800000e0000 */
[----:B------:R-:W-:Y:S05]  /*11b50*/  @P0 EXIT ;  /* 0x000000000000094d */ /* 0x000fea0003800000 */
[C---:B-1-3--:R-:W-:Y:S02]  /*11b60*/  IADD3 R3, R0.reuse, 0x20, RZ ;  /* 0x0000002000037810 */ /* 0x04afe40007ffe0ff */
[C---:B------:R-:W-:Y:S02]  /*11b70*/  ISETP.GE.AND P1, PT, R0.reuse, c[0x0][0x3c8], PT ;  /* 0x0000f20000007a0c */ /* 0x040fe40003f26270 */
[----:B------:R-:W-:Y:S02]  /*11b80*/  ISETP.GE.AND P0, PT, R3, c[0x0][0x3c8], PT ;  /* 0x0000f20003007a0c */ /* 0x000fe40003f06270 */
[----:B------:R-:W-:-:S09]  /*11b90*/  IADD3 R9, R0, 0x40, RZ ;  /* 0x0000004000097810 */ /* 0x000fd20007ffe0ff */
[----:B----4-:R-:W-:Y:S02]  /*11ba0*/  @!P1 IMAD.WIDE R6, R0, 0x2, R4 ;  /* 0x0000000200069825 */ /* 0x010fe400078e0204 */
[----:B------:R-:W-:-:S03]  /*11bb0*/  @!P0 SHF.R.S32.HI R2, RZ, 0x1f, R3 ;  /* 0x0000001fff028819 */ /* 0x000fc60000011403 */
[----:B--2---:R1:W-:Y:S01]  /*11bc0*/  @!P1 ST.E.128 [R6.64], R36 ;  /* 0x0000002406009985 */ /* 0x0043e2000c101d08 */
        /* <DEDUP_REMOVED lines=12> */
.L_x_331:
[----:B------:R-:W-:Y:S01]  /*11c90*/  ISETP.NE.U32.AND P1, PT, RZ, c[0x0][0x508], PT ;  /* 0x00014200ff007a0c */ /* 0x000fe20003f25070 */
[----:B------:R-:W-:Y:S01]  /*11ca0*/  IMAD.MOV.U32 R7, RZ, RZ, 0x4 ;  /* 0x00000004ff077424 */ /* 0x000fe200078e00ff */
[----:B------:R-:W-:Y:S02]  /*11cb0*/  ISETP.NE.U32.AND P0, PT, RZ, c[0x0][0x500], PT ;  /* 0x00014000ff007a0c */ /* 0x000fe40003f05070 */
[----:B------:R-:W-:Y:S01]  /*11cc0*/  ISETP.NE.AND.EX P1, PT, RZ, c[0x0][0x50c], PT, P1 ;  /* 0x00014300ff007a0c */ /* 0x000fe20003f25310 */
[----:B------:R-:W-:Y:S01]  /*11cd0*/  IMAD.WIDE R4, R224, R7, c[0x0][0x500] ;  /* 0x00014000e0047625 */ /* 0x000fe200078e0207 */
[----:B------:R-:W-:-:S03]  /*11ce0*/  ISETP.NE.AND.EX P0, PT, RZ, c[0x0][0x504], PT, P0 ;  /* 0x00014100ff007a0c */ /* 0x000fc60003f05300 */
[----:B------:R-:W-:-:S08]  /*11cf0*/  IMAD.MOV.U32 R2, RZ, RZ, c[0x0][0x388] ;  /* 0x0000e200ff027624 */ /* 0x000fd000078e00ff */
        /* <DEDUP_REMOVED lines=8> */
[----:B-----5:R-:W2:Y:S04]  /*11d80*/  LDG.E R2, [R4.64] ;  /* 0x0000000804027981 */ /* 0x020ea8000c1e1900 */
[----:B------:R-:W2:Y:S02]  /*11d90*/  LDG.E R3, [R4.64+0x4] ;  /* 0x0000040804037981 */ /* 0x000ea4000c1e1900 */
[----:B--2---:R-:W-:-:S02]  /*11da0*/  IADD3 R2, -R2, R3, RZ ;  /* 0x0000000302027210 */ /* 0x004fc40007ffe1ff */
.L_x_339:
[----:B-1----:R-:W1:Y:S01]  /*11db0*/  S2R R0, SR_TID.X ;  /* 0x0000000000007919 */ /* 0x002e620000002100 */
[----:B------:R-:W-:Y:S01]  /*11dc0*/  SHF.R.S32.HI R9, RZ, 0x1f, R224 ;  /* 0x0000001fff097819 */ /* 0x000fe200000114e0 */
[----:B------:R-:W-:Y:S01]  /*11dd0*/  BSSY B0, `(.L_x_340) ;  /* 0x0000028000007945 */ /* 0x000fe20003800000 */
[----:B------:R-:W-:-:S02]  /*11de0*/  SEL R224, R224, RZ, !P0 ;  /* 0x000000ffe0e07207 */ /* 0x000fc40004000000 */
[----:B------:R-:W-:Y:S02]  /*11df0*/  SEL R9, R9, RZ, !P0 ;  /* 0x000000ff09097207 */ /* 0x000fe40004000000 */
[----:B-1----:R-:W-:-:S13]  /*11e00*/  ISETP.GT.AND P1, PT, R0, 0x7f, PT ;  /* 0x0000007f0000780c */ /* 0x002fda0003f24270 */
        /* <DEDUP_REMOVED lines=9> */
[----:B------:R-:W-:Y:S01]  /*11ea0*/  MOV R10, R12 ;  /* 0x0000000c000a7202 */ /* 0x000fe20000000f00 */
[----:B------:R-:W-:Y:S01]  /*11eb0*/  IMAD.MOV.U32 R6, RZ, RZ, R7 ;  /* 0x000000ffff067224 */ /* 0x000fe200078e0007 */
[----:B------:R-:W-:-:S13]  /*11ec0*/  ISETP.NE.AND P0, PT, R3, 0x1, PT ;  /* 0x000000010300780c */ /* 0x000fda0003f05270 */
[----:B------:R-:W-:-:S05]  /*11ed0*/  @P0 IMAD.HI.U32 R5, R7, c[0x0][0x4ec], RZ ;  /* 0x00013b0007050a27 */ /* 0x000fca00078e00ff */
[----:B------:R-:W-:Y:S01]  /*11ee0*/  @P0 SHF.R.U32.HI R6, RZ, c[0x0][0x4f0], R5 ;  /* 0x00013c00ff060a19 */ /* 0x000fe20000011605 */
[----:B-1----:R-:W-:Y:S01]  /*11ef0*/  IMAD.WIDE.U32 R10, R4, c[0x0][0x490], R10 ;  /* 0x00012400040a7a25 */ /* 0x002fe200078e000a */
[----:B------:R-:W-:Y:S02]  /*11f00*/  SHF.R.S32.HI R3, RZ, 0x1f, R4 ;  /* 0x0000001fff037819 */ /* 0x000fe40000011404 */
[----:B------:R-:W-:-:S03]  /*11f10*/  SHF.R.S32.HI R8, RZ, 0x1f, R6 ;  /* 0x0000001fff087819 */ /* 0x000fc60000011406 */
[----:B------:R-:W-:-:S04]  /*11f20*/  IMAD R3, R3, c[0x0][0x490], RZ ;  /* 0x0001240003037a24 */ /* 0x000fc800078e02ff */
[----:B------:R-:W-:Y:S01]  /*11f30*/  IMAD R3, R4, c[0x0][0x494], R3 ;  /* 0x0001250004037a24 */ /* 0x000fe200078e0203 */
[----:B------:R-:W-:-:S03]  /*11f40*/  IADD3 R4, -R6, RZ, RZ ;  /* 0x000000ff06047210 */ /* 0x000fc60007ffe1ff */
[----:B------:R-:W-:Y:S02]  /*11f50*/  IMAD.IADD R11, R3, 0x1, R11 ;  /* 0x00000001030b7824 */ /* 0x000fe400078e020b */
[----:B------:R-:W-:Y:S02]  /*11f60*/  IMAD R3, R9, c[0x0][0x498], RZ ;  /* 0x0001260009037a24 */ /* 0x000fe400078e02ff */
[----:B------:R-:W-:Y:S02]  /*11f70*/  IMAD R4, R4, c[0x0][0x4e8], R7 ;  /* 0x00013a0004047a24 */ /* 0x000fe400078e0207 */
[----:B------:R-:W-:-:S03]  /*11f80*/  IMAD.WIDE.U32 R10, R224, c[0x0][0x498], R10 ;  /* 0x00012600e00a7a25 */ /* 0x000fc600078e000a */
[----:B------:R-:W-:Y:S01]  /*11f90*/  SHF.R.S32.HI R5, RZ, 0x1f, R4 ;  /* 0x0000001fff057819 */ /* 0x000fe20000011404 */
[----:B------:R-:W-:Y:S01]  /*11fa0*/  IMAD R3, R224, c[0x0][0x49c], R3 ;  /* 0x00012700e0037a24 */ /* 0x000fe200078e0203 */
[----:B------:R-:W-:-:S03]  /*11fb0*/  IADD3 R6, P0, R6, R10, RZ ;  /* 0x0000000a06067210 */ /* 0x000fc60007f1e0ff */
[----:B------:R-:W-:Y:S01]  /*11fc0*/  IMAD R5, R5, c[0x0][0x488], RZ ;  /* 0x0001220005057a24 */ /* 0x000fe200078e02ff */
[----:B------:R-:W-:Y:S02]  /*11fd0*/  IADD3.X R7, R8, R11, R3, P0, !PT ;  /* 0x0000000b08077210 */ /* 0x000fe400007fe403 */
[----:B------:R-:W-:Y:S01]  /*11fe0*/  MOV R3, 0xff800000 ;  /* 0xff80000000037802 */ /* 0x000fe20000000f00 */
[C---:B------:R-:W-:Y:S02]  /*11ff0*/  IMAD R5, R4.reuse, c[0x0][0x48c], R5 ;  /* 0x0001230004057a24 */ /* 0x040fe400078e0205 */
[----:B------:R-:W-:-:S05]  /*12000*/  IMAD.WIDE.U32 R6, R4, c[0x0][0x488], R6 ;  /* 0x0001220004067a25 */ /* 0x000fca00078e0006 */
[----:B------:R-:W-:Y:S02]  /*12010*/  IADD3 R5, R7, R5, RZ ;  /* 0x0000000507057210 */ /* 0x000fe40007ffe0ff */
[----:B------:R-:W-:-:S04]  /*12020*/  LEA R4, P0, R6, c[0x0][0x450], 0x2 ;  /* 0x0001140006047a11 */ /* 0x000fc800078010ff */
[----:B------:R-:W-:-:S05]  /*12030*/  LEA.HI.X R5, R6, c[0x0][0x454], R5, 0x2, P0 ;  /* 0x0001150006057a11 */ /* 0x000fca00000f1405 */
[----:B------:R1:W-:Y:S04]  /*12040*/  STG.E [R4.64], R3 ;  /* 0x0000000304007986 */ /* 0x0003e8000c101908 */
.L_x_341:
[----:B------:R-:W-:Y:S05]  /*12050*/  BSYNC B0 ;  /* 0x0000000000007941 */ /* 0x000fea0003800000 */
.L_x_340:
[----:B------:R-:W2:Y:S01]  /*12060*/  S2R R7, SR_CTAID.Y ;  /* 0x0000000000077919 */ /* 0x000ea20000002600 */
[----:B-1----:R-:W-:Y:S01]  /*12070*/  SHF.R.S32.HI R3, RZ, 0x1f, R0 ;  /* 0x0000001fff037819 */ /* 0x002fe20000011400 */
[----:B------:R-:W-:Y:S01]  /*12080*/  IMAD R5, R13, c[0x0][0x3a0], RZ ;  /* 0x0000e8000d057a24 */ /* 0x000fe200078e02ff */
[----:B------:R-:W-:Y:S01]  /*12090*/  BSSY B0, `(.L_x_342) ;  /* 0x000003f000007945 */ /* 0x000fe20003800000 */
[----:B------:R-:W1:Y:S01]  /*120a0*/  S2R R8, SR_CTAID.X ;  /* 0x0000000000087919 */ /* 0x000e620000002500 */
[----:B------:R-:W-:Y:S01]  /*120b0*/  LEA.HI R4, R3, R0, RZ, 0x2 ;  /* 0x0000000003047211 */ /* 0x000fe200078f10ff */
[C---:B------:R-:W-:Y:S01]  /*120c0*/  IMAD R10, R12.reuse, c[0x0][0x3a4], R5 ;  /* 0x0000e9000c0a7a24 */ /* 0x040fe200078e0205 */
[----:B------:R-:W-:Y:S01]  /*120d0*/  MOV R3, c[0x0][0x4e8] ;  /* 0x00013a0000037a02 */ /* 0x000fe20000000f00 */
[----:B------:R-:W-:Y:S01]  /*120e0*/  IMAD.WIDE.U32 R12, R12, c[0x0][0x3a0], RZ ;  /* 0x0000e8000c0c7a25 */ /* 0x000fe200078e00ff */
[----:B------:R-:W-:Y:S02]  /*120f0*/  LOP3.LUT R5, R4, 0xfffffffc, RZ, 0xc0, !PT ;  /* 0xfffffffc04057812 */ /* 0x000fe400078ec0ff */
[----:B------:R-:W-:Y:S01]  /*12100*/  ISETP.NE.AND P0, PT, R3, 0x1, PT ;  /* 0x000000010300780c */ /* 0x000fe20003f05270 */
[----:B------:R-:W-:Y:S01]  /*12110*/  IMAD R9, R9, c[0x0][0x3f0], RZ ;  /* 0x0000fc0009097a24 */ /* 0x000fe200078e02ff */
[----:B------:R-:W-:Y:S01]  /*12120*/  SHF.R.S32.HI R4, RZ, 0x2, R4 ;  /* 0x00000002ff047819 */ /* 0x000fe20000011404 */
[----:B------:R-:W-:Y:S01]  /*12130*/  IMAD.IADD R5, R0, 0x1, -R5 ;  /* 0x0000000100057824 */ /* 0x000fe200078e0a05 */
[----:B------:R-:W-:Y:S01]  /*12140*/  IADD3 R13, R13, R10, RZ ;  /* 0x0000000a0d0d7210 */ /* 0x000fe20007ffe0ff */
[----:B------:R-:W-:-:S02]  /*12150*/  IMAD R9, R224, c[0x0][0x3f4], R9 ;  /* 0x0000fd00e0097a24 */ /* 0x000fc400078e0209 */
[----:B-----5:R-:W-:Y:S01]  /*12160*/  IMAD R2, R2, c[0x0][0x4e8], RZ ;  /* 0x00013a0002027a24 */ /* 0x020fe200078e02ff */
[C---:B------:R-:W-:Y:S02]  /*12170*/  LEA R3, R5.reuse, R4, 0x5 ;  /* 0x0000000405037211 */ /* 0x040fe400078e28ff */
[----:B------:R-:W-:Y:S02]  /*12180*/  SHF.L.U32 R11, R5, 0x3, RZ ;  /* 0x00000003050b7819 */ /* 0x000fe400000006ff */
[----:B--2---:R-:W-:Y:S01]  /*12190*/  SHF.R.S32.HI R6, RZ, 0x1f, R7 ;  /* 0x0000001fff067819 */ /* 0x004fe20000011407 */
[----:B------:R-:W-:Y:S01]  /*121a0*/  IMAD.WIDE.U32 R12, R7, c[0x0][0x3e8], R12 ;  /* 0x0000fa00070c7a25 */ /* 0x000fe200078e000c */
[----:B------:R-:W-:-:S03]  /*121b0*/  IADD3 R5, R11, 0x20, RZ ;  /* 0x000000200b057810 */ /* 0x000fc60007ffe0ff */
[----:B------:R-:W-:Y:S02]  /*121c0*/  IMAD R6, R6, c[0x0][0x3e8], RZ ;  /* 0x0000fa0006067a24 */ /* 0x000fe400078e02ff */
[----:B-1----:R-:W-:Y:S02]  /*121d0*/  IMAD R3, R8, 0x80, R3 ;  /* 0x0000008008037824 */ /* 0x002fe400078e0203 */
[----:B------:R-:W-:Y:S02]  /*121e0*/  IMAD R6, R7, c[0x0][0x3ec], R6 ;  /* 0x0000fb0007067a24 */ /* 0x000fe400078e0206 */
[----:B------:R-:W-:-:S03]  /*121f0*/  @P0 IMAD.HI.U32 R0, R3, c[0x0][0x4ec], RZ ;  /* 0x00013b0003000a27 */ /* 0x000fc600078e00ff */
[----:B------:R-:W-:Y:S02]  /*12200*/  IADD3 R13, R6, R13, RZ ;  /* 0x0000000d060d7210 */ /* 0x000fe40007ffe0ff */
[----:B------:R-:W-:Y:S02]  /*12210*/  MOV R6, R3 ;  /* 0x0000000300067202 */ /* 0x000fe40000000f00 */
[----:B------:R-:W-:Y:S01]  /*12220*/  @P0 SHF.R.U32.HI R6, RZ, c[0x0][0x4f0], R0 ;  /* 0x00013c00ff060a19 */ /* 0x000fe20000011600 */
[----:B------:R-:W-:-:S03]  /*12230*/  IMAD.WIDE.U32 R12, R224, c[0x0][0x3f0], R12 ;  /* 0x0000fc00e00c7a25 */ /* 0x000fc600078e000c */
[--C-:B------:R-:W-:Y:S01]  /*12240*/  SHF.R.S32.HI R7, RZ, 0x1f, R6.reuse ;  /* 0x0000001fff077819 */ /* 0x100fe20000011406 */
[----:B------:R-:W-:Y:S01]  /*12250*/  IMAD.MOV R0, RZ, RZ, -R6 ;  /* 0x000000ffff007224 */ /* 0x000fe200078e0a06 */
[----:B------:R-:W-:Y:S02]  /*12260*/  IADD3 R13, R13, R9, RZ ;  /* 0x000000090d0d7210 */ /* 0x000fe40007ffe0ff */
[----:B------:R-:W-:Y:S01]  /*12270*/  LEA R9, R8, R4, 0x7 ;  /* 0x0000000408097211 */ /* 0x000fe200078e38ff */
[----:B------:R-:W-:Y:S01]  /*12280*/  IMAD R7, R7, c[0x0][0x3e0], RZ ;  /* 0x0000f80007077a24 */ /* 0x000fe200078e02ff */
[----:B------:R-:W-:Y:S01]  /*12290*/  IADD3 R4, R11, 0x40, RZ ;  /* 0x000000400b047810 */ /* 0x000fe20007ffe0ff */
[----:B------:R-:W-:Y:S02]  /*122a0*/  IMAD R0, R0, c[0x0][0x4e8], R3 ;  /* 0x00013a0000007a24 */ /* 0x000fe400078e0203 */
        /* <DEDUP_REMOVED lines=29> */
.L_x_343:
[----:B------:R-:W-:Y:S05]  /*12480*/  BSYNC B0 ;  /* 0x0000000000007941 */ /* 0x000fea0003800000 */
.L_x_342:
[----:B--23--:R-:W-:Y:S01]  /*12490*/  IADD3 R7, R9, 0x20, RZ ;  /* 0x0000002009077810 */ /* 0x00cfe20007ffe0ff */
[----:B------:R2:W3:Y:S01]  /*124a0*/  SHFL.IDX PT, R13, R0, 0x1, 0x1c1f ;  /* 0x003c1f00000d7f89 */ /* 0x0004e200000e0000 */
        /* <DEDUP_REMOVED lines=9> */
[----:B------:R-:W-:Y:S02]  /*12540*/  @!P1 LEA.HI R7, R6, R5, RZ, 0x3 ;  /* 0x0000000506079211 */ /* 0x000fe400078f18ff */
[----:B------:R-:W-:Y:S01]  /*12550*/  @!P0 LEA.HI R6, R15, R4, RZ, 0x3 ;  /* 0x000000040f068211 */ /* 0x000fe200078f18ff */
[----:B---34-:R-:W-:Y:S01]  /*12560*/  @!P2 IMAD.WIDE R14, R11, 0x2, R12 ;  /* 0x000000020b0ea825 */ /* 0x018fe200078e020c */
[----:B------:R-:W-:Y:S02]  /*12570*/  @!P1 LOP3.LUT R7, R7, 0xfffffff8, RZ, 0xc0, !PT ;  /* 0xfffffff807079812 */ /* 0x000fe400078ec0ff */
[----:B------:R-:W-:-:S02]  /*12580*/  @!P0 LOP3.LUT R6, R6, 0xfffffff8, RZ, 0xc0, !PT ;  /* 0xfffffff806068812 */ /* 0x000fc400078ec0ff */
[----:B------:R3:W-:Y:S01]  /*12590*/  @!P2 ST.E.128 [R14.64], RZ ;  /* 0x000000ff0e00a985 */ /* 0x0007e2000c101d08 */
[----:B------:R-:W-:-:S04]  /*125a0*/  @!P1 IMAD.WIDE R16, R7, 0x2, R12 ;  /* 0x0000000207109825 */ /* 0x000fc800078e020c */
[----:B------:R-:W-:Y:S01]  /*125b0*/  @!P0 IMAD.WIDE R6, R6, 0x2, R12 ;  /* 0x0000000206068825 */ /* 0x000fe200078e020c */
[----:B------:R3:W-:Y:S04]  /*125c0*/  @!P1 ST.E.128 [R16.64], RZ ;  /* 0x000000ff10009985 */ /* 0x0007e8000c101d08 */
[----:B------:R3:W-:Y:S02]  /*125d0*/  @!P0 ST.E.128 [R6.64], RZ ;  /* 0x000000ff06008985 */ /* 0x0007e4000c101d08 */
.L_x_345:
[----:B------:R-:W-:Y:S05]  /*125e0*/  BSYNC B0 ;  /* 0x0000000000007941 */ /* 0x000fea0003800000 */
.L_x_344:
        /* <DEDUP_REMOVED lines=13> */
[----:B-1--4-:R-:W-:Y:S01]  /*126c0*/  @!P2 IMAD.WIDE R14, R11, 0x2, R12 ;  /* 0x000000020b0ea825 */ /* 0x012fe200078e020c */
[----:B------:R-:W-:Y:S02]  /*126d0*/  @!P1 LOP3.LUT R7, R7, 0xfffffff8, RZ, 0xc0, !PT ;  /* 0xfffffff807079812 */ /* 0x000fe400078ec0ff */
[----:B------:R-:W-:-:S02]  /*126e0*/  @!P0 LOP3.LUT R6, R6, 0xfffffff8, RZ, 0xc0, !PT ;  /* 0xfffffff806068812 */ /* 0x000fc400078ec0ff */
[----:B------:R1:W-:Y:S01]  /*126f0*/  @!P2 ST.E.128 [R14.64], RZ ;  /* 0x000000ff0e00a985 */ /* 0x0003e2000c101d08 */
[----:B------:R-:W-:-:S04]  /*12700*/  @!P1 IMAD.WIDE R16, R7, 0x2, R12 ;  /* 0x0000000207109825 */ /* 0x000fc800078e020c */
[----:B------:R-:W-:Y:S01]  /*12710*/  @!P0 IMAD.WIDE R6, R6, 0x2, R12 ;  /* 0x0000000206068825 */ /* 0x000fe200078e020c */
[----:B------:R1:W-:Y:S04]  /*12720*/  @!P1 ST.E.128 [R16.64], RZ ;  /* 0x000000ff10009985 */ /* 0x0003e8000c101d08 */
[----:B------:R1:W-:Y:S02]  /*12730*/  @!P0 ST.E.128 [R6.64], RZ ;  /* 0x000000ff06008985 */ /* 0x0003e4000c101d08 */
.L_x_347:
[----:B------:R-:W-:Y:S05]  /*12740*/  BSYNC B0 ;  /* 0x0000000000007941 */ /* 0x000fea0003800000 */
.L_x_346:
[----:B------:R-:W-:Y:S01]  /*12750*/  IADD3 R9, R9, 0x60, RZ ;  /* 0x0000006009097810 */ /* 0x000fe20007ffe0ff */
[----:B-1----:R1:W2:Y:S03]  /*12760*/  SHFL.IDX PT, R7, R0, 0x3, 0x1c1f ;  /* 0x007c1f0000077f89 */ /* 0x0022a600000e0000 */
[----:B------:R-:W-:Y:S01]  /*12770*/  ISETP.GE.AND P0, PT, R9, R2, PT ;  /* 0x000000020900720c */ /* 0x000fe20003f06270 */
[----:B------:R1:W3:-:S12]  /*12780*/  SHFL.IDX PT, R6, R3, 0x3, 0x1c1f ;  /* 0x007c1f0003067f89 */ /* 0x0002d800000e0000 */
[----:B------:R-:W-:Y:S05]  /*12790*/  @P0 EXIT ;  /* 0x000000000000094d */ /* 0x000fea0003800000 */
[----:B------:R-:W-:Y:S02]  /*127a0*/  ISETP.GE.AND P0, PT, R5, c[0x0][0x3c8], PT ;  /* 0x0000f20005007a0c */ /* 0x000fe40003f06270 */
[----:B------:R-:W-:-:S11]  /*127b0*/  ISETP.GE.AND P1, PT, R11, c[0x0][0x3c8], PT ;  /* 0x0000f2000b007a0c */ /* 0x000fd60003f26270 */
[----:B-123--:R-:W-:Y:S02]  /*127c0*/  @!P0 SHF.R.S32.HI R0, RZ, 0x1f, R5 ;  /* 0x0000001fff008819 */ /* 0x00efe40000011405 */
[----:B------:R-:W-:Y:S02]  /*127d0*/  @!P1 IMAD.WIDE R8, R11, 0x2, R6 ;  /* 0x000000020b089825 */ /* 0x000fe400078e0206 */
[----:B------:R-:W-:-:S03]  /*127e0*/  @!P0 LEA.HI R0, R0, R5, RZ, 0x3 ;  /* 0x0000000500008211 */ /* 0x000fc600078f18ff */
[----:B------:R1:W-:Y:S01]  /*127f0*/  @!P1 ST.E.128 [R8.64], RZ ;  /* 0x000000ff08009985 */ /* 0x0003e2000c101d08 */
[----:B------:R-:W-:-:S05]  /*12800*/  @!P0 LOP3.LUT R3, R0, 0xfffffff8, RZ, 0xc0, !PT ;  /* 0xfffffff800038812 */ /* 0x000fca00078ec0ff */
[----:B------:R-:W-:-:S05]  /*12810*/  @!P0 IMAD.WIDE R2, R3, 0x2, R6 ;  /* 0x0000000203028825 */ /* 0x000fca00078e0206 */
[----:B------:R1:W-:Y:S01]  /*12820*/  @!P0 ST.E.128 [R2.64], RZ ;  /* 0x000000ff02008985 */ /* 0x0003e2000c101d08 */
[----:B------:R-:W-:-:S13]  /*12830*/  ISETP.GE.AND P0, PT, R4, c[0x0][0x3c8], PT ;  /* 0x0000f20004007a0c */ /* 0x000fda0003f06270 */
[----:B------:R-:W-:Y:S05]  /*12840*/  @P0 EXIT ;  /* 0x000000000000094d */ /* 0x000fea0003800000 */
[----:B-1----:R-:W-:-:S04]  /*12850*/  SHF.R.S32.HI R3, RZ, 0x1f, R4 ;  /* 0x0000001fff037819 */ /* 0x002fc80000011404 */
[----:B------:R-:W-:-:S04]  /*12860*/  LEA.HI R3, R3, R4, RZ, 0x3 ;  /* 0x0000000403037211 */ /* 0x000fc800078f18ff */
[----:B------:R-:W-:-:S05]  /*12870*/  LOP3.LUT R3, R3, 0xfffffff8, RZ, 0xc0, !PT ;  /* 0xfffffff803037812 */ /* 0x000fca00078ec0ff */
[----:B------:R-:W-:-:S05]  /*12880*/  IMAD.WIDE R6, R3, 0x2, R6 ;  /* 0x0000000203067825 */ /* 0x000fca00078e0206 */
[----:B------:R-:W-:Y:S01]  /*12890*/  ST.E.128 [R6.64], RZ ;  /* 0x000000ff06007985 */ /* 0x000fe2000c101d08 */
[----:B------:R-:W-:Y:S05]  /*128a0*/  EXIT ;  /* 0x000000000000794d */ /* 0x000fea0003800000 */
.L_x_348:
        /* <DEDUP_REMOVED lines=13> */
.L_x_758:


//--------------------- .text._ZN7cutlass13device_kernelIN5flash19enable_sm80_to_sm89INS1_16FlashAttnFwdSm80INS1_25CollectiveMainloopFwdSm80ILi4ELi1ELb0EN4cute5tupleIJNS5_1CILi128EEENS7_ILi48EEENS7_ILi96EEEEEELi96ENS_6half_tEfNS_4arch4Sm80ELb0ELb1ELb0ELb1ELb0ELb1ELb1ELb0EEENS1_21CollectiveEpilogueFwdINS6_IJS8_SA_S9_EEENS6_IJNS7_ILi1EEESI_SI_EEESC_SE_Li128ELb1ELb1ELb0ELb0EEENS1_19SingleTileSchedulerILb1ELb0ELb1ELi128EEEEEEEEEvNT_6ParamsE --------------------------
	.section	.text._ZN7cutlass13device_kernelIN5flash19enable_sm80_to_sm89INS1_16FlashAttnFwdSm80INS1_25CollectiveMainloopFwdSm80ILi4ELi1ELb0EN4cute5tupleIJNS5_1CILi128EEENS7_ILi48EEENS7_ILi96EEEEEELi96ENS_6half_tEfNS_4arch4Sm80ELb0ELb1ELb0ELb1ELb0ELb1ELb1ELb0EEENS1_21CollectiveEpilogueFwdINS6_IJS8_SA_S9_EEENS6_IJNS7_ILi1EEESI_SI_EEESC_SE_Li128ELb1ELb1ELb0ELb0EEENS1_19SingleTileSchedulerILb1ELb0ELb1ELi128EEEEEEEEEvNT_6ParamsE,"ax",@progbits
	.sectioninfo	@"SHI_REGISTERS=255"
	.align	128
.text._ZN7cutlass13device_kernelIN5flash19enable_sm80_to_sm89INS1_16FlashAttnFwdSm80INS1_25CollectiveMainloopFwdSm80ILi4ELi1ELb0EN4cute5tupleIJNS5_1CILi128EEENS7_ILi48EEENS7_ILi96EEEEEELi96ENS_6half_tEfNS_4arch4Sm80ELb0ELb1ELb0ELb1ELb0ELb1ELb1ELb0EEENS1_21CollectiveEpilogueFwdINS6_IJS8_SA_S9_EEENS6_IJNS7_ILi1EEESI_SI_EEESC_SE_Li128ELb1ELb1ELb0ELb0EEENS1_19SingleTileSchedulerILb1ELb0ELb1ELi128EEEEEEEEEvNT_6ParamsE:
        .type           _ZN7cutlass13device_kernelIN5flash19enable_sm80_to_sm89INS1_16FlashAttnFwdSm80INS1_25CollectiveMainloopFwdSm80ILi4ELi1ELb0EN4cute5tupleIJNS5_1CILi128EEENS7_ILi48EEENS7_ILi96EEEEEELi96ENS_6half_tEfNS_4arch4Sm80ELb0ELb1ELb0ELb1ELb0ELb1ELb1ELb0EEENS1_21CollectiveEpilogueFwdINS6_IJS8_SA_S9_EEENS6_IJNS7_ILi1EEESI_SI_EEESC_SE_Li128ELb1ELb1ELb0ELb0EEENS1_19SingleTileSchedulerILb1ELb0ELb1ELi128EEEEEEEEEvNT_6ParamsE,@function
        .size           _ZN7cutlass13device_kernelIN5flash19enable_sm80_to_sm89INS1_16FlashAttnFwdSm80INS1_25CollectiveMainloopFwdSm80ILi4ELi1ELb0EN4cute5tupleIJNS5_1CILi128EEENS7_ILi48EEENS7_ILi96EEEEEELi96ENS_6half_tEfNS_4arch4Sm80ELb0ELb1ELb0ELb1ELb0ELb1ELb1ELb0EEENS1_21CollectiveEpilogueFwdINS6_IJS8_SA_S9_EEENS6_IJNS7_ILi1EEESI_SI_EEESC_SE_Li128ELb1ELb1ELb0ELb0EEENS1_19SingleTileSchedulerILb1ELb0ELb1ELi128EEEEEEEEEvNT_6ParamsE,(.L_x_759 - _ZN7cutlass13device_kernelIN5flash19enable_sm80_to_sm89INS1_16FlashAttnFwdSm80INS1_25CollectiveMainloopFwdSm80ILi4ELi1ELb0EN4cute5tupleIJNS5_1CILi128EEENS7_ILi48EEENS7_ILi96EEEEEELi96ENS_6half_tEfNS_4arch4Sm80ELb0ELb1ELb0ELb1ELb0ELb1ELb1ELb0EEENS1_21CollectiveEpilogueFwdINS6_IJS8_SA_S9_EEENS6_IJNS7_ILi1EEESI_SI_EEESC_SE_Li128ELb1ELb1ELb0ELb0EEENS1_19SingleTileSchedulerILb1ELb0ELb1ELi128EEEEEEEEEvNT_6ParamsE)
        .other          _ZN7cutlass13device_kernelIN5flash19enable_sm80_to_sm89INS1_16FlashAttnFwdSm80INS1_25CollectiveMainloopFwdSm80ILi4ELi1ELb0EN4cute5tupleIJNS5_1CILi128EEENS7_ILi48EEENS7_ILi96EEEEEELi96ENS_6half_tEfNS_4arch4Sm80ELb0ELb1ELb0ELb1ELb0ELb1ELb1ELb0EEENS1_21CollectiveEpilogueFwdINS6_IJS8_SA_S9_EEENS6_IJNS7_ILi1EEESI_SI_EEESC_SE_Li128ELb1ELb1ELb0ELb0EEENS1_19SingleTileSchedulerILb1ELb0ELb1ELi128EEEEEEEEEvNT_6ParamsE,@"STO_CUDA_ENTRY STV_DEFAULT"
_ZN7cutlass13device_kernelIN5flash19enable_sm80_to_sm89INS1_16FlashAttnFwdSm80INS1_25CollectiveMainloopFwdSm80ILi4ELi1ELb0EN4cute5tupleIJNS5_1CILi128EEENS7_ILi48EEENS7_ILi96EEEEEELi96ENS_6half_tEfNS_4arch4Sm80ELb0ELb1ELb0ELb1ELb0ELb1ELb1ELb0EEENS1_21CollectiveEpilogueFwdINS6_IJS8_SA_S9_EEENS6_IJNS7_ILi1EEESI_SI_EEESC_SE_Li128ELb1ELb1ELb0ELb0EEENS1_19SingleTileSchedulerILb1ELb0ELb1ELi128EEEEEEEEEvNT_6ParamsE:
        /* <DEDUP_REMOVED lines=16> */
.L_x_350:
        /* <DEDUP_REMOVED lines=8> */
.L_x_352:
[----:B------:R-:W-:-:S04]  /*0180*/  MOV R0, c[0x0][0x54c] ;  /* 0x0001530000007a02 */ /* 0x000fc80000000f00 */
.L_x_351:
[----:B------:R-:W-:Y:S01]  /*0190*/  USHF.L.U32 UR4, UR4, 0x7, URZ ;  /* 0x0000000704047899 */ /* 0x000fe2000800063f */
[----:B-----5:R-:W-:-:S05]  /*01a0*/  IMAD R0, R0, c[0x0][0x548], RZ ;  /* 0x0001520000007a24 */ /* 0x020fca00078e02ff */
[----:B------:R-:W-:-:S04]  /*01b0*/  MOV R6, UR4 ;  /* 0x0000000400067c02 */ /* 0x000fc80008000f00 */
[----:B------:R-:W-:-:S04]  /*01c0*/  ISETP.GE.AND P0, PT, R6, R0, PT ;  /* 0x000000000600720c */ /* 0x000fc80003f06270 */
[----:B------:R-:W-:Y:S01]  /*01d0*/  SEL R225, R225, 0xffffffff, !P0 ;  /* 0xffffffffe1e17807 */ /* 0x000fe20004000000 */
[----:B------:R-:W-:Y:S05]  /*01e0*/  BRA `(.L_x_353) ;  /* 0x0000013000007947 */ /* 0x000fea0003800000 */
.L_x_349:
[----:B------:R-:W-:-:S04]  /*01f0*/  ISETP.NE.U32.AND P0, PT, RZ, c[0x0][0x568], PT ;  /* 0x00015a00ff007a0c */ /* 0x000fc80003f05070 */
[----:B------:R-:W-:-:S13]  /*0200*/  ISETP.NE.AND.EX P0, PT, RZ, c[0x0][0x56c], PT, P0 ;  /* 0x00015b00ff007a0c */ /* 0x000fda0003f05300 */
[----:B------:R-:W-:Y:S05]  /*0210*/  @!P0 BRA `(.L_x_354) ;  /* 0x0000002000008947 */ /* 0x000fea0003800000 */
[----:B------:R1:W5:Y:S01]  /*0220*/  LDG.E R0, [R4.64] ;  /* 0x0000000c04007981 */ /* 0x000362000c1e1900 */
[----:B------:R-:W-:Y:S05]  /*0230*/  BRA `(.L_x_355) ;  /* 0x0000009000007947 */ /* 0x000fea0003800000 */
.L_x_354:
        /* <DEDUP_REMOVED lines=8> */
.L_x_356:
[----:B------:R-:W-:-:S04]  /*02c0*/  MOV R0, c[0x0][0x54c] ;  /* 0x0001530000007a02 */ /* 0x000fc80000000f00 */
.L_x_355:
[----:B------:R-:W-:Y:S01]  /*02d0*/  USHF.L.U32 UR4, UR4, 0x7, URZ ;  /* 0x0000000704047899 */ /* 0x000fe2000800063f */
[----:B-----5:R-:W-:-:S05]  /*02e0*/  IMAD R0, R0, c[0x0][0x548], RZ ;  /* 0x0001520000007a24 */ /* 0x020fca00078e02ff */
[----:B------:R-:W-:-:S04]  /*02f0*/  MOV R6, UR4 ;  /* 0x0000000400067c02 */ /* 0x000fc80008000f00 */
[----:B------:R-:W-:-:S04]  /*0300*/  ISETP.GE.AND P0, PT, R6, R0, PT ;  /* 0x000000000600720c */ /* 0x000fc80003f06270 */
[----:B------:R-:W-:-:S04]  /*0310*/  SEL R225, R225, 0xffffffff, !P0 ;  /* 0xffffffffe1e17807 */ /* 0x000fc80004000000 */
.L_x_353:
[----:B------:R-:W-:-:S13]  /*0320*/  ISETP.GE.AND P0, PT, R225, RZ, PT ;  /* 0x000000ffe100720c */ /* 0x000fda0003f06270 */
[----:B------:R-:W-:Y:S05]  /*0330*/  @!P0 EXIT ;  /* 0x000000000000894d */ /* 0x000fea0003800000 */
[----:B------:R-:W-:Y:S01]  /*0340*/  ISETP.NE.U32.AND P0, PT, RZ, c[0x0][0x370], PT ;  /* 0x0000dc00ff007a0c */ /* 0x000fe20003f05070 */
[----:B------:R-:W-:Y:S01]  /*0350*/  IMAD.MOV.U32 R124, RZ, RZ, RZ ;  /* 0x000000ffff7c7224 */ /* 0x000fe200078e00ff */
[----:B------:R-:W-:Y:S01]  /*0360*/  ISETP.NE.U32.AND P1, PT, RZ, c[0x0][0x360], PT ;  /* 0x0000d800ff007a0c */ /* 0x000fe20003f25070 */
[----:B------:R-:W-:Y:S01]  /*0370*/  IMAD.MOV.U32 R224, RZ, RZ, c[0x0][0x168] ;  /* 0x00005a00ffe07624 */ /* 0x000fe200078e00ff */
[----:B------:R-:W-:Y:S01]  /*0380*/  ISETP.NE.AND.EX P2, PT, RZ, c[0x0][0x374], PT, P0 ;  /* 0x0000dd00ff007a0c */ /* 0x000fe20003f45300 */
[----:B------:R-:W-:Y:S01]  /*0390*/  IMAD.MOV.U32 R74, RZ, RZ, RZ ;  /* 0x000000ffff4a7224 */ /* 0x000fe200078e00ff */
[----:B------:R-:W-:Y:S01]  /*03a0*/  ISETP.NE.AND.EX P0, PT, RZ, c[0x0][0x364], PT, P1 ;  /* 0x0000d900ff007a0c */ /* 0x000fe20003f05310 */
[----:B------:R-:W-:Y:S01]  /*03b0*/  IMAD.MOV.U32 R123, RZ, RZ, RZ ;  /* 0x000000ffff7b7224 */ /* 0x000fe200078e00ff */
[----:B------:R-:W-:Y:S01]  /*03c0*/  ISETP.NE.U32.AND P1, PT, RZ, c[0x0][0x348], PT ;  /* 0x0000d200ff007a0c */ /* 0x000fe20003f25070 */
[----:B------:R-:W-:Y:S01]  /*03d0*/  IMAD.MOV.U32 R89, RZ, RZ, RZ ;  /* 0x000000ffff597224 */ /* 0x000fe200078e00ff */
[----:B------:R-:W-:Y:S01]  /*03e0*/  ISETP.NE.U32.AND P3, PT, RZ, c[0x0][0x350], PT ;  /* 0x0000d400ff007a0c */ /* 0x000fe20003f65070 */
[----:B-1----:R-:W-:Y:S01]  /*03f0*/  IMAD.WIDE R4, R225, R3, c[0x0][0x348] ;  /* 0x0000d200e1047625 */ /* 0x002fe200078e0203 */
[----:B------:R-:W-:-:S02]  /*0400*/  ISETP.NE.U32.AND P4, PT, RZ, c[0x0][0x358], PT ;  /* 0x0000d600ff007a0c */ /* 0x000fc40003f85070 */
[----:B------:R-:W-:Y:S01]  /*0410*/  ISETP.NE.AND.EX P1, PT, RZ, c[0x0][0x34c], PT, P1 ;  /* 0x0000d300ff007a0c */ /* 0x000fe20003f25310 */
[CC--:B------:R-:W-:Y:S01]  /*0420*/  IMAD.WIDE R10, R225.reuse, R3.reuse, c[0x0][0x350] ;  /* 0x0000d400e10a7625 */ /* 0x0c0fe200078e0203 */
[----:B------:R-:W-:Y:S02]  /*0430*/  ISETP.NE.AND.EX P5, PT, RZ, c[0x0][0x354], PT, P3 ;  /* 0x0000d500ff007a0c */ /* 0x000fe40003fa5330 */
[----:B------:R-:W-:Y:S01]  /*0440*/  ISETP.NE.AND.EX P4, PT, RZ, c[0x0][0x35c], PT, P4 ;  /* 0x0000d700ff007a0c */ /* 0x000fe20003f85340 */
[----:B------:R-:W-:-:S04]  /*0450*/  @P2 IMAD.WIDE R16, R225, R3, c[0x0][0x370] ;  /* 0x0000dc00e1102625 */ /* 0x000fc800078e0203 */
[CC--:B------:R-:W-:Y:S01]  /*0460*/  IMAD.WIDE R8, R225.reuse, R3.reuse, c[0x0][0x358] ;  /* 0x0000d600e1087625 */ /* 0x0c0fe200078e0203 */
[----:B------:R1:W5:Y:S01]  /*0470*/  @P2 LDG.E R124, [R16.64] ;  /* 0x0000000c107c2981 */ /* 0x000362000c1e1900 */
[----:B------:R-:W-:Y:S02]  /*0480*/  P2R R14, PR, RZ, 0x20 ;  /* 0x00000020ff0e7803 */ /* 0x000fe40000000000 */
[----:B------:R-:W-:Y:S01]  /*0490*/  @P0 IMAD.WIDE R12, R225, R3, c[0x0][0x360] ;  /* 0x0000d800e10c0625 */ /* 0x000fe200078e0203 */
[----:B------:R1:W5:Y:S04]  /*04a0*/  @P1 LDG.E R74, [R4.64] ;  /* 0x0000000c044a1981 */ /* 0x000368000c1e1900 */
[----:B------:R1:W5:Y:S04]  /*04b0*/  @P0 LDG.E R224, [R12.64] ;  /* 0x0000000c0ce00981 */ /* 0x000368000c1e1900 */
[----:B------:R1:W5:Y:S04]  /*04c0*/  @P5 LDG.E R123, [R10.64] ;  /* 0x0000000c0a7b5981 */ /* 0x000368000c1e1900 */
[----:B------:R1:W5:Y:S04]  /*04d0*/  @P4 LDG.E R89, [R8.64] ;  /* 0x0000000c08594981 */ /* 0x000368000c1e1900 */
[----:B------:R-:W2:Y:S01]  /*04e0*/  S2R R222, SR_CTAID.Y ;  /* 0x0000000000de7919 */ /* 0x000ea20000002600 */
[----:B------:R-:W-:-:S02]  /*04f0*/  IMAD.MOV.U32 R2, RZ, RZ, c[0x0][0x1d0] ;  /* 0x00007400ff027624 */ /* 0x000fc400078e00ff */
[----:B------:R-:W-:Y:S01]  /*0500*/  IMAD.MOV.U32 R0, RZ, RZ, c[0x0][0x228] ;  /* 0x00008a00ff007624 */ /* 0x000fe200078e00ff */
[----:B--2---:R-:W-:Y:S01]  /*0510*/  SHF.R.S32.HI R221, RZ, 0x1f, R222 ;  /* 0x0000001fffdd7819 */ /* 0x004fe200000114de */
[----:B------:R-:W-:Y:S05]  /*0520*/  @P0 BRA `(.L_x_357) ;  /* 0x0000004000000947 */ /* 0x000fea0003800000 */
[----:B-1----:R-:W-:Y:S05]  /*0530*/  @!P1 BRA `(.L_x_357) ;  /* 0x0000003000009947 */ /* 0x002fea0003800000 */
[----:B-----5:R1:W2:Y:S04]  /*0540*/  LDG.E R224, [R4.64] ;  /* 0x0000000c04e07981 */ /* 0x0202a8000c1e1900 */
[----:B-1----:R-:W2:Y:S02]  /*0550*/  LDG.E R4, [R4.64+0x4] ;  /* 0x0000040c04047981 */ /* 0x002ea4000c1e1900 */
[----:B--2---:R-:W-:Y:S02]  /*0560*/  IADD3 R224, -R224, R4, RZ ;  /* 0x00000004e0e07210 */ /* 0x004fe40007ffe1ff */
.L_x_357:
[----:B-1----:R-:W-:-:S04]  /*0570*/  ISETP.NE.U32.AND P0, PT, RZ, c[0x0][0x368], PT ;  /* 0x0000da00ff007a0c */ /* 0x002fc80003f05070 */
[----:B------:R-:W-:-:S13]  /*0580*/  ISETP.NE.AND.EX P0, PT, RZ, c[0x0][0x36c], PT, P0 ;  /* 0x0000db00ff007a0c */ /* 0x000fda0003f05300 */
[----:B------:R-:W-:Y:S05]  /*0590*/  @!P0 BRA `(.L_x_358) ;  /* 0x0000003000008947 */ /* 0x000fea0003800000 */
[----:B------:R-:W-:-:S05]  /*05a0*/  IMAD.WIDE R4, R225, R3, c[0x0][0x368] ;  /* 0x0000da00e1047625 */ /* 0x000fca00078e0203 */
[----:B------:R1:W5:Y:S01]  /*05b0*/  LDG.E R2, [R4.64] ;  /* 0x0000000c04027981 */ /* 0x000362000c1e1900 */
[----:B------:R-:W-:Y:S05]  /*05c0*/  BRA `(.L_x_359) ;  /* 0x0000004000007947 */ /* 0x000fea0003800000 */
.L_x_358:
[----:B------:R-:W-:Y:S05]  /*05d0*/  @!P5 BRA `(.L_x_359) ;  /* 0x000000300000d947 */ /* 0x000fea0003800000 */
[----:B------:R1:W2:Y:S04]  /*05e0*/  LDG.E R2, [R10.64] ;  /* 0x0000000c0a027981 */ /* 0x0002a8000c1e1900 */
[----:B-1----:R-:W2:Y:S02]  /*05f0*/  LDG.E R10, [R10.64+0x4] ;  /* 0x0000040c0a0a7981 */ /* 0x002ea4000c1e1900 */
[----:B--2---:R-:W-:Y:S02]  /*0600*/  IADD3 R2, -R2, R10, RZ ;  /* 0x0000000a02027210 */ /* 0x004fe40007ffe1ff */
.L_x_359:
[----:B-1----:R1:W2:Y:S04]  /*0610*/  @P4 LDG.E R4, [R8.64] ;  /* 0x0000000c08044981 */ /* 0x0022a8000c1e1900 */
[----:B------:R1:W2:Y:S01]  /*0620*/  @P4 LDG.E R7, [R8.64+0x4] ;  /* 0x0000040c08074981 */ /* 0x0002a2000c1e1900 */
[----:B------:R-:W-:Y:S01]  /*0630*/  IMAD.MOV.U32 R220, RZ, RZ, c[0x0][0x2c4] ;  /* 0x0000b100ffdc7624 */ /* 0x000fe200078e00ff */
[----:B------:R-:W-:Y:S01]  /*0640*/  ISETP.NE.U32.AND P0, PT, RZ, c[0x0][0x378], PT ;  /* 0x0000de00ff007a0c */ /* 0x000fe20003f05070 */
[----:B-----5:R-:W-:-:S03]  /*0650*/  IMAD.MOV.U32 R73, RZ, RZ, R2 ;  /* 0x000000ffff497224 */ /* 0x020fc600078e0002 */
[----:B------:R-:W-:Y:S01]  /*0660*/  ISETP.NE.AND P2, PT, R220, 0x1, PT ;  /* 0x00000001dc00780c */ /* 0x000fe20003f45270 */
[----:B------:R-:W-:Y:S01]  /*0670*/  IMAD.MOV.U32 R77, RZ, RZ, R6 ;  /* 0x000000ffff4d7224 */ /* 0x000fe200078e0006 */
[----:B------:R-:W-:Y:S01]  /*0680*/  ISETP.NE.AND.EX P0, PT, RZ, c[0x0][0x37c], PT, P0 ;  /* 0x0000df00ff007a0c */ /* 0x000fe20003f05300 */
[----:B------:R-:W-:Y:S01]  /*0690*/  IMAD.MOV.U32 R219, RZ, RZ, c[0x0][0x32c] ;  /* 0x0000cb00ffdb7624 */ /* 0x000fe200078e00ff */
[----:B------:R-:W-:-:S04]  /*06a0*/  LOP3.LUT R226, R226, 0xfffff7ff, RZ, 0xc0, !PT ;  /* 0xfffff7ffe2e27812 */ /* 0x000fc800078ec0ff */
[----:B------:R-:W-:-:S05]  /*06b0*/  ISETP.GE.AND P1, PT, R219, 0x1, PT ;  /* 0x00000001db00780c */ /* 0x000fca0003f26270 */
[----:B------:R-:W-:-:S05]  /*06c0*/  @P2 IADD3 R5, R77, 0x7f, RZ ;  /* 0x0000007f4d052810 */ /* 0x000fca0007ffe0ff */
[----:B------:R-:W-:Y:S01]  /*06d0*/  @P2 IMAD.HI.U32 R5, R5, c[0x0][0x2c8], RZ ;  /* 0x0000b20005052a27 */ /* 0x000fe200078e00ff */
[----:B------:R-:W-:Y:S02]  /*06e0*/  IADD3 R6, R6, 0x7f, RZ ;  /* 0x0000007f06067810 */ /* 0x000fe40007ffe0ff */
[----:B------:R-:W-:Y:S01]  /*06f0*/  @P2 LOP3.LUT R226, R226, 0x800, RZ, 0xfc, !PT ;  /* 0x00000800e2e22812 */ /* 0x000fe200078efcff */
[----:B-1----:R-:W-:Y:S01]  /*0700*/  @P0 IMAD.WIDE R8, R225, R3, c[0x0][0x378] ;  /* 0x0000de00e1080625 */ /* 0x002fe200078e0203 */
[----:B------:R-:W-:Y:S02]  /*0710*/  @P2 SHF.R.U32.HI R6, RZ, c[0x0][0x2cc], R5 ;  /* 0x0000b300ff062a19 */ /* 0x000fe40000011605 */
[----:B------:R-:W-:Y:S02]  /*0720*/  LOP3.LUT R226, R226, 0xfffffbff, RZ, 0xc0, !PT ;  /* 0xfffffbffe2e27812 */ /* 0x000fe400078ec0ff */
[----:B------:R1:W5:Y:S02]  /*0730*/  @P0 LDG.E R73, [R8.64] ;  /* 0x0000000c08490981 */ /* 0x000364000c1e1900 */
[----:B------:R-:W-:Y:S01]  /*0740*/  @P1 LOP3.LUT R226, R226, 0x400, RZ, 0xfc, !PT ;  /* 0x00000400e2e21812 */ /* 0x000fe200078efcff */
[----:B--2---:R-:W-:-:S02]  /*0750*/  @P4 IMAD.IADD R0, R7, 0x1, -R4 ;  /* 0x0000000107004824 */ /* 0x004fc400078e0a04 */
[----:B------:R-:W-:-:S04]  /*0760*/  IMAD.IADD R4, R2, 0x1, -R124 ;  /* 0x0000000102047824 */ /* 0x000fc800078e0a7c */
[----:B------:R-:W-:-:S05]  /*0770*/  IMAD.IADD R218, R4, 0x1, R0 ;  /* 0x0000000104da7824 */ /* 0x000fca00078e0200 */
[----:B------:R-:W-:-:S05]  /*0780*/  IADD3 R93, R218, 0x1, -R224 ;  /* 0x00000001da5d7810 */ /* 0x000fca0007ffe8e0 */
[----:B------:R-:W-:-:S05]  /*0790*/  IMAD.IADD R6, R93, 0x1, R6 ;  /* 0x000000015d067824 */ /* 0x000fca00078e0206 */
[----:B-1----:R-:W-:Y:S01]  /*07a0*/  IADD3 R8, R6, c[0x0][0x328], RZ ;  /* 0x0000ca0006087a10 */ /* 0x002fe20007ffe0ff */
        /* <DEDUP_REMOVED lines=10> */
.L_x_361:
[----:B------:R-:W-:-:S13]  /*0850*/  ISETP.NE.AND P0, PT, R219, 0x1, PT ;  /* 0x00000001db00780c */ /* 0x000fda0003f05270 */
[----:B------:R-:W-:-:S05]  /*0860*/  @P0 IMAD.HI.U32 R6, R5, c[0x0][0x330], RZ ;  /* 0x0000cc0005060a27 */ /* 0x000fca00078e00ff */
[----:B------:R-:W-:-:S05]  /*0870*/  @P0 SHF.R.U32.HI R5, RZ, c[0x0][0x334], R6 ;  /* 0x0000cd00ff050a19 */ /* 0x000fca0000011606 */
.L_x_362:
[----:B------:R-:W-:-:S05]  /*0880*/  IMAD R5, R5, R219, c[0x0][0x32c] ;  /* 0x0000cb0005057624 */ /* 0x000fca00078e02db */
[----:B------:R-:W-:Y:S02]  /*0890*/  IMNMX R8, R8, R5, PT ;  /* 0x0000000508087217 */ /* 0x000fe40003800200 */
.L_x_360:
[----:B------:R-:W-:Y:S01]  /*08a0*/  @P2 IMAD.HI.U32 R7, R77, c[0x0][0x2c8], RZ ;  /* 0x0000b2004d072a27 */ /* 0x000fe200078e00ff */
[----:B------:R-:W-:-:S03]  /*08b0*/  IADD3 R5, R218, 0x2f, RZ ;  /* 0x0000002fda057810 */ /* 0x000fc60007ffe0ff */
[----:B------:R-:W-:Y:S01]  /*08c0*/  IMAD.MOV.U32 R6, RZ, RZ, R77 ;  /* 0x000000ffff067224 */ /* 0x000fe200078e004d */
[----:B------:R-:W-:Y:S01]  /*08d0*/  @P2 SHF.R.U32.HI R6, RZ, c[0x0][0x2cc], R7 ;  /* 0x0000b300ff062a19 */ /* 0x000fe20000011607 */
[----:B------:R-:W-:-:S04]  /*08e0*/  IMAD.HI R5, R5, 0x2aaaaaab, RZ ;  /* 0x2aaaaaab05057827 */ /* 0x000fc800078e02ff */
[----:B------:R-:W-:Y:S01]  /*08f0*/  IMAD.IADD R76, R218, 0x1, -R224 ;  /* 0x00000001da4c7824 */ /* 0x000fe200078e0ae0 */
[----:B------:R-:W-:-:S03]  /*0900*/  SHF.R.U32.HI R92, RZ, 0x1f, R5 ;  /* 0x0000001fff5c7819 */ /* 0x000fc60000011605 */
[----:B------:R-:W-:Y:S01]  /*0910*/  IMAD.IADD R6, R76, 0x1, R6 ;  /* 0x000000014c067824 */ /* 0x000fe200078e0206 */
[----:B------:R-:W-:-:S04]  /*0920*/  LEA.HI.SX32 R92, R5, R92, 0x1d ;  /* 0x0000005c055c7211 */ /* 0x000fc800078feaff */
[----:B------:R-:W-:Y:S01]  /*0930*/  IADD3 R7, R6, -c[0x0][0x324], RZ ;  /* 0x8000c90006077a10 */ /* 0x000fe20007ffe0ff */
[----:B------:R-:W-:Y:S05]  /*0940*/  @!P1 BRA `(.L_x_363) ;  /* 0x000000d000009947 */ /* 0x000fea0003800000 */
        /* <DEDUP_REMOVED lines=8> */
.L_x_364:
[----:B------:R-:W-:-:S13]  /*09d0*/  ISETP.NE.AND P0, PT, R219, 0x1, PT ;  /* 0x00000001db00780c */ /* 0x000fda0003f05270 */
[----:B------:R-:W-:-:S05]  /*09e0*/  @P0 IMAD.HI.U32 R5, R6, c[0x0][0x330], RZ ;  /* 0x0000cc0006050a27 */ /* 0x000fca00078e00ff */
[----:B------:R-:W-:-:S05]  /*09f0*/  @P0 SHF.R.U32.HI R6, RZ, c[0x0][0x334], R5 ;  /* 0x0000cd00ff060a19 */ /* 0x000fca0000011605 */
.L_x_365:
[----:B------:R-:W-:-:S05]  /*0a00*/  IMAD R6, R6, c[0x0][0x32c], RZ ;  /* 0x0000cb0006067a24 */ /* 0x000fca00078e02ff */
[----:B------:R-:W-:-:S04]  /*0a10*/  IMNMX R7, R7, R6, !PT ;  /* 0x0000000607077217 */ /* 0x000fc80007800200 */
.L_x_363:
[----:B------:R-:W-:Y:S01]  /*0a20*/  IADD3 R8, R8, 0x2f, RZ ;  /* 0x0000002f08087810 */ /* 0x000fe20007ffe0ff */
[----:B------:R-:W-:-:S04]  /*0a30*/  IMAD.HI R6, R7, 0x2aaaaaab, RZ ;  /* 0x2aaaaaab07067827 */ /* 0x000fc800078e02ff */
[----:B------:R-:W-:Y:S01]  /*0a40*/  IMAD.HI R8, R8, 0x2aaaaaab, RZ ;  /* 0x2aaaaaab08087827 */ /* 0x000fe200078e02ff */
[----:B------:R-:W-:-:S04]  /*0a50*/  SHF.R.U32.HI R5, RZ, 0x1f, R6 ;  /* 0x0000001fff057819 */ /* 0x000fc80000011606 */
[----:B------:R-:W-:Y:S02]  /*0a60*/  SHF.R.U32.HI R7, RZ, 0x1f, R8 ;  /* 0x0000001fff077819 */ /* 0x000fe40000011608 */
[----:B------:R-:W-:Y:S02]  /*0a70*/  LEA.HI.SX32 R5, R6, R5, 0x1d ;  /* 0x0000000506057211 */ /* 0x000fe400078feaff */
[----:B------:R-:W-:Y:S02]  /*0a80*/  LEA.HI.SX32 R7, R8, R7, 0x1d ;  /* 0x0000000708077211 */ /* 0x000fe400078feaff */
[----:B------:R-:W-:Y:S02]  /*0a90*/  IMNMX R5, RZ, R5, !PT ;  /* 0x00000005ff057217 */ /* 0x000fe40007800200 */
[----:B------:R-:W-:-:S03]  /*0aa0*/  IMNMX R7, R7, R92, PT ;  /* 0x0000005c07077217 */ /* 0x000fc60003800200 */
[--C-:B------:R-:W-:Y:S02]  /*0ab0*/  IMAD R5, R5, 0x30, -R4.reuse ;  /* 0x0000003005057824 */ /* 0x100fe400078e0a04 */
[----:B------:R-:W-:-:S03]  /*0ac0*/  IMAD R6, R7, 0x30, -R4 ;  /* 0x0000003007067824 */ /* 0x000fc600078e0a04 */
[----:B------:R-:W-:Y:S02]  /*0ad0*/  IMNMX R5, RZ, R5, !PT ;  /* 0x00000005ff057217 */ /* 0x000fe40007800200 */
[----:B------:R-:W-:-:S04]  /*0ae0*/  IMNMX R6, R6, R0, PT ;  /* 0x0000000006067217 */ /* 0x000fc80003800200 */
[----:B------:R-:W-:Y:S01]  /*0af0*/  ISETP.GT.AND P0, PT, R6, R5, PT ;  /* 0x000000050600720c */ /* 0x000fe20003f04270 */
[----:B------:R-:W-:-:S05]  /*0b00*/  IMAD.WIDE.U32 R4, R5, -0x55555555, RZ ;  /* 0xaaaaaaab05047825 */ /* 0x000fca00078e00ff */
[----:B------:R-:W-:-:S05]  /*0b10*/  SHF.R.U32.HI R91, RZ, 0x5, R5 ;  /* 0x00000005ff5b7819 */ /* 0x000fca0000011605 */
[----:B------:R-:W-:Y:S02]  /*0b20*/  IMAD.MOV.U32 R5, RZ, RZ, R91 ;  /* 0x000000ffff057224 */ /* 0x000fe400078e005b */
[----:B------:R-:W-:-:S05]  /*0b30*/  @P0 IADD3 R6, R6, 0x2f, RZ ;  /* 0x0000002f06060810 */ /* 0x000fca0007ffe0ff */
[----:B------:R-:W-:-:S05]  /*0b40*/  @P0 IMAD.HI R6, R6, 0x2aaaaaab, RZ ;  /* 0x2aaaaaab06060827 */ /* 0x000fca00078e02ff */
[----:B------:R-:W-:-:S04]  /*0b50*/  @P0 SHF.R.U32.HI R4, RZ, 0x1f, R6 ;  /* 0x0000001fff040819 */ /* 0x000fc80000011606 */
[----:B------:R-:W-:-:S04]  /*0b60*/  @P0 LEA.HI.SX32 R5, R6, R4, 0x1d ;  /* 0x0000000406050211 */ /* 0x000fc800078feaff */
[----:B------:R-:W-:-:S13]  /*0b70*/  ISETP.GT.AND P0, PT, R5, R91, PT ;  /* 0x0000005b0500720c */ /* 0x000fda0003f04270 */
[----:B------:R-:W-:Y:S05]  /*0b80*/  @!P0 BRA `(.L_x_366) ;  /* 0x000053c000008947 */ /* 0x000fea0003800000 */
[----:B------:R-:W-:Y:S02]  /*0b90*/  ISETP.NE.U32.AND P3, PT, RZ, c[0x0][0x340], PT ;  /* 0x0000d000ff007a0c */ /* 0x000fe40003f65070 */
[----:B------:R-:W-:Y:S01]  /*0ba0*/  SHF.R.S32.HI R88, RZ, 0x1f, R89 ;  /* 0x0000001fff587819 */ /* 0x000fe20000011459 */
[----:B------:R-:W-:Y:S01]  /*0bb0*/  IMAD R4, R221, c[0x0][0x240], RZ ;  /* 0x00009000dd047a24 */ /* 0x000fe200078e02ff */
[----:B------:R-:W-:Y:S01]  /*0bc0*/  ISETP.NE.AND.EX P3, PT, RZ, c[0x0][0x344], PT, P3 ;  /* 0x0000d100ff007a0c */ /* 0x000fe20003f65330 */
[----:B------:R-:W-:Y:S01]  /*0bd0*/  UMOV UR6, 0x30 ;  /* 0x0000003000067882 */ /* 0x000fe20000000000 */
[----:B------:R-:W-:Y:S01]  /*0be0*/  SHF.R.S32.HI R8, RZ, 0x1f, R225 ;  /* 0x0000001fff087819 */ /* 0x000fe200000114e1 */
[----:B------:R-:W-:-:S10]  /*0bf0*/  ULDC.64 UR4, c[0x0][0x238] ;  /* 0x00008e0000047ab9 */ /* 0x000fd40000000a00 */
[----:B------:R-:W-:-:S05]  /*0c00*/  @P3 IMAD.WIDE R6, R225, R3, c[0x0][0x340] ;  /* 0x0000d000e1063625 */ /* 0x000fca00078e0203 */
[----:B------:R1:W2:Y:S01]  /*0c10*/  @P3 LDG.E R13, [R6.64] ;  /* 0x0000000c060d3981 */ /* 0x0002a2000c1e1900 */
[----:B------:R-:W-:Y:S01]  /*0c20*/  SHF.R.S32.HI R3, RZ, 0x1f, R223 ;  /* 0x0000001fff037819 */ /* 0x000fe200000114df */
[----:B------:R-:W-:Y:S01]  /*0c30*/  IMAD R4, R222, c[0x0][0x244], R4 ;  /* 0x00009100de047a24 */ /* 0x000fe200078e0204 */
[----:B------:R-:W-:Y:S01]  /*0c40*/  IADD3 R42, R5, -0x1, RZ ;  /* 0xffffffff052a7810 */ /* 0x000fe20007ffe0ff */
[----:B------:R-:W-:Y:S01]  /*0c50*/  UIMAD.WIDE.U32 UR8, UR6, UR4, URZ ;  /* 0x00000004060872a5 */ /* 0x000fe2000f8e003f */
[----:B------:R-:W-:Y:S01]  /*0c60*/  LEA.HI R11, R3, R223, RZ, 0x2 ;  /* 0x000000df030b7211 */ /* 0x000fe200078f10ff */
[----:B------:R-:W-:Y:S01]  /*0c70*/  UIMAD UR7, UR6, UR5, URZ ;  /* 0x00000005060772a4 */ /* 0x000fe2000f8e023f */
[----:B------:R-:W-:Y:S01]  /*0c80*/  SEL R87, R8, RZ, !P4 ;  /* 0x000000ff08577207 */ /* 0x000fe20006000000 */
[----:B------:R-:W-:Y:S01]  /*0c90*/  IMAD R5, R42, -0x30, R0 ;  /* 0xffffffd02a057824 */ /* 0x000fe200078e0200 */
[----:B------:R-:W-:Y:S01]  /*0ca0*/  LOP3.LUT R22, R11, 0x1ffffffc, RZ, 0xc0, !PT ;  /* 0x1ffffffc0b167812 */ /* 0x000fe200078ec0ff */
[----:B------:R-:W-:Y:S01]  /*0cb0*/  UIADD3 UR7, UR9, UR7, URZ ;  /* 0x0000000709077290 */ /* 0x000fe2000fffe03f */
[----:B------:R-:W-:Y:S01]  /*0cc0*/  SHF.R.S32.HI R121, RZ, 0x2, R11 ;  /* 0x00000002ff797819 */ /* 0x000fe2000001140b */
[----:B------:R-:W-:Y:S01]  /*0cd0*/  IMAD R146, R87, c[0x0][0x248], RZ ;  /* 0x0000920057927a24 */ /* 0x000fe200078e02ff */
[----:B------:R-:W-:Y:S01]  /*0ce0*/  IMNMX R5, R5, 0x30, PT ;  /* 0x0000003005057817 */ /* 0x000fe20003800200 */
[----:B------:R-:W-:Y:S01]  /*0cf0*/  IMAD.IADD R22, R223, 0x1, -R22 ;  /* 0x00000001df167824 */ /* 0x000fe200078e0a16 */
[----:B------:R-:W-:Y:S01]  /*0d00*/  IADD3 R89, P0, R121, R89, RZ ;  /* 0x0000005979597210 */ /* 0x000fe20007f1e0ff */
[----:B------:R-:W-:Y:S01]  /*0d10*/  USHF.L.U32 UR11, UR4, 0x5, URZ ;  /* 0x00000005040b7899 */ /* 0x000fe2000800063f */
[----:B------:R-:W-:Y:S01]  /*0d20*/  SEL R138, R225, RZ, !P4 ;  /* 0x000000ffe18a7207 */ /* 0x000fe20006000000 */
[----:B------:R-:W-:Y:S01]  /*0d30*/  IMAD.SHL.U32 R22, R22, 0x8, RZ ;  /* 0x0000000816167824 */ /* 0x000fe200078e00ff */
[----:B------:R-:W-:Y:S01]  /*0d40*/  LEA.HI.X.SX32 R88, R121, R88, 0x1, P0 ;  /* 0x0000005879587211 */ /* 0x000fe200000f0eff */
[----:B------:R-:W-:Y:S01]  /*0d50*/  IMAD.IADD R5, R5, 0x1, -R121 ;  /* 0x0000000105057824 */ /* 0x000fe200078e0a79 */
[----:B------:R-:W-:Y:S01]  /*0d60*/  LEA.HI R9, R3, R223, RZ, 0x5 ;  /* 0x000000df03097211 */ /* 0x000fe200078f28ff */
[----:B------:R-:W-:Y:S01]  /*0d70*/  IMAD R146, R138, c[0x0][0x24c], R146 ;  /* 0x000093008a927a24 */ /* 0x000fe200078e0292 */
[----:B------:R-:W-:Y:S01]  /*0d80*/  SHF.R.S32.HI R23, RZ, 0x1f, R22 ;  /* 0x0000001fff177819 */ /* 0x000fe20000011416 */
[----:B------:R-:W-:Y:S01]  /*0d90*/  IMAD R140, R88, c[0x0][0x238], RZ ;  /* 0x00008e00588c7a24 */ /* 0x000fe200078e02ff */
[C---:B------:R-:W-:Y:S01]  /*0da0*/  ISETP.GE.AND P1, PT, R5.reuse, 0x1, PT ;  /* 0x000000010500780c */ /* 0x040fe20003f26270 */
[----:B------:R-:W-:Y:S01]  /*0db0*/  UMOV UR10, 0x5 ;  /* 0x00000005000a7882 */ /* 0x000fe20000000000 */
[----:B------:R-:W-:Y:S01]  /*0dc0*/  ISETP.GT.AND P0, PT, R5, 0x20, PT ;  /* 0x000000200500780c */ /* 0x000fe20003f04270 */
[----:B------:R-:W-:Y:S01]  /*0dd0*/  IMAD R140, R89, c[0x0][0x23c], R140 ;  /* 0x00008f00598c7a24 */ /* 0x000fe200078e028c */
[----:B------:R-:W-:Y:S01]  /*0de0*/  LEA.HI R11, R11, R121, RZ, 0x1 ;  /* 0x000000790b0b7211 */ /* 0x000fe200078f08ff */
[----:B-1----:R-:W-:Y:S01]  /*0df0*/  IMAD.WIDE.U32 R6, R89, c[0x0][0x238], R22 ;  /* 0x00008e0059067a25 */ /* 0x002fe200078e0016 */
[----:B------:R-:W-:Y:S01]  /*0e00*/  USHF.L.U64.HI UR10, UR4, UR10, UR5 ;  /* 0x0000000a040a7299 */ /* 0x000fe20008010205 */
[----:B------:R-:W-:-:S02]  /*0e10*/  ISETP.GE.AND P6, PT, R22, c[0x0][0x1d4], PT ;  /* 0x0000750016007a0c */ /* 0x000fc40003fc6270 */
[----:B------:R-:W-:Y:S01]  /*0e20*/  IMAD.IADD R141, R7, 0x1, R140 ;  /* 0x00000001078d7824 */ /* 0x000fe200078e028c */
[----:B------:R-:W-:Y:S01]  /*0e30*/  LOP3.LUT R11, R11, 0x7fffffe, RZ, 0xc0, !PT ;  /* 0x07fffffe0b0b7812 */ /* 0x000fe200078ec0ff */
[----:B------:R-:W-:Y:S01]  /*0e40*/  IMAD.MOV.U32 R140, RZ, RZ, R6 ;  /* 0x000000ffff8c7224 */ /* 0x000fe200078e0006 */
[----:B------:R-:W-:Y:S01]  /*0e50*/  SHF.R.S32.HI R6, RZ, 0x1f, R42 ;  /* 0x0000001fff067819 */ /* 0x000fe2000001142a */
[----:B------:R-:W-:Y:S01]  /*0e60*/  IMAD.SHL.U32 R9, R9, 0x8, RZ ;  /* 0x0000000809097824 */ /* 0x000fe200078e00ff */
[----:B------:R-:W-:Y:S01]  /*0e70*/  ULDC.64 UR4, c[0x0][0x1e0] ;  /* 0x0000780000047ab9 */ /* 0x000fe20000000a00 */
[----:B------:R-:W-:Y:S01]  /*0e80*/  IMAD.WIDE.U32 R140, R222, c[0x0][0x240], R140 ;  /* 0x00009000de8c7a25 */ /* 0x000fe200078e008c */
[----:B------:R-:W-:Y:S01]  /*0e90*/  UIMAD.WIDE.U32 UR16, UR6, UR4, URZ ;  /* 0x00000004061072a5 */ /* 0x000fe2000f8e003f */
[----:B------:R-:W-:Y:S01]  /*0ea0*/  IADD3 R118, -R121, 0x30, RZ ;  /* 0x0000003079767810 */ /* 0x000fe20007ffe1ff */
[----:B------:R-:W-:Y:S01]  /*0eb0*/  UIMAD UR14, UR6, UR5, URZ ;  /* 0x00000005060e72a4 */ /* 0x000fe2000f8e023f */
[----:B------:R-:W-:Y:S01]  /*0ec0*/  IMAD.IADD R141, R141, 0x1, R4 ;  /* 0x000000018d8d7824 */ /* 0x000fe200078e0204 */
[----:B------:R-:W-:Y:S01]  /*0ed0*/  LOP3.LUT R9, R9, 0xffffff00, RZ, 0xc0, !PT ;  /* 0xffffff0009097812 */ /* 0x000fe200078ec0ff */
[----:B------:R-:W-:Y:S01]  /*0ee0*/  IMAD R4, R42, UR7, RZ ;  /* 0x000000072a047c24 */ /* 0x000fe2000f8e02ff */
[----:B------:R-:W-:Y:S01]  /*0ef0*/  ULDC.64 UR4, c[0x0][0x280] ;  /* 0x0000a00000047ab9 */ /* 0x000fe20000000a00 */
[----:B------:R-:W-:Y:S01]  /*0f00*/  IMAD.WIDE.U32 R140, R138, c[0x0][0x248], R140 ;  /* 0x000092008a8c7a25 */ /* 0x000fe200078e008c */
[----:B------:R-:W-:-:S02]  /*0f10*/  UIMAD.WIDE.U32 UR18, UR6, UR4, URZ ;  /* 0x00000004061272a5 */ /* 0x000fc4000f8e003f */
[----:B------:R-:W-:Y:S01]  /*0f20*/  UIMAD UR15, UR6, UR5, URZ ;  /* 0x00000005060f72a4 */ /* 0x000fe2000f8e023f */
[----:B------:R-:W-:Y:S01]  /*0f30*/  IMAD.IADD R147, R141, 0x1, R146 ;  /* 0x000000018d937824 */ /* 0x000fe200078e0292 */
[----:B------:R-:W-:Y:S01]  /*0f40*/  UIADD3 UR14, UR17, UR14, URZ ;  /* 0x0000000e110e7290 */ /* 0x000fe2000fffe03f */
[----:B------:R-:W-:Y:S01]  /*0f50*/  IMAD.MOV.U32 R146, RZ, RZ, R140 ;  /* 0x000000ffff927224 */ /* 0x000fe200078e008c */
[----:B------:R-:W-:Y:S01]  /*0f60*/  ULDC.64 UR4, c[0x0][0x290] ;  /* 0x0000a40000047ab9 */ /* 0x000fe20000000a00 */
[----:B------:R-:W-:Y:S01]  /*0f70*/  IMAD R4, R6, UR8, R4 ;  /* 0x0000000806047c24 */ /* 0x000fe2000f8e0204 */
[----:B------:R-:W-:Y:S01]  /*0f80*/  LEA.HI R6, R3, R223, RZ, 0x3 ;  /* 0x000000df03067211 */ /* 0x000fe200078f18ff */
[----:B------:R-:W-:Y:S01]  /*0f90*/  IMAD.WIDE.U32 R18, R42, UR8, R146 ;  /* 0x000000082a127c25 */ /* 0x000fe2000f8e0092 */
[----:B------:R-:W-:Y:S02]  /*0fa0*/  UIMAD.WIDE.U32 UR20, UR6, UR4, URZ ;  /* 0x00000004061472a5 */ /* 0x000fe4000f8e003f */
[----:B------:R-:W-:Y:S01]  /*0fb0*/  SHF.R.S32.HI R6, RZ, 0x3, R6 ;  /* 0x00000003ff067819 */ /* 0x000fe20000011406 */
[----:B------:R-:W-:Y:S01]  /*0fc0*/  IMAD.IADD R4, R19, 0x1, R4 ;  /* 0x0000000113047824 */ /* 0x000fe200078e0204 */
[C---:B------:R-:W-:Y:S01]  /*0fd0*/  @P1 LEA R16, P2, R18.reuse, c[0x0][0x220], 0x1 ;  /* 0x0000880012101a11 */ /* 0x040fe200078408ff */
[----:B------:R-:W-:Y:S01]  /*0fe0*/  IMAD.IADD R11, R121, 0x1, -R11 ;  /* 0x00000001790b7824 */ /* 0x000fe200078e0a0b */
[----:B------:R-:W-:Y:S01]  /*0ff0*/  ULDC.U8 UR4, c[0x0][0x298] ;  /* 0x0000a60000047ab9 */ /* 0x000fe20000000000 */
[----:B------:R-:W-:Y:S01]  /*1000*/  IMAD.IADD R86, R123, 0x1, R2 ;  /* 0x000000017b567824 */ /* 0x000fe200078e0202 */
[C---:B------:R-:W-:Y:S01]  /*1010*/  @P1 LEA.HI.X R17, R18.reuse, c[0x0][0x224], R4, 0x1, P2 ;  /* 0x0000890012111a11 */ /* 0x040fe200010f0c04 */
[----:B------:R-:W-:Y:S01]  /*1020*/  IMAD R9, R11, 0x20, R9 ;  /* 0x000000200b097824 */ /* 0x000fe200078e0209 */
[----:B------:R-:W-:Y:S01]  /*1030*/  @P0 IADD3 R5, P2, R18, UR11, RZ ;  /* 0x0000000b12050c10 */ /* 0x000fe2000ff5e0ff */
[----:B------:R-:W-:Y:S01]  /*1040*/  IMAD.SHL.U32 R6, R6, 0x40, RZ ;  /* 0x0000004006067824 */ /* 0x000fe200078e00ff */
[----:B------:R-:W-:Y:S01]  /*1050*/  SHF.R.S32.HI R85, RZ, 0x1f, R86 ;  /* 0x0000001fff557819 */ /* 0x000fe20000011456 */
[----:B------:R-:W-:Y:S01]  /*1060*/  IMAD R142, R221, c[0x0][0x1e8], RZ ;  /* 0x00007a00dd8e7a24 */ /* 0x000fe200078e02ff */
[----:B------:R-:W-:Y:S01]  /*1070*/  @P0 IADD3.X R4, R4, UR10, RZ, P2, !PT ;  /* 0x0000000a04040c10 */ /* 0x000fe200097fe4ff */
[----:B------:R-:W-:Y:S01]  /*1080*/  IMAD.MOV.U32 R94, RZ, RZ, c[0x0][0x27c] ;  /* 0x00009f00ff5e7624 */ /* 0x000fe200078e00ff */
[----:B------:R-:W-:Y:S01]  /*1090*/  @P0 LEA R10, P2, R5, c[0x0][0x220], 0x1 ;  /* 0x00008800050a0a11 */ /* 0x000fe200078408ff */
[----:B------:R-:W-:Y:S01]  /*10a0*/  IMAD R2, R85, c[0x0][0x1e0], RZ ;  /* 0x0000780055027a24 */ /* 0x000fe200078e02ff */
[----:B------:R-:W-:Y:S01]  /*10b0*/  LOP3.LUT R6, R6, 0xc0, RZ, 0xc0, !PT ;  /* 0x000000c006067812 */ /* 0x000fe200078ec0ff */
[----:B------:R-:W-:Y:S01]  /*10c0*/  IMAD R142, R222, c[0x0][0x1ec], R142 ;  /* 0x00007b00de8e7a24 */ /* 0x000fe200078e028e */
[----:B------:R-:W-:Y:S01]  /*10d0*/  @P0 LEA.HI.X R11, R5, c[0x0][0x224], R4, 0x1, P2 ;  /* 0x00008900050b0a11 */ /* 0x000fe200010f0c04 */
[----:B------:R-:W-:Y:S01]  /*10e0*/  IMAD R2, R86, c[0x0][0x1e4], R2 ;  /* 0x0000790056027a24 */ /* 0x000fe200078e0202 */
[----:B------:R-:W-:Y:S01]  /*10f0*/  IADD3 R4, R22, 0x20, RZ ;  /* 0x0000002016047810 */ /* 0x000fe20007ffe0ff */
[----:B------:R-:W-:Y:S01]  /*1100*/  IMAD R136, R221, c[0x0][0x210], RZ ;  /* 0x00008400dd887a24 */ /* 0x000fe200078e02ff */
[----:B------:R-:W-:Y:S01]  /*1110*/  LOP3.LUT R12, R6, 0x18, R22, 0xf8, !PT ;  /* 0x00000018060c7812 */ /* 0x000fe200078ef816 */
[----:B------:R-:W-:Y:S01]  /*1120*/  IMAD R87, R87, c[0x0][0x268], RZ ;  /* 0x00009a0057577a24 */ /* 0x000fe200078e02ff */
[----:B------:R-:W-:Y:S01]  /*1130*/  ISETP.GE.AND P5, PT, R4, c[0x0][0x1d4], PT ;  /* 0x0000750004007a0c */ /* 0x000fe20003fa6270 */
[----:B------:R-:W-:Y:S01]  /*1140*/  IMAD R136, R222, c[0x0][0x214], R136 ;  /* 0x00008500de887a24 */ /* 0x000fe200078e0288 */
[----:B------:R-:W-:Y:S01]  /*1150*/  IADD3 R4, R22, 0x40, RZ ;  /* 0x0000004016047810 */ /* 0x000fe20007ffe0ff */
[----:B------:R-:W-:Y:S01]  /*1160*/  IMAD.WIDE.U32 R22, R222, c[0x0][0x260], R22 ;  /* 0x00009800de167a25 */ /* 0x000fe200078e0016 */
[----:B------:R-:W-:Y:S01]  /*1170*/  SHF.R.U32.HI R6, RZ, 0x3, R6 ;  /* 0x00000003ff067819 */ /* 0x000fe20000011606 */
[----:B------:R-:W-:Y:S01]  /*1180*/  UIMAD UR5, UR6, UR5, URZ ;  /* 0x00000005060572a4 */ /* 0x000fe2000f8e023f */
[----:B------:R-:W-:Y:S01]  /*1190*/  ISETP.GE.AND P4, PT, R4, c[0x0][0x1d4], PT ;  /* 0x0000750004007a0c */ /* 0x000fe20003f86270 */
[----:B------:R-:W-:Y:S01]  /*11a0*/  IMAD.WIDE.U32 R4, R86, c[0x0][0x1e0], RZ ;  /* 0x0000780056047a25 */ /* 0x000fe200078e00ff */
[----:B------:R-:W-:Y:S01]  /*11b0*/  LOP3.LUT R12, R12, R6, RZ, 0x3c, !PT ;  /* 0x000000060c0c7212 */ /* 0x000fe200078e3cff */
[----:B------:R-:W-:Y:S01]  /*11c0*/  UIADD3 UR15, UR19, UR15, URZ ;  /* 0x0000000f130f7290 */ /* 0x000fe2000fffe03f */
[----:B------:R-:W-:Y:S01]  /*11d0*/  ISETP.NE.AND P2, PT, R14, RZ, PT ;  /* 0x000000ff0e00720c */ /* 0x000fe20003f45270 */
[----:B------:R-:W-:Y:S01]  /*11e0*/  IMAD.IADD R5, R5, 0x1, R2 ;  /* 0x0000000105057824 */ /* 0x000fe200078e0202 */
[----:B------:R-:W-:Y:S01]  /*11f0*/  UIADD3 UR5, UR21, UR5, URZ ;  /* 0x0000000515057290 */ /* 0x000fe2000fffe03f */
[----:B------:R-:W-:-:S02]  /*1200*/  IMAD.IADD R9, R9, 0x1, R12 ;  /* 0x0000000109097824 */ /* 0x000fc400078e020c */
[----:B------:R-:W-:-:S04]  /*1210*/  IMAD.WIDE.U32 R4, R222, c[0x0][0x1e8], R4 ;  /* 0x00007a00de047a25 */ /* 0x000fc800078e0004 */
[----:B------:R-:W-:Y:S01]  /*1220*/  IMAD.IADD R143, R5, 0x1, R142 ;  /* 0x00000001058f7824 */ /* 0x000fe200078e028e */
[-C--:B------:R-:W-:Y:S01]  /*1230*/  LEA.HI R5, R3, R223.reuse, RZ, 0x4 ;  /* 0x000000df03057211 */ /* 0x080fe200078f20ff */
[----:B------:R-:W-:Y:S01]  /*1240*/  IMAD.MOV.U32 R142, RZ, RZ, R4 ;  /* 0x000000ffff8e7224 */ /* 0x000fe200078e0004 */
[----:B------:R-:W-:Y:S01]  /*1250*/  LEA.HI R4, R223, R223, RZ, 0x1 ;  /* 0x000000dfdf047211 */ /* 0x000fe200078f08ff */
[----:B------:R-:W-:Y:S02]  /*1260*/  IMAD.SHL.U32 R120, R9, 0x2, RZ ;  /* 0x0000000209787824 */ /* 0x000fe400078e00ff */
[----:B------:R-:W-:Y:S01]  /*1270*/  IMAD.SHL.U32 R5, R5, 0x10, RZ ;  /* 0x0000001005057824 */ /* 0x000fe200078e00ff */
[----:B------:R-:W-:Y:S01]  /*1280*/  SHF.R.S32.HI R122, RZ, 0x1, R4 ;  /* 0x00000001ff7a7819 */ /* 0x000fe20000011404 */
[----:B------:R-:W-:Y:S01]  /*1290*/  IMAD.SHL.U32 R9, R94, 0x2, RZ ;  /* 0x000000025e097824 */ /* 0x000fe200078e00ff */
[----:B------:R-:W-:Y:S01]  /*12a0*/  LOP3.LUT R20, R4, 0xfffffffe, RZ, 0xc0, !PT ;  /* 0xfffffffe04147812 */ /* 0x000fe200078ec0ff */
[----:B------:R-:W-:Y:S01]  /*12b0*/  @!PT LDS RZ, [RZ] ;  /* 0x00000000fffff984 */ /* 0x000fe20000000800 */
[----:B------:R-:W-:Y:S01]  /*12c0*/  @!PT LDS RZ, [RZ] ;  /* 0x00000000fffff984 */ /* 0x000fe20000000800 */
[----:B------:R-:W-:Y:S01]  /*12d0*/  @!PT LDS RZ, [RZ] ;  /* 0x00000000fffff984 */ /* 0x000fe20000000800 */
[----:B------:R1:W-:Y:S01]  /*12e0*/  @P1 LDGSTS.E.BYPASS.LTC128B.128 [R120+0x3c80], [R16.64], !P6 ;  /* 0x03c8000010781fae */ /* 0x0003e2000f101d4c */
[----:B------:R-:W-:Y:S01]  /*12f0*/  SHF.R.S32.HI R128, RZ, 0x1f, R122 ;  /* 0x0000001fff807819 */ /* 0x000fe2000001147a */
[----:B------:R-:W-:Y:S01]  /*1300*/  IMAD.WIDE.U32 R144, R122, c[0x0][0x1e0], RZ ;  /* 0x000078007a907a25 */ /* 0x000fe200078e00ff */
[----:B------:R-:W-:Y:S01]  /*1310*/  LOP3.LUT R5, R5, 0xffffff00, RZ, 0xc0, !PT ;  /* 0xffffff0005057812 */ /* 0x000fe200078ec0ff */
[----:B------:R1:W-:Y:S02]  /*1320*/  @P1 LDGSTS.E.BYPASS.LTC128B.128 [R120+0x4880], [R16.64+0x40], !P5 ;  /* 0x0488004010781fae */ /* 0x0003e4000e901d4c */
[----:B------:R-:W-:-:S02]  /*1330*/  IMAD.IADD R20, R223, 0x1, -R20 ;  /* 0x00000001df147824 */ /* 0x000fc400078e0a14 */
[----:B------:R-:W-:Y:S01]  /*1340*/  IMAD R95, R128, c[0x0][0x1e0], RZ ;  /* 0x00007800805f7a24 */ /* 0x000fe200078e02ff */
[----:B------:R1:W-:Y:S01]  /*1350*/  @P1 LDGSTS.E.BYPASS.LTC128B.128 [R120+0x5480], [R16.64+0x80], !P4 ;  /* 0x0548008010781fae */ /* 0x0003e2000e101d4c */
[C---:B------:R-:W-:Y:S02]  /*1360*/  IMAD.SHL.U32 R18, R20.reuse, 0x4, RZ ;  /* 0x0000000414127824 */ /* 0x040fe400078e00ff */
[----:B------:R-:W-:Y:S01]  /*1370*/  IMAD.SHL.U32 R20, R20, 0x8, RZ ;  /* 0x0000000814147824 */ /* 0x000fe200078e00ff */
[----:B------:R3:W-:Y:S01]  /*1380*/  @P0 LDGSTS.E.BYPASS.LTC128B.128 [R120+0x4480], [R10.64], !P6 ;  /* 0x044800000a780fae */ /* 0x0007e2000f101d4c */
[----:B------:R-:W-:Y:S01]  /*1390*/  IMAD R95, R122, c[0x0][0x1e4], R95 ;  /* 0x000079007a5f7a24 */ /* 0x000fe200078e025f */
[----:B------:R-:W-:Y:S01]  /*13a0*/  IADD3 R15, R18, 0x20, RZ ;  /* 0x00000020120f7810 */ /* 0x000fe20007ffe0ff */
[----:B------:R-:W-:Y:S01]  /*13b0*/  IMAD R130, R128, c[0x0][0x280], RZ ;  /* 0x0000a00080827a24 */ /* 0x000fe200078e02ff */
[----:B------:R3:W-:Y:S01]  /*13c0*/  @P0 LDGSTS.E.BYPASS.LTC128B.128 [R120+0x5080], [R10.64+0x40], !P5 ;  /* 0x050800400a780fae */ /* 0x0007e2000e901d4c */
[----:B------:R-:W-:Y:S01]  /*13d0*/  IMAD.IADD R95, R145, 0x1, R95 ;  /* 0x00000001915f7824 */ /* 0x000fe200078e025f */
[----:B------:R-:W-:Y:S01]  /*13e0*/  SHF.R.S32.HI R21, RZ, 0x1f, R20 ;  /* 0x0000001fff157819 */ /* 0x000fe20000011414 */
[----:B------:R-:W-:Y:S01]  /*13f0*/  IMAD.IADD R14, R18, 0x1, R15 ;  /* 0x00000001120e7824 */ /* 0x000fe200078e020f */
[----:B------:R3:W-:Y:S01]  /*1400*/  @P0 LDGSTS.E.BYPASS.LTC128B.128 [R120+0x5c80], [R10.64+0x80], !P4 ;  /* 0x05c800800a780fae */ /* 0x0007e2000e101d4c */
[----:B------:R-:W-:Y:S01]  /*1410*/  SHF.R.S32.HI R19, RZ, 0x1f, R18 ;  /* 0x0000001fff137819 */ /* 0x000fe20000011412 */
[----:B------:R-:W-:Y:S01]  /*1420*/  IMAD R130, R122, c[0x0][0x284], R130 ;  /* 0x0000a1007a827a24 */ /* 0x000fe200078e0282 */
[----:B------:R-:W-:Y:S01]  /*1430*/  IADD3 R12, R18, 0x8, RZ ;  /* 0x00000008120c7810 */ /* 0x000fe20007ffe0ff */
[----:B------:R-:W0:Y:S01]  /*1440*/  LDGDEPBAR ;  /* 0x00000000000079af */ /* 0x000e220000000000 */
[----:B------:R-:W-:Y:S01]  /*1450*/  IMAD.WIDE.U32 R24, R222, c[0x0][0x210], R20 ;  /* 0x00008400de187a25 */ /* 0x000fe200078e0014 */
[----:B------:R-:W-:-:S02]  /*1460*/  IADD3 R110, R20, 0x30, RZ ;  /* 0x00000030146e7810 */ /* 0x000fc40007ffe0ff */
[----:B------:R-:W-:Y:S01]  /*1470*/  IADD3 R109, R20, 0x40, RZ ;  /* 0x00000040146d7810 */ /* 0x000fe20007ffe0ff */
[----:B------:R-:W-:Y:S01]  /*1480*/  IMAD.WIDE.U32 R134, R122, c[0x0][0x280], R18 ;  /* 0x0000a0007a867a25 */ /* 0x000fe200078e0012 */
[----:B------:R-:W-:-:S03]  /*1490*/  IADD3 R108, R20, 0x50, RZ ;  /* 0x00000050146c7810 */ /* 0x000fc60007ffe0ff */
[----:B------:R-:W-:Y:S01]  /*14a0*/  IMAD.WIDE.U32 R132, R122, c[0x0][0x290], R18 ;  /* 0x0000a4007a847a25 */ /* 0x000fe200078e0012 */
[----:B-1----:R-:W-:-:S03]  /*14b0*/  IADD3 R16, R18, 0x10, RZ ;  /* 0x0000001012107810 */ /* 0x002fc60007ffe0ff */
[----:B------:R-:W-:-:S04]  /*14c0*/  IMAD.WIDE.U32 R28, R122, c[0x0][0x280], R20 ;  /* 0x0000a0007a1c7a25 */ /* 0x000fc800078e0014 */
[----:B------:R-:W-:-:S04]  /*14d0*/  IMAD.WIDE.U32 R26, R122, c[0x0][0x290], R20 ;  /* 0x0000a4007a1a7a25 */ /* 0x000fc800078e0014 */
[----:B------:R-:W-:Y:S02]  /*14e0*/  IMAD.IADD R137, R25, 0x1, R136 ;  /* 0x0000000119897824 */ /* 0x000fe400078e0288 */
[----:B------:R-:W-:Y:S02]  /*14f0*/  IMAD.IADD R135, R135, 0x1, R130 ;  /* 0x0000000187877824 */ /* 0x000fe400078e0282 */
[----:B------:R-:W-:Y:S02]  /*1500*/  IMAD.IADD R131, R130, 0x1, R29 ;  /* 0x0000000182837824 */ /* 0x000fe400078e021d */
[----:B------:R-:W-:Y:S02]  /*1510*/  IMAD.MOV.U32 R136, RZ, RZ, R24 ;  /* 0x000000ffff887224 */ /* 0x000fe400078e0018 */
[----:B------:R-:W-:Y:S02]  /*1520*/  IMAD.MOV.U32 R130, RZ, RZ, R28 ;  /* 0x000000ffff827224 */ /* 0x000fe400078e001c */
[----:B------:R-:W-:-:S02]  /*1530*/  IMAD R87, R138, c[0x0][0x26c], R87 ;  /* 0x00009b008a577a24 */ /* 0x000fc400078e0257 */
[----:B-----5:R-:W-:-:S04]  /*1540*/  IMAD.WIDE.U32 R134, R73, c[0x0][0x280], R134 ;  /* 0x0000a00049867a25 */ /* 0x020fc800078e0086 */
[----:B------:R-:W-:Y:S01]  /*1550*/  IMAD.WIDE.U32 R130, R73, c[0x0][0x280], R130 ;  /* 0x0000a00049827a25 */ /* 0x000fe200078e0082 */
[----:B--2---:R-:W-:-:S03]  /*1560*/  @P3 SHF.R.S32.HI R7, RZ, 0x1f, R13 ;  /* 0x0000001fff073819 */ /* 0x004fc6000001140d */
[----:B------:R-:W-:Y:S01]  /*1570*/  @!P3 IMAD.MOV.U32 R7, RZ, RZ, R8 ;  /* 0x000000ffff07b224 */ /* 0x000fe200078e0008 */
[----:B------:R-:W-:Y:S01]  /*1580*/  LEA.HI R8, R122, R122, RZ, 0x1 ;  /* 0x0000007a7a087211 */ /* 0x000fe200078f08ff */
[----:B------:R-:W-:Y:S02]  /*1590*/  @P3 IMAD.MOV.U32 R6, RZ, RZ, R13 ;  /* 0x000000ffff063224 */ /* 0x000fe400078e000d */
[----:B------:R-:W-:Y:S01]  /*15a0*/  @!P3 IMAD.MOV.U32 R6, RZ, RZ, R225 ;  /* 0x000000ffff06b224 */ /* 0x000fe200078e00e1 */
[----:B------:R-:W-:Y:S01]  /*15b0*/  SEL R2, R7, RZ, !P2 ;  /* 0x000000ff07027207 */ /* 0x000fe20005000000 */
[----:B------:R-:W-:Y:S01]  /*15c0*/  IMAD.IADD R13, R18, 0x1, R16 ;  /* 0x00000001120d7824 */ /* 0x000fe200078e0210 */
[----:B------:R-:W-:Y:S02]  /*15d0*/  LOP3.LUT R8, R8, 0x7fffffe, RZ, 0xc0, !PT ;  /* 0x07fffffe08087812 */ /* 0x000fe400078ec0ff */
[----:B------:R-:W-:Y:S01]  /*15e0*/  SEL R84, R6, RZ, !P2 ;  /* 0x000000ff06547207 */ /* 0x000fe20005000000 */
[----:B------:R-:W-:Y:S01]  /*15f0*/  IMAD R90, R2, c[0x0][0x1f0], RZ ;  /* 0x00007c00025a7a24 */ /* 0x000fe200078e02ff */
[----:B------:R-:W-:Y:S01]  /*1600*/  IADD3 R6, -R9, c[0x0][0x1d4], RZ ;  /* 0x0000750009067a10 */ /* 0x000fe20007ffe1ff */
[----:B------:R-:W-:-:S02]  /*1610*/  IMAD.IADD R8, R122, 0x1, -R8 ;  /* 0x000000017a087824 */ /* 0x000fc400078e0a08 */
[----:B------:R-:W-:-:S04]  /*1620*/  IMAD.WIDE.U32 R142, R84, c[0x0][0x1f0], R142 ;  /* 0x00007c00548e7a25 */ /* 0x000fc800078e008e */
[----:B------:R-:W-:Y:S01]  /*1630*/  IMAD R90, R84, c[0x0][0x1f4], R90 ;  /* 0x00007d00545a7a24 */ /* 0x000fe200078e025a */
[----:B------:R-:W-:Y:S01]  /*1640*/  BAR.SYNC.DEFER_BLOCKING 0x0 ;  /* 0x0000000000007b1d */ /* 0x000fe20000010000 */
[----:B------:R-:W-:Y:S01]  /*1650*/  IADD3 R79, P1, P0, R142, R144, R20 ;  /* 0x000000908e4f7210 */ /* 0x000fe2000783e014 */
[----:B------:R-:W-:Y:S02]  /*1660*/  IMAD R5, R8, 0x20, R5 ;  /* 0x0000002008057824 */ /* 0x000fe400078e0205 */
[----:B------:R-:W-:Y:S02]  /*1670*/  IMAD.IADD R90, R143, 0x1, R90 ;  /* 0x000000018f5a7824 */ /* 0x000fe400078e025a */
[----:B------:R-:W-:-:S03]  /*1680*/  IMAD.WIDE.U32 R136, R84, c[0x0][0x218], R136 ;  /* 0x0000860054887a25 */ /* 0x000fc600078e0088 */
[----:B------:R-:W-:Y:S02]  /*1690*/  IADD3.X R78, R90, R95, R21, P1, P0 ;  /* 0x0000005f5a4e7210 */ /* 0x000fe40000fe0415 */
[----:B------:R-:W-:Y:S02]  /*16a0*/  ISETP.GE.AND P0, PT, R20, c[0x0][0x27c], PT ;  /* 0x00009f0014007a0c */ /* 0x000fe40003f06270 */
[----:B------:R-:W-:Y:S02]  /*16b0*/  ISETP.GE.AND P1, PT, R13, c[0x0][0x27c], PT ;  /* 0x00009f000d007a0c */ /* 0x000fe40003f26270 */
[----:B------:R-:W-:Y:S02]  /*16c0*/  SEL R4, RZ, c[0x0][0x27c], !P0 ;  /* 0x00009f00ff047a07 */ /* 0x000fe40004000000 */
[----:B---3--:R-:W-:Y:S02]  /*16d0*/  SEL R10, R9, R6, !P0 ;  /* 0x00000006090a7207 */ /* 0x008fe40004000000 */
[----:B------:R-:W-:Y:S01]  /*16e0*/  ISETP.GE.AND P0, PT, R14, c[0x0][0x27c], PT ;  /* 0x00009f000e007a0c */ /* 0x000fe20003f06270 */
[----:B------:R-:W-:Y:S01]  /*16f0*/  IMAD.IADD R4, R20, 0x1, R4 ;  /* 0x0000000114047824 */ /* 0x000fe200078e0204 */
[----:B------:R-:W-:-:S02]  /*1700*/  SEL R3, RZ, c[0x0][0x27c], !P1 ;  /* 0x00009f00ff037a07 */ /* 0x000fc40004800000 */
[-C--:B------:R-:W-:Y:S02]  /*1710*/  SEL R7, R9, R6.reuse, !P1 ;  /* 0x0000000609077207 */ /* 0x080fe40004800000 */
[----:B------:R-:W-:Y:S01]  /*1720*/  SHF.R.S32.HI R8, RZ, 0x1f, R4 ;  /* 0x0000001fff087819 */ /* 0x000fe20000011404 */
[----:B------:R-:W-:Y:S01]  /*1730*/  IMAD.IADD R3, R3, 0x1, R13 ;  /* 0x0000000103037824 */ /* 0x000fe200078e020d */
[----:B------:R-:W-:Y:S02]  /*1740*/  SEL R6, R9, R6, !P0 ;  /* 0x0000000609067207 */ /* 0x000fe40004000000 */
[CC--:B------:R-:W-:Y:S02]  /*1750*/  LEA.HI R119, R8.reuse, R4.reuse, RZ, 0x3 ;  /* 0x0000000408777211 */ /* 0x0c0fe400078f18ff */
[----:B------:R-:W-:Y:S02]  /*1760*/  LEA.HI R8, R8, R4, RZ, 0x5 ;  /* 0x0000000408087211 */ /* 0x000fe400078f28ff */
[----:B------:R-:W-:-:S02]  /*1770*/  SHF.R.S32.HI R4, RZ, 0x1f, R121 ;  /* 0x0000001fff047819 */ /* 0x000fc40000011479 */
[----:B------:R-:W-:Y:S02]  /*1780*/  SEL R9, RZ, c[0x0][0x27c], !P0 ;  /* 0x00009f00ff097a07 */ /* 0x000fe40004000000 */
[----:B------:R-:W-:Y:S02]  /*1790*/  LEA.HI R4, R4, R121, RZ, 0x2 ;  /* 0x0000007904047211 */ /* 0x000fe400078f10ff */
[----:B------:R-:W-:Y:S01]  /*17a0*/  IADD3 R86, P0, R86, R122, RZ ;  /* 0x0000007a56567210 */ /* 0x000fe20007f1e0ff */
[----:B------:R-:W-:Y:S01]  /*17b0*/  IMAD.IADD R9, R9, 0x1, R14 ;  /* 0x0000000109097824 */ /* 0x000fe200078e020e */
[----:B------:R-:W-:Y:S02]  /*17c0*/  LOP3.LUT R4, R4, 0xfffffffc, RZ, 0xc0, !PT ;  /* 0xfffffffc04047812 */ /* 0x000fe400078ec0ff */
[----:B------:R-:W-:Y:S01]  /*17d0*/  SHF.R.S32.HI R111, RZ, 0x1f, R6 ;  /* 0x0000001fff6f7819 */ /* 0x000fe20000011406 */
[----:B------:R-:W-:Y:S01]  /*17e0*/  IMAD.X R85, R85, 0x1, R128, P0 ;  /* 0x0000000155557824 */ /* 0x000fe200000e0680 */
[----:B------:R-:W-:Y:S01]  /*17f0*/  SHF.R.S32.HI R112, RZ, 0x1f, R7 ;  /* 0x0000001fff707819 */ /* 0x000fe20000011407 */
[----:B------:R-:W-:Y:S01]  /*1800*/  IMAD.IADD R4, R121, 0x1, -R4 ;  /* 0x0000000179047824 */ /* 0x000fe200078e0a04 */
[----:B------:R-:W-:Y:S01]  /*1810*/  LEA.HI R111, R111, R6, RZ, 0x4 ;  /* 0x000000066f6f7211 */ /* 0x000fe200078f20ff */
[----:B------:R-:W-:Y:S01]  /*1820*/  IMAD R128, R128, c[0x0][0x290], RZ ;  /* 0x0000a40080807a24 */ /* 0x000fe200078e02ff */
[----:B------:R-:W-:-:S02]  /*1830*/  SHF.R.S32.HI R6, RZ, 0x1f, R3 ;  /* 0x0000001fff067819 */ /* 0x000fc40000011403 */
[C---:B------:R-:W-:Y:S01]  /*1840*/  LOP3.LUT P0, RZ, R4.reuse, 0x2, RZ, 0xc0, !PT ;  /* 0x0000000204ff7812 */ /* 0x040fe2000780c0ff */
[----:B------:R-:W-:Y:S01]  /*1850*/  IMAD.SHL.U32 R4, R4, 0x40, RZ ;  /* 0x0000004004047824 */ /* 0x000fe200078e00ff */
[----:B------:R-:W-:Y:S01]  /*1860*/  SHF.R.S32.HI R115, RZ, 0x1f, R10 ;  /* 0x0000001fff737819 */ /* 0x000fe2000001140a */
[----:B------:R-:W-:Y:S01]  /*1870*/  IMAD R128, R122, c[0x0][0x294], R128 ;  /* 0x0000a5007a807a24 */ /* 0x000fe200078e0280 */
[CC--:B------:R-:W-:Y:S02]  /*1880*/  LEA.HI R117, R6.reuse, R3.reuse, RZ, 0x3 ;  /* 0x0000000306757211 */ /* 0x0c0fe400078f18ff */
[----:B------:R-:W-:Y:S01]  /*1890*/  LEA.HI R6, R6, R3, RZ, 0x5 ;  /* 0x0000000306067211 */ /* 0x000fe200078f28ff */
[----:B------:R-:W-:Y:S01]  /*18a0*/  IMAD.IADD R133, R133, 0x1, R128 ;  /* 0x0000000185857824 */ /* 0x000fe200078e0280 */
[----:B------:R-:W-:Y:S01]  /*18b0*/  LOP3.LUT R4, R4, 0xc0, RZ, 0xc0, !PT ;  /* 0x000000c004047812 */ /* 0x000fe200078ec0ff */
[----:B------:R-:W-:Y:S01]  /*18c0*/  IMAD.IADD R129, R128, 0x1, R27 ;  /* 0x0000000180817824 */ /* 0x000fe200078e021b */
[----:B------:R-:W-:Y:S01]  /*18d0*/  LEA.HI R112, R112, R7, RZ, 0x4 ;  /* 0x0000000770707211 */ /* 0x000fe200078f20ff */
[----:B------:R-:W-:Y:S01]  /*18e0*/  IMAD.MOV.U32 R128, RZ, RZ, R26 ;  /* 0x000000ffff807224 */ /* 0x000fe200078e001a */
[----:B------:R-:W-:Y:S01]  /*18f0*/  LEA.HI R115, R115, R10, RZ, 0x4 ;  /* 0x0000000a73737211 */ /* 0x000fe200078f20ff */
[----:B------:R-:W-:Y:S01]  /*1900*/  IMAD R10, R221, c[0x0][0x260], RZ ;  /* 0x00009800dd0a7a24 */ /* 0x000fe200078e02ff */
[----:B------:R-:W-:Y:S01]  /*1910*/  SHF.R.S32.HI R7, RZ, 0x1f, R9 ;  /* 0x0000001fff077819 */ /* 0x000fe20000011409 */
[----:B------:R-:W-:Y:S01]  /*1920*/  IMAD.WIDE.U32 R132, R73, c[0x0][0x290], R132 ;  /* 0x0000a40049847a25 */ /* 0x000fe200078e0084 */
[----:B------:R-:W-:-:S02]  /*1930*/  SHF.R.U32.HI R3, RZ, 0x3, R4 ;  /* 0x00000003ff037819 */ /* 0x000fc40000011604 */
[----:B------:R-:W-:Y:S01]  /*1940*/  SHF.R.S32.HI R6, RZ, 0x5, R6 ;  /* 0x00000005ff067819 */ /* 0x000fe20000011406 */
[----:B------:R-:W-:Y:S01]  /*1950*/  IMAD R10, R222, c[0x0][0x264], R10 ;  /* 0x00009900de0a7a24 */ /* 0x000fe200078e020a */
[----:B------:R-:W-:Y:S01]  /*1960*/  LOP3.LUT R105, R4, 0x18, R117, 0xf8, !PT ;  /* 0x0000001804697812 */ /* 0x000fe200078ef875 */
[----:B------:R-:W-:Y:S01]  /*1970*/  IMAD.WIDE.U32 R128, R73, c[0x0][0x290], R128 ;  /* 0x0000a40049807a25 */ /* 0x000fe200078e0080 */
[----:B------:R-:W-:Y:S02]  /*1980*/  SHF.R.S32.HI R115, RZ, 0x4, R115 ;  /* 0x00000004ff737819 */ /* 0x000fe40000011473 */
[----:B------:R-:W-:Y:S01]  /*1990*/  LEA.HI R116, R7, R9, RZ, 0x3 ;  /* 0x0000000907747211 */ /* 0x000fe200078f18ff */
[----:B------:R-:W-:Y:S01]  /*19a0*/  IMAD R6, R6, 0x600, R5 ;  /* 0x0000060006067824 */ /* 0x000fe200078e0205 */
[----:B------:R-:W-:Y:S01]  /*19b0*/  SHF.R.S32.HI R112, RZ, 0x4, R112 ;  /* 0x00000004ff707819 */ /* 0x000fe20000011470 */
[----:B------:R-:W-:Y:S01]  /*19c0*/  IMAD.IADD R11, R23, 0x1, R10 ;  /* 0x00000001170b7824 */ /* 0x000fe200078e020a */
[----:B------:R-:W-:Y:S01]  /*19d0*/  SHF.R.S32.HI R111, RZ, 0x4, R111 ;  /* 0x00000004ff6f7819 */ /* 0x000fe2000001146f */
[----:B------:R-:W-:Y:S01]  /*19e0*/  IMAD.MOV.U32 R10, RZ, RZ, R22 ;  /* 0x000000ffff0a7224 */ /* 0x000fe200078e0016 */
[----:B------:R-:W-:-:S02]  /*19f0*/  LOP3.LUT R105, R105, R3, RZ, 0x3c, !PT ;  /* 0x0000000369697212 */ /* 0x000fc400078e3cff */
[----:B------:R-:W-:Y:S01]  /*1a00*/  LEA.HI.SX32 R115, R119, R115, 0x1d ;  /* 0x0000007377737211 */ /* 0x000fe200078feaff */
[----:B------:R-:W-:Y:S01]  /*1a10*/  IMAD.WIDE.U32 R138, R138, c[0x0][0x268], R10 ;  /* 0x00009a008a8a7a25 */ /* 0x000fe200078e000a */
[----:B------:R-:W-:Y:S02]  /*1a20*/  LEA.HI.SX32 R112, R117, R112, 0x1d ;  /* 0x0000007075707211 */ /* 0x000fe400078feaff */
[----:B------:R-:W-:Y:S01]  /*1a30*/  LEA.HI.SX32 R111, R116, R111, 0x1d ;  /* 0x0000006f746f7211 */ /* 0x000fe200078feaff */
[----:B------:R-:W-:Y:S01]  /*1a40*/  IMAD.IADD R105, R6, 0x1, R105 ;  /* 0x0000000106697824 */ /* 0x000fe200078e0269 */
[----:B------:R-:W-:Y:S01]  /*1a50*/  SHF.R.S32.HI R6, RZ, 0x1f, R115 ;  /* 0x0000001fff067819 */ /* 0x000fe20000011473 */
[----:B------:R-:W-:Y:S01]  /*1a60*/  IMAD.IADD R87, R139, 0x1, R87 ;  /* 0x000000018b577824 */ /* 0x000fe200078e0257 */
[----:B------:R-:W-:Y:S01]  /*1a70*/  SHF.R.S32.HI R104, RZ, 0x1f, R112 ;  /* 0x0000001fff687819 */ /* 0x000fe20000011470 */
[----:B------:R-:W-:Y:S01]  /*1a80*/  IMAD.SHL.U32 R105, R105, 0x2, RZ ;  /* 0x0000000269697824 */ /* 0x000fe200078e00ff */
[----:B------:R-:W-:-:S02]  /*1a90*/  SHF.R.S32.HI R102, RZ, 0x1f, R111 ;  /* 0x0000001fff667819 */ /* 0x000fc4000001146f */
[----:B------:R-:W-:Y:S02]  /*1aa0*/  LEA.HI R7, R7, R9, RZ, 0x5 ;  /* 0x0000000907077211 */ /* 0x000fe400078f28ff */
[----:B------:R-:W-:Y:S02]  /*1ab0*/  LOP3.LUT R114, R4, 0x8, R20, 0xf8, !PT ;  /* 0x0000000804727812 */ /* 0x000fe400078ef814 */
[----:B------:R-:W-:Y:S01]  /*1ac0*/  LEA.HI R6, R6, R115, RZ, 0x2 ;  /* 0x0000007306067211 */ /* 0x000fe200078f10ff */
[----:B------:R-:W-:Y:S01]  /*1ad0*/  IMAD.SHL.U32 R115, R115, 0x8, RZ ;  /* 0x0000000873737824 */ /* 0x000fe200078e00ff */
[----:B------:R-:W-:Y:S01]  /*1ae0*/  LEA.HI R104, R104, R112, RZ, 0x2 ;  /* 0x0000007068687211 */ /* 0x000fe200078f10ff */
[----:B------:R-:W-:Y:S01]  /*1af0*/  IMAD.SHL.U32 R112, R112, 0x8, RZ ;  /* 0x0000000870707824 */ /* 0x000fe200078e00ff */
[----:B------:R-:W-:Y:S01]  /*1b00*/  LEA.HI R102, R102, R111, RZ, 0x2 ;  /* 0x0000006f66667211 */ /* 0x000fe200078f10ff */
[----:B------:R-:W-:Y:S01]  /*1b10*/  IMAD.SHL.U32 R111, R111, 0x8, RZ ;  /* 0x000000086f6f7824 */ /* 0x000fe200078e00ff */
[----:B------:R-:W-:-:S02]  /*1b20*/  SHF.R.S32.HI R8, RZ, 0x5, R8 ;  /* 0x00000005ff087819 */ /* 0x000fc40000011408 */
[----:B------:R-:W-:Y:S02]  /*1b30*/  LOP3.LUT R114, R114, R3, RZ, 0x3c, !PT ;  /* 0x0000000372727212 */ /* 0x000fe400078e3cff */
[----:B------:R-:W-:Y:S01]  /*1b40*/  SHF.R.S32.HI R7, RZ, 0x5, R7 ;  /* 0x00000005ff077819 */ /* 0x000fe20000011407 */
[--C-:B------:R-:W-:Y:S01]  /*1b50*/  IMAD R8, R8, 0x600, R5.reuse ;  /* 0x0000060008087824 */ /* 0x100fe200078e0205 */
[----:B------:R-:W-:Y:S01]  /*1b60*/  SHF.R.S32.HI R6, RZ, 0x2, R6 ;  /* 0x00000002ff067819 */ /* 0x000fe20000011406 */
[----:B------:R-:W-:Y:S01]  /*1b70*/  IMAD.IADD R114, R5, 0x1, R114 ;  /* 0x0000000105727824 */ /* 0x000fe200078e0272 */
[----:B------:R-:W-:Y:S01]  /*1b80*/  SHF.R.S32.HI R104, RZ, 0x2, R104 ;  /* 0x00000002ff687819 */ /* 0x000fe20000011468 */
[--C-:B------:R-:W-:Y:S01]  /*1b90*/  IMAD R7, R7, 0x600, R5.reuse ;  /* 0x0000060007077824 */ /* 0x100fe200078e0205 */
[----:B------:R-:W-:Y:S01]  /*1ba0*/  SHF.R.S32.HI R102, RZ, 0x2, R102 ;  /* 0x00000002ff667819 */ /* 0x000fe20000011466 */
[----:B------:R-:W-:Y:S01]  /*1bb0*/  IMAD R6, R6, 0x600, R5 ;  /* 0x0000060006067824 */ /* 0x000fe200078e0205 */
[----:B------:R-:W-:Y:S01]  /*1bc0*/  LOP3.LUT R107, R4, 0x18, R119, 0xf8, !PT ;  /* 0x00000018046b7812 */ /* 0x000fe200078ef877 */
[--C-:B------:R-:W-:Y:S01]  /*1bd0*/  IMAD R104, R104, 0x600, R5.reuse ;  /* 0x0000060068687824 */ /* 0x100fe200078e0205 */
[----:B------:R-:W-:Y:S01]  /*1be0*/  LOP3.LUT R103, R4, 0x18, R116, 0xf8, !PT ;  /* 0x0000001804677812 */ /* 0x000fe200078ef874 */
[----:B------:R-:W-:Y:S01]  /*1bf0*/  IMAD R102, R102, 0x600, R5 ;  /* 0x0000060066667824 */ /* 0x000fe200078e0205 */
[----:B------:R-:W-:-:S02]  /*1c00*/  LOP3.LUT R106, R4, 0x18, R115, 0xf8, !PT ;  /* 0x00000018046a7812 */ /* 0x000fc400078ef873 */
[C---:B------:R-:W-:Y:S02]  /*1c10*/  LOP3.LUT R5, R4.reuse, 0x18, R112, 0xf8, !PT ;  /* 0x0000001804057812 */ /* 0x040fe400078ef870 */
[----:B------:R-:W-:Y:S02]  /*1c20*/  LOP3.LUT R4, R4, 0x18, R111, 0xf8, !PT ;  /* 0x0000001804047812 */ /* 0x000fe400078ef86f */
[-C--:B------:R-:W-:Y:S02]  /*1c30*/  LOP3.LUT R107, R107, R3.reuse, RZ, 0x3c, !PT ;  /* 0x000000036b6b7212 */ /* 0x080fe400078e3cff */
[-C--:B------:R-:W-:Y:S02]  /*1c40*/  LOP3.LUT R103, R103, R3.reuse, RZ, 0x3c, !PT ;  /* 0x0000000367677212 */ /* 0x080fe400078e3cff */
[-C--:B------:R-:W-:Y:S01]  /*1c50*/  LOP3.LUT R106, R106, R3.reuse, RZ, 0x3c, !PT ;  /* 0x000000036a6a7212 */ /* 0x080fe200078e3cff */
[----:B------:R-:W-:Y:S01]  /*1c60*/  IMAD.IADD R107, R8, 0x1, R107 ;  /* 0x00000001086b7824 */ /* 0x000fe200078e026b */
[-C--:B------:R-:W-:Y:S01]  /*1c70*/  LOP3.LUT R5, R5, R3.reuse, RZ, 0x3c, !PT ;  /* 0x0000000305057212 */ /* 0x080fe200078e3cff */
[----:B------:R-:W-:Y:S01]  /*1c80*/  IMAD.IADD R103, R7, 0x1, R103 ;  /* 0x0000000107677824 */ /* 0x000fe200078e0267 */
[----:B------:R-:W-:Y:S01]  /*1c90*/  LOP3.LUT R4, R4, R3, RZ, 0x3c, !PT ;  /* 0x0000000304047212 */ /* 0x000fe200078e3cff */
[----:B------:R-:W-:Y:S01]  /*1ca0*/  IMAD R3, R2, c[0x0][0x218], RZ ;  /* 0x0000860002037a24 */ /* 0x000fe200078e02ff */
[----:B------:R-:W-:Y:S01]  /*1cb0*/  SHF.R.S32.HI R2, RZ, 0x1f, R73 ;  /* 0x0000001fff027819 */ /* 0x000fe20000011449 */
[----:B------:R-:W-:Y:S01]  /*1cc0*/  IMAD.IADD R106, R6, 0x1, R106 ;  /* 0x00000001066a7824 */ /* 0x000fe200078e026a */
[----:B------:R-:W-:Y:S01]  /*1cd0*/  LEA R114, R114, 0x1880, 0x1 ;  /* 0x0000188072727811 */ /* 0x000fe200078e08ff */
[----:B------:R-:W-:Y:S01]  /*1ce0*/  IMAD.IADD R104, R104, 0x1, R5 ;  /* 0x0000000168687824 */ /* 0x000fe200078e0205 */
[----:B------:R-:W-:Y:S01]  /*1cf0*/  LOP3.LUT R119, R119, 0xfffffff8, RZ, 0xc0, !PT ;  /* 0xfffffff877777812 */ /* 0x000fe200078ec0ff */
[----:B------:R-:W-:Y:S01]  /*1d00*/  IMAD R81, R2, c[0x0][0x280], RZ ;  /* 0x0000a00002517a24 */ /* 0x000fe200078e02ff */
[----:B------:R-:W-:Y:S01]  /*1d10*/  IADD3 R113, R114, 0x20, RZ ;  /* 0x0000002072717810 */ /* 0x000fe20007ffe0ff */
[----:B------:R-:W-:Y:S01]  /*1d20*/  IMAD R80, R2, c[0x0][0x290], RZ ;  /* 0x0000a40002507a24 */ /* 0x000fe200078e02ff */
[----:B------:R-:W-:Y:S01]  /*1d30*/  @P0 IADD3 R113, R114, -0x20, RZ ;  /* 0xffffffe072710810 */ /* 0x000fe20007ffe0ff */
[C---:B------:R-:W-:Y:S01]  /*1d40*/  IMAD R81, R73.reuse, c[0x0][0x284], R81 ;  /* 0x0000a10049517a24 */ /* 0x040fe200078e0251 */
[----:B------:R-:W-:Y:S01]  /*1d50*/  ISETP.NE.AND P0, PT, RZ, UR4, PT ;  /* 0x00000004ff007c0c */ /* 0x000fe2000bf05270 */
[----:B------:R-:W-:Y:S01]  /*1d60*/  IMAD R80, R73, c[0x0][0x294], R80 ;  /* 0x0000a50049507a24 */ /* 0x000fe200078e0250 */
[----:B------:R-:W-:Y:S01]  /*1d70*/  LOP3.LUT R117, R117, 0xfffffff8, RZ, 0xc0, !PT ;  /* 0xfffffff875757812 */ /* 0x000fe200078ec0ff */
[----:B------:R-:W-:Y:S01]  /*1d80*/  IMAD.IADD R102, R102, 0x1, R4 ;  /* 0x0000000166667824 */ /* 0x000fe200078e0204 */
[----:B------:R-:W-:Y:S01]  /*1d90*/  LOP3.LUT R116, R116, 0xfffffff8, RZ, 0xc0, !PT ;  /* 0xfffffff874747812 */ /* 0x000fe200078ec0ff */
[----:B------:R-:W-:Y:S01]  /*1da0*/  IMAD R84, R84, c[0x0][0x21c], R3 ;  /* 0x0000870054547a24 */ /* 0x000fe200078e0203 */
[----:B------:R-:W-:Y:S01]  /*1db0*/  ISETP.GE.AND P1, PT, R94, 0x1, PT ;  /* 0x000000015e00780c */ /* 0x000fe20003f26270 */
[----:B------:R-:W-:Y:S01]  /*1dc0*/  IMAD.IADD R83, R135, 0x1, R81 ;  /* 0x0000000187537824 */ /* 0x000fe200078e0251 */
[----:B------:R-:W-:Y:S01]  /*1dd0*/  P2R R125, PR, RZ, 0x1 ;  /* 0x00000001ff7d7803 */ /* 0x000fe20000000000 */
[----:B------:R-:W-:Y:S01]  /*1de0*/  IMAD.IADD R82, R133, 0x1, R80 ;  /* 0x0000000185527824 */ /* 0x000fe200078e0250 */
[C---:B------:R-:W-:Y:S01]  /*1df0*/  IADD3 R11, R18.reuse, 0x18, RZ ;  /* 0x00000018120b7810 */ /* 0x040fe20007ffe0ff */
[----:B------:R-:W-:Y:S01]  /*1e00*/  IMAD.IADD R81, R81, 0x1, R131 ;  /* 0x0000000151517824 */ /* 0x000fe200078e0283 */
[----:B------:R-:W-:Y:S01]  /*1e10*/  IADD3 R10, R18, 0x28, RZ ;  /* 0x00000028120a7810 */ /* 0x000fe20007ffe0ff */
[----:B------:R-:W-:Y:S01]  /*1e20*/  IMAD.IADD R80, R80, 0x1, R129 ;  /* 0x0000000150507824 */ /* 0x000fe200078e0281 */
[----:B------:R-:W-:Y:S01]  /*1e30*/  SHF.R.S32.HI R101, RZ, 0x1f, R119 ;  /* 0x0000001fff657819 */ /* 0x000fe20000011477 */
[----:B------:R-:W-:Y:S01]  /*1e40*/  IMAD.IADD R84, R137, 0x1, R84 ;  /* 0x0000000189547824 */ /* 0x000fe200078e0254 */
[----:B------:R-:W-:Y:S01]  /*1e50*/  SHF.R.S32.HI R98, RZ, 0x1f, R115 ;  /* 0x0000001fff627819 */ /* 0x000fe20000011473 */
[----:B------:R-:W-:Y:S01]  /*1e60*/  IMAD.SHL.U32 R107, R107, 0x2, RZ ;  /* 0x000000026b6b7824 */ /* 0x000fe200078e00ff */
[----:B------:R-:W-:Y:S01]  /*1e70*/  SHF.R.S32.HI R100, RZ, 0x1f, R117 ;  /* 0x0000001fff647819 */ /* 0x000fe20000011475 */
[----:B------:R-:W-:Y:S01]  /*1e80*/  IMAD.SHL.U32 R103, R103, 0x2, RZ ;  /* 0x0000000267677824 */ /* 0x000fe200078e00ff */
[----:B------:R-:W-:Y:S01]  /*1e90*/  SHF.R.S32.HI R99, RZ, 0x1f, R116 ;  /* 0x0000001fff637819 */ /* 0x000fe20000011474 */
[----:B------:R-:W-:Y:S01]  /*1ea0*/  IMAD.SHL.U32 R106, R106, 0x2, RZ ;  /* 0x000000026a6a7824 */ /* 0x000fe200078e00ff */
[----:B------:R-:W-:Y:S01]  /*1eb0*/  SHF.R.S32.HI R97, RZ, 0x1f, R112 ;  /* 0x0000001fff617819 */ /* 0x000fe20000011470 */
[----:B------:R-:W-:Y:S01]  /*1ec0*/  IMAD.SHL.U32 R104, R104, 0x2, RZ ;  /* 0x0000000268687824 */ /* 0x000fe200078e00ff */
[----:B------:R-:W-:Y:S01]  /*1ed0*/  SHF.R.S32.HI R96, RZ, 0x1f, R111 ;  /* 0x0000001fff607819 */ /* 0x000fe2000001146f */
[----:B------:R-:W-:-:S02]  /*1ee0*/  IMAD.SHL.U32 R102, R102, 0x2, RZ ;  /* 0x0000000266667824 */ /* 0x000fc400078e00ff */
.L_x_392:
[C---:B------:R-:W-:Y:S01]  /*1ef0*/  IMAD R127, R42.reuse, UR14, RZ ;  /* 0x0000000e2a7f7c24 */ /* 0x040fe2000f8e02ff */
[----:B------:R-:W-:Y:S01]  /*1f00*/  SHF.R.S32.HI R75, RZ, 0x1f, R42 ;  /* 0x0000001fff4b7819 */ /* 0x000fe2000001142a */
[----:B------:R-:W-:Y:S01]  /*1f10*/  IMAD.WIDE.U32 R148, R42, UR16, RZ ;  /* 0x000000102a947c25 */ /* 0x000fe2000f8e00ff */
[----:B------:R-:W-:Y:S04]  /*1f20*/  DEPBAR.LE SB0, 0x0 ;  /* 0x000080000000791a */ /* 0x000fe80000000000 */
[----:B------:R-:W-:Y:S01]  /*1f30*/  BAR.SYNC.DEFER_BLOCKING 0x0 ;  /* 0x0000000000007b1d */ /* 0x000fe20000010000 */
[----:B------:R-:W-:Y:S01]  /*1f40*/  ISETP.GE.AND P1, PT, R94, 0x1, PT ;  /* 0x000000015e00780c */ /* 0x000fe20003f26270 */
[----:B------:R-:W-:Y:S01]  /*1f50*/  IMAD R127, R75, UR16, R127 ;  /* 0x000000104b7f7c24 */ /* 0x000fe2000f8e027f */
[----:B------:R-:W-:Y:S03]  /*1f60*/  IADD3 R3, P0, R79, R148, RZ ;  /* 0x000000944f037210 */ /* 0x000fe60007f1e0ff */
[----:B------:R-:W-:Y:S04]  /*1f70*/  IMAD.IADD R127, R149, 0x1, R127 ;  /* 0x00000001957f7824 */ /* 0x000fe800078e027f */
[----:B------:R-:W-:Y:S01]  /*1f80*/  IMAD.X R2, R127, 0x1, R78, P0 ;  /* 0x000000017f027824 */ /* 0x000fe200000e064e */
[C---:B------:R-:W-:Y:S04]  /*1f90*/  LEA R62, P0, R3.reuse, c[0x0][0x1c8], 0x1 ;  /* 0x00007200033e7a11 */ /* 0x040fe800078008ff */
[----:B------:R-:W-:Y:S01]  /*1fa0*/  LEA.HI.X R63, R3, c[0x0][0x1cc], R2, 0x1, P0 ;  /* 0x00007300033f7a11 */ /* 0x000fe200000f0c02 */
[----:B------:R-:W-:Y:S01]  /*1fb0*/  BSSY B1, `(.L_x_367) ;  /* 0x000038c000017945 */ /* 0x000fe20003800000 */
[----:B-1----:R-:W-:-:S05]  /*1fc0*/  @!P1 BRA `(.L_x_368) ;  /* 0x000036d000009947 */ /* 0x002fca0003800000 */
[C---:B------:R-:W-:Y:S01]  /*1fd0*/  IMAD R3, R42.reuse, UR15, RZ ;  /* 0x0000000f2a037c24 */ /* 0x040fe2000f8e02ff */
[----:B------:R-:W-:Y:S01]  /*1fe0*/  ISETP.NE.AND P1, PT, R125, RZ, PT ;  /* 0x000000ff7d00720c */ /* 0x000fe20003f25270 */
[C---:B------:R-:W-:Y:S02]  /*1ff0*/  IMAD R4, R42.reuse, UR5, RZ ;  /* 0x000000052a047c24 */ /* 0x040fe4000f8e02ff */
[C---:B------:R-:W-:Y:S02]  /*2000*/  IMAD R2, R42.reuse, -0x30, R0 ;  /* 0xffffffd02a027824 */ /* 0x040fe400078e0200 */
[----:B------:R-:W-:Y:S03]  /*2010*/  IMAD.WIDE.U32 R38, R42, UR18, RZ ;  /* 0x000000122a267c25 */ /* 0x000fe6000f8e00ff */
[----:B------:R-:W-:Y:S01]  /*2020*/  IMNMX R126, R2, 0x30, PT ;  /* 0x00000030027e7817 */ /* 0x000fe20003800200 */
[----:B------:R-:W-:Y:S04]  /*2030*/  IMAD.WIDE.U32 R8, R42, UR20, RZ ;  /* 0x000000142a087c25 */ /* 0x000fe8000f8e00ff */
[C---:B------:R-:W-:Y:S02]  /*2040*/  IMAD R3, R75.reuse, UR18, R3 ;  /* 0x000000124b037c24 */ /* 0x040fe4000f8e0203 */
[----:B------:R-:W-:Y:S03]  /*2050*/  IMAD R4, R75, UR20, R4 ;  /* 0x000000144b047c24 */ /* 0x000fe6000f8e0204 */
        /* <DEDUP_REMOVED lines=34> */
[----:B------:R-:W-:Y:S01]  /*2280*/  LEA.HI.X R5, R38, c[0x0][0x274], R3, 0x1, P0 ;  /* 0x00009d0026057a11 */ /* 0x000fe200000f0c03 */
[----:B------:R-:W-:Y:S01]  /*2290*/  CS2R R22, SRZ ;  /* 0x0000000000167805 */ /* 0x000fe2000001ff00 */
[C---:B------:R-:W-:Y:S04]  /*22a0*/  LEA R6, P0, R8.reuse, c[0x0][0x288], 0x1 ;  /* 0x0000a20008067a11 */ /* 0x040fe800078008ff */
[----:B------:R-:W-:Y:S02]  /*22b0*/  LEA.HI.X R7, R8, c[0x0][0x28c], R2, 0x1, P0 ;  /* 0x0000a30008077a11 */ /* 0x000fe400000f0c02 */
[----:B------:R-:W-:Y:S11]  /*22c0*/  ISETP.GE.AND P0, PT, R18, c[0x0][0x27c], PT ;  /* 0x00009f0012007a0c */ /* 0x000ff60003f06270 */
[----:B------:R-:W-:Y:S02]  /*22d0*/  @!UPT UIADD3 URZ, URZ, URZ, URZ ;  /* 0x0000003f3f3ff290 */ /* 0x000fe4000fffe03f */
        /* <DEDUP_REMOVED lines=22> */
.L_x_371:
[----:B------:R-:W-:Y:S05]  /*2440*/  BSYNC B0 ;  /* 0x0000000000007941 */ /* 0x000fea0003800000 */
.L_x_370:
        /* <DEDUP_REMOVED lines=48> */
[----:B------:R-:W-:Y:S02]  /*2750*/  @!P0 HADD2.F32 R41, -RZ, R41.H0_H0 ;  /* 0x20000029ff298230 */ /* 0x000fe40000004100 */
[----:B------:R-:W-:Y:S02]  /*2760*/  @!P0 HADD2.F32 R44, -RZ, R44.H0_H0 ;  /* 0x2000002cff2c8230 */ /* 0x000fe40000004100 */
[----:B------:R-:W-:Y:S01]  /*2770*/  @!P0 HADD2.F32 R5, -RZ, R5.H0_H0 ;  /* 0x20000005ff058230 */ /* 0x000fe20000004100 */
[----:B-1----:R-:W-:Y:S01]  /*2780*/  @!P0 IMAD.MOV.U32 R35, RZ, RZ, R25 ;  /* 0x000000ffff238224 */ /* 0x002fe200078e0019 */
[----:B------:R-:W-:Y:S04]  /*2790*/  @!P0 MOV R34, R24 ;  /* 0x0000001800228202 */ /* 0x000fe80000000f00 */
[--C-:B------:R-:W-:Y:S02]  /*27a0*/  @!P0 HADD2.F32 R40, -RZ, R35.reuse.H1_H1 ;  /* 0x30000023ff288230 */ /* 0x100fe40000004100 */
[--C-:B------:R-:W-:Y:S02]  /*27b0*/  @!P0 HADD2.F32 R38, -RZ, R34.reuse.H1_H1 ;  /* 0x30000022ff268230 */ /* 0x100fe40000004100 */
[----:B------:R-:W-:Y:S01]  /*27c0*/  @!P0 HADD2.F32 R34, -RZ, R34.H0_H0 ;  /* 0x20000022ff228230 */ /* 0x000fe20000004100 */
[----:B------:R-:W-:Y:S02]  /*27d0*/  @!P0 FMUL.FTZ R61, R40, R3 ;  /* 0x00000003283d8220 */ /* 0x000fe40000410000 */
[-C--:B------:R-:W-:Y:S02]  /*27e0*/  @!P0 FMUL.FTZ R60, R38, R2.reuse ;  /* 0x00000002263c8220 */ /* 0x080fe40000410000 */
[C---:B------:R-:W-:Y:S02]  /*27f0*/  @!P0 FMUL.FTZ R2, R34.reuse, R2 ;  /* 0x0000000222028220 */ /* 0x040fe40000410000 */
[-C--:B------:R-:W-:Y:S01]  /*2800*/  @!P0 FFMA.FTZ R60, R34, R39.reuse, -R60 ;  /* 0x00000027223c8223 */ /* 0x080fe2000001083c */
[----:B------:R-:W-:Y:S01]  /*2810*/  @!P0 HADD2.F32 R34, -RZ, R35.H0_H0 ;  /* 0x20000023ff228230 */ /* 0x000fe20000004100 */
[----:B------:R-:W-:Y:S01]  /*2820*/  @!P0 FFMA.FTZ R2, R38, R39, R2 ;  /* 0x0000002726028223 */ /* 0x000fe20000010002 */
[----:B------:R-:W-:Y:S01]  /*2830*/  @!P0 MOV R35, R26 ;  /* 0x0000001a00238202 */ /* 0x000fe20000000f00 */
[----:B------:R-:W-:Y:S02]  /*2840*/  @!P0 HADD2.F32 R39, -RZ, R43.H0_H0 ;  /* 0x2000002bff278230 */ /* 0x000fe40000004100 */
[----:B------:R-:W-:Y:S01]  /*2850*/  @!P0 FMUL.FTZ R3, R34, R3 ;  /* 0x0000000322038220 */ /* 0x000fe20000410000 */
[----:B------:R-:W-:Y:S01]  /*2860*/  @!P0 F2FP.PACK_AB R2, R2, R60 ;  /* 0x0000003c0202823e */ /* 0x000fe200000000ff */
[----:B------:R-:W-:Y:S01]  /*2870*/  @!P0 FFMA.FTZ R61, R34, R41, -R61 ;  /* 0x00000029223d8223 */ /* 0x000fe2000001083d */
[----:B------:R-:W-:Y:S01]  /*2880*/  @!P0 MOV R34, R27 ;  /* 0x0000001b00228202 */ /* 0x000fe20000000f00 */
[----:B------:R-:W-:Y:S01]  /*2890*/  @!P0 FFMA.FTZ R3, R40, R41, R3 ;  /* 0x0000002928038223 */ /* 0x000fe20000010003 */
[--C-:B------:R-:W-:Y:S01]  /*28a0*/  @!P0 HADD2.F32 R38, -RZ, R35.reuse.H1_H1 ;  /* 0x30000023ff268230 */ /* 0x100fe20000004100 */
[----:B------:R-:W-:Y:S01]  /*28b0*/  @!P0 IMAD.MOV.U32 R24, RZ, RZ, R2 ;  /* 0x000000ffff188224 */ /* 0x000fe200078e0002 */
[----:B------:R-:W-:Y:S02]  /*28c0*/  @!P0 HADD2.F32 R35, -RZ, R35.H0_H0 ;  /* 0x20000023ff238230 */ /* 0x000fe40000004100 */
[--C-:B------:R-:W-:Y:S01]  /*28d0*/  @!P0 HADD2.F32 R43, -RZ, R34.reuse.H1_H1 ;  /* 0x30000022ff2b8230 */ /* 0x100fe20000004100 */
[-C--:B------:R-:W-:Y:S01]  /*28e0*/  @!P0 FMUL.FTZ R65, R38, R4.reuse ;  /* 0x0000000426418220 */ /* 0x080fe20000410000 */
[----:B------:R-:W-:Y:S01]  /*28f0*/  @!P0 HADD2.F32 R34, -RZ, R34.H0_H0 ;  /* 0x20000022ff228230 */ /* 0x000fe20000004100 */
[----:B------:R-:W-:Y:S01]  /*2900*/  @!P0 FMUL.FTZ R4, R35, R4 ;  /* 0x0000000423048220 */ /* 0x000fe20000410000 */
[----:B------:R-:W-:Y:S01]  /*2910*/  @!P0 F2FP.PACK_AB R3, R3, R61 ;  /* 0x0000003d0303823e */ /* 0x000fe200000000ff */
[-C--:B------:R-:W-:Y:S02]  /*2920*/  @!P0 FMUL.FTZ R64, R43, R5.reuse ;  /* 0x000000052b408220 */ /* 0x080fe40000410000 */
[----:B------:R-:W-:Y:S01]  /*2930*/  @!P0 FMUL.FTZ R5, R34, R5 ;  /* 0x0000000522058220 */ /* 0x000fe20000410000 */
[----:B------:R-:W-:Y:S01]  /*2940*/  @!P0 MOV R25, R3 ;  /* 0x0000000300198202 */ /* 0x000fe20000000f00 */
[-C--:B------:R-:W-:Y:S02]  /*2950*/  @!P0 FFMA.FTZ R4, R38, R39.reuse, R4 ;  /* 0x0000002726048223 */ /* 0x080fe40000010004 */
[----:B------:R-:W-:Y:S02]  /*2960*/  @!P0 FFMA.FTZ R35, R35, R39, -R65 ;  /* 0x0000002723238223 */ /* 0x000fe40000010841 */
[-C--:B------:R-:W-:Y:S02]  /*2970*/  @!P0 FFMA.FTZ R64, R34, R44.reuse, -R64 ;  /* 0x0000002c22408223 */ /* 0x080fe40000010840 */
[----:B------:R-:W-:Y:S01]  /*2980*/  @!P0 FFMA.FTZ R5, R43, R44, R5 ;  /* 0x0000002c2b058223 */ /* 0x000fe20000010005 */
[----:B------:R-:W-:Y:S04]  /*2990*/  @!P0 F2FP.PACK_AB R4, R4, R35 ;  /* 0x000000230404823e */ /* 0x000fe800000000ff */
[----:B------:R-:W-:Y:S02]  /*29a0*/  @!P0 F2FP.PACK_AB R5, R5, R64 ;  /* 0x000000400505823e */ /* 0x000fe400000000ff */
[----:B------:R-:W-:Y:S02]  /*29b0*/  @!P0 MOV R26, R4 ;  /* 0x00000004001a8202 */ /* 0x000fe40000000f00 */
[----:B------:R-:W-:Y:S05]  /*29c0*/  @!P0 MOV R27, R5 ;  /* 0x00000005001b8202 */ /* 0x000fea0000000f00 */
[----:B------:R1:W-:Y:S02]  /*29d0*/  STG.E.128 [R62.64], R24 ;  /* 0x000000183e007986 */ /* 0x0003e4000c101d0c */
.L_x_374:
[----:B------:R-:W-:Y:S05]  /*29e0*/  BSYNC B0 ;  /* 0x0000000000007941 */ /* 0x000fea0003800000 */
.L_x_373:
[----:B------:R-:W-:Y:S01]  /*29f0*/  ISETP.GE.AND P0, PT, R13, c[0x0][0x1d4], PT ;  /* 0x000075000d007a0c */ /* 0x000fe20003f06270 */
[----:B------:R-:W-:Y:S01]  /*2a00*/  @!UPT UIADD3 URZ, URZ, URZ, URZ ;  /* 0x0000003f3f3ff290 */ /* 0x000fe2000fffe03f */
[----:B------:R-:W-:Y:S11]  /*2a10*/  BSSY B0, `(.L_x_375) ;  /* 0x0000036000007945 */ /* 0x000ff60003800000 */
[----:B------:R-:W-:-:S05]  /*2a20*/  @P0 BRA `(.L_x_376) ;  /* 0x0000034000000947 */ /* 0x000fca0003800000 */
[----:B------:R-:W-:Y:S01]  /*2a30*/  ISETP.GE.AND P0, PT, R12, c[0x0][0x27c], PT ;  /* 0x00009f000c007a0c */ /* 0x000fe20003f06270 */
[----:B-1----:R-:W1:Y:S11]  /*2a40*/  LDS.128 R24, [R113+0x2400] ;  /* 0x0024000071187984 */ /* 0x002e760000000c00 */
[----:B------:R-:W-:Y:S01]  /*2a50*/  @!UPT UIADD3 URZ, URZ, URZ, URZ ;  /* 0x0000003f3f3ff290 */ /* 0x000fe2000fffe03f */
[--C-:B------:R-:W-:Y:S01]  /*2a60*/  @!P0 HADD2.F32 R5, -RZ, R17.reuse.H1_H1 ;  /* 0x30000011ff058230 */ /* 0x100fe20000004100 */
[----:B------:R-:W-:Y:S01]  /*2a70*/  @!P0 SHF.R.U64 R2, R36, 0x10, R37 ;  /* 0x0000001024028819 */ /* 0x000fe20000001225 */
[----:B------:R-:W-:Y:S01]  /*2a80*/  @!P0 HADD2.F32 R17, -RZ, R17.H0_H0 ;  /* 0x20000011ff118230 */ /* 0x000fe20000004100 */
[----:B------:R-:W-:Y:S01]  /*2a90*/  @!P0 SHF.R.U64 R39, R58, 0x10, R59 ;  /* 0x000000103a278819 */ /* 0x000fe2000000123b */
[--C-:B------:R-:W-:Y:S01]  /*2aa0*/  @!P0 HADD2.F32 R40, -RZ, R55.reuse.H0_H0 ;  /* 0x20000037ff288230 */ /* 0x100fe20000004100 */
[----:B------:R-:W-:Y:S01]  /*2ab0*/  @!P0 SHF.R.U32.HI R36, RZ, 0x10, R37 ;  /* 0x00000010ff248819 */ /* 0x000fe20000011625 */
[----:B------:R-:W-:Y:S01]  /*2ac0*/  @!P0 HADD2.F32 R34, -RZ, R2.H0_H0 ;  /* 0x20000002ff228230 */ /* 0x000fe20000004100 */
[----:B------:R-:W-:Y:S01]  /*2ad0*/  @!P0 SHF.R.U32.HI R43, RZ, 0x10, R59 ;  /* 0x00000010ff2b8819 */ /* 0x000fe2000001163b */
[----:B------:R-:W-:Y:S02]  /*2ae0*/  @!P0 HADD2.F32 R37, -RZ, R55.H1_H1 ;  /* 0x30000037ff258230 */ /* 0x000fe40000004100 */
        /* <DEDUP_REMOVED lines=8> */
[-C--:B------:R-:W-:Y:S02]  /*2b70*/  @!P0 FMUL.FTZ R44, R35, R5.reuse ;  /* 0x00000005232c8220 */ /* 0x080fe40000410000 */
[C---:B------:R-:W-:Y:S01]  /*2b80*/  @!P0 FMUL.FTZ R2, R3.reuse, R5 ;  /* 0x0000000503028220 */ /* 0x040fe20000410000 */
[----:B------:R-:W-:Y:S01]  /*2b90*/  @!P0 HADD2.F32 R5, -RZ, R4.H0_H0 ;  /* 0x20000004ff058230 */ /* 0x000fe20000004100 */
[C---:B------:R-:W-:Y:S01]  /*2ba0*/  @!P0 FMUL.FTZ R58, R38.reuse, R34 ;  /* 0x00000022263a8220 */ /* 0x040fe20000410000 */
[----:B------:R-:W-:Y:S01]  /*2bb0*/  @!P0 MOV R4, R26 ;  /* 0x0000001a00048202 */ /* 0x000fe20000000f00 */
[----:B------:R-:W-:Y:S02]  /*2bc0*/  @!P0 FFMA.FTZ R44, R3, R37, -R44 ;  /* 0x00000025032c8223 */ /* 0x000fe4000001082c */
[C---:B------:R-:W-:Y:S02]  /*2bd0*/  @!P0 FMUL.FTZ R3, R5.reuse, R34 ;  /* 0x0000002205038220 */ /* 0x040fe40000410000 */
[----:B------:R-:W-:Y:S01]  /*2be0*/  @!P0 FFMA.FTZ R58, R5, R39, -R58 ;  /* 0x00000027053a8223 */ /* 0x000fe2000001083a */
[----:B------:R-:W-:Y:S01]  /*2bf0*/  @!P0 MOV R5, R27 ;  /* 0x0000001b00058202 */ /* 0x000fe20000000f00 */
[----:B------:R-:W-:Y:S01]  /*2c00*/  @!P0 FFMA.FTZ R2, R35, R37, R2 ;  /* 0x0000002523028223 */ /* 0x000fe20000010002 */
[--C-:B------:R-:W-:Y:S01]  /*2c10*/  @!P0 HADD2.F32 R37, -RZ, R4.reuse.H1_H1 ;  /* 0x30000004ff258230 */ /* 0x100fe20000004100 */
[----:B------:R-:W-:Y:S01]  /*2c20*/  @!P0 FFMA.FTZ R3, R38, R39, R3 ;  /* 0x0000002726038223 */ /* 0x000fe20000010003 */
[----:B------:R-:W-:Y:S02]  /*2c30*/  @!P0 HADD2.F32 R35, -RZ, R4.H0_H0 ;  /* 0x20000004ff238230 */ /* 0x000fe40000004100 */
[----:B------:R-:W-:Y:S01]  /*2c40*/  @!P0 F2FP.PACK_AB R2, R2, R44 ;  /* 0x0000002c0202823e */ /* 0x000fe200000000ff */
[--C-:B------:R-:W-:Y:S01]  /*2c50*/  @!P0 HADD2.F32 R41, -RZ, R5.reuse.H1_H1 ;  /* 0x30000005ff298230 */ /* 0x100fe20000004100 */
[----:B------:R-:W-:Y:S01]  /*2c60*/  @!P0 F2FP.PACK_AB R3, R3, R58 ;  /* 0x0000003a0303823e */ /* 0x000fe200000000ff */
[-C--:B------:R-:W-:Y:S01]  /*2c70*/  @!P0 FMUL.FTZ R4, R35, R17.reuse ;  /* 0x0000001123048220 */ /* 0x080fe20000410000 */
[----:B------:R-:W-:Y:S01]  /*2c80*/  @!P0 HADD2.F32 R34, -RZ, R5.H0_H0 ;  /* 0x20000005ff228230 */ /* 0x000fe20000004100 */
[----:B------:R-:W-:Y:S01]  /*2c90*/  @!P0 FMUL.FTZ R5, R37, R17 ;  /* 0x0000001125058220 */ /* 0x000fe20000410000 */
[----:B------:R-:W-:Y:S01]  /*2ca0*/  @!P0 MOV R24, R2 ;  /* 0x0000000200188202 */ /* 0x000fe20000000f00 */
[----:B------:R-:W-:Y:S01]  /*2cb0*/  @!P0 FMUL.FTZ R55, R41, R36 ;  /* 0x0000002429378220 */ /* 0x000fe20000410000 */
[----:B------:R-:W-:Y:S01]  /*2cc0*/  @!P0 MOV R25, R3 ;  /* 0x0000000300198202 */ /* 0x000fe20000000f00 */
        /* <DEDUP_REMOVED lines=10> */
.L_x_376:
[----:B------:R-:W-:Y:S05]  /*2d70*/  BSYNC B0 ;  /* 0x0000000000007941 */ /* 0x000fea0003800000 */
.L_x_375:
        /* <DEDUP_REMOVED lines=8> */
[--C-:B------:R-:W-:Y:S01]  /*2e00*/  @!P0 SHF.R.U64 R2, R32, 0x10, R33.reuse ;  /* 0x0000001020028819 */ /* 0x100fe20000001221 */
[----:B------:R-:W-:Y:S01]  /*2e10*/  @!P0 HADD2.F32 R34, -RZ, R54.H1_H1 ;  /* 0x30000036ff228230 */ /* 0x000fe20000004100 */
        /* <DEDUP_REMOVED lines=15> */
[----:B------:R-:W-:Y:S01]  /*2f10*/  @!P0 FMUL.FTZ R2, R3, R5 ;  /* 0x0000000503028220 */ /* 0x000fe20000410000 */
[----:B------:R-:W-:Y:S01]  /*2f20*/  @!P0 HADD2.F32 R5, -RZ, R4.H0_H0 ;  /* 0x20000004ff058230 */ /* 0x000fe20000004100 */
[-C--:B------:R-:W-:Y:S01]  /*2f30*/  @!P0 FMUL.FTZ R41, R35, R17.reuse ;  /* 0x0000001123298220 */ /* 0x080fe20000410000 */
        /* <DEDUP_REMOVED lines=12> */
[CC--:B------:R-:W-:Y:S01]  /*3000*/  @!P0 FMUL.FTZ R4, R33.reuse, R9.reuse ;  /* 0x0000000921048220 */ /* 0x0c0fe20000410000 */
[----:B------:R-:W-:Y:S01]  /*3010*/  @!P0 HADD2.F32 R17, -RZ, R5.H0_H0 ;  /* 0x20000005ff118230 */ /* 0x000fe20000004100 */
[----:B------:R-:W-:Y:S01]  /*3020*/  @!P0 FMUL.FTZ R5, R34, R9 ;  /* 0x0000000922058220 */ /* 0x000fe20000410000 */
[----:B------:R-:W-:Y:S01]  /*3030*/  @!P0 MOV R24, R2 ;  /* 0x0000000200188202 */ /* 0x000fe20000000f00 */
[-C--:B------:R-:W-:Y:S01]  /*3040*/  @!P0 FMUL.FTZ R43, R38, R32.reuse ;  /* 0x00000020262b8220 */ /* 0x080fe20000410000 */
[----:B------:R-:W-:Y:S01]  /*3050*/  @!P0 MOV R25, R3 ;  /* 0x0000000300198202 */ /* 0x000fe20000000f00 */
[-C--:B------:R-:W-:Y:S02]  /*3060*/  @!P0 FFMA.FTZ R33, R33, R37.reuse, -R5 ;  /* 0x0000002521218223 */ /* 0x080fe40000010805 */
        /* <DEDUP_REMOVED lines=9> */
.L_x_378:
[----:B------:R-:W-:Y:S05]  /*3100*/  BSYNC B0 ;  /* 0x0000000000007941 */ /* 0x000fea0003800000 */
.L_x_377:
        /* <DEDUP_REMOVED lines=47> */
[----:B------:R-:W-:Y:S02]  /*3400*/  @!P0 FMUL.FTZ R5, R9, R30 ;  /* 0x0000001e09058220 */ /* 0x000fe40000410000 */
        /* <DEDUP_REMOVED lines=8> */
.L_x_380:
[----:B------:R-:W-:Y:S05]  /*3490*/  BSYNC B0 ;  /* 0x0000000000007941 */ /* 0x000fea0003800000 */
.L_x_379:
        /* <DEDUP_REMOVED lines=9> */
[----:B------:R-:W-:Y:S01]  /*3530*/  @!P0 HADD2.F32 R17, -RZ, R46.H1_H1 ;  /* 0x3000002eff118230 */ /* 0x000fe20000004100 */
[----:B------:R-:W-:Y:S01]  /*3540*/  @!P0 SHF.R.U64 R30, R50, 0x10, R51 ;  /* 0x00000010321e8819 */ /* 0x000fe20000001233 */
[----:B------:R-:W-:Y:S01]  /*3550*/  @!P0 HADD2.F32 R7, -RZ, R7.H0_H0 ;  /* 0x20000007ff078230 */ /* 0x000fe20000004100 */
[----:B------:R-:W-:Y:S01]  /*3560*/  @!P0 SHF.R.U32.HI R28, RZ, 0x10, R29 ;  /* 0x00000010ff1c8819 */ /* 0x000fe2000001161d */
        /* <DEDUP_REMOVED lines=14> */
[----:B------:R-:W-:Y:S01]  /*3650*/  @!P0 FMUL.FTZ R35, R29, R8 ;  /* 0x000000081d238220 */ /* 0x000fe20000410000 */
[----:B------:R-:W-:Y:S01]  /*3660*/  @!P0 MOV R4, R26 ;  /* 0x0000001a00048202 */ /* 0x000fe20000000f00 */
[----:B------:R-:W-:Y:S02]  /*3670*/  @!P0 FFMA.FTZ R34, R3, R17, -R34 ;  /* 0x0000001103228223 */ /* 0x000fe40000010822 */
[C---:B------:R-:W-:Y:S02]  /*3680*/  @!P0 FMUL.FTZ R3, R5.reuse, R8 ;  /* 0x0000000805038220 */ /* 0x040fe40000410000 */
[-C--:B------:R-:W-:Y:S01]  /*3690*/  @!P0 FFMA.FTZ R35, R5, R30.reuse, -R35 ;  /* 0x0000001e05238223 */ /* 0x080fe20000010823 */
        /* <DEDUP_REMOVED lines=24> */
.L_x_382:
[----:B------:R-:W-:Y:S05]  /*3820*/  BSYNC B0 ;  /* 0x0000000000007941 */ /* 0x000fea0003800000 */
.L_x_381:
[----:B------:R-:W-:Y:S11]  /*3830*/  ISETP.GE.AND P0, PT, R108, c[0x0][0x1d4], PT ;  /* 0x000075006c007a0c */ /* 0x000ff60003f06270 */
[----:B------:R-:W-:Y:S02]  /*3840*/  @!UPT UIADD3 URZ, URZ, URZ, URZ ;  /* 0x0000003f3f3ff290 */ /* 0x000fe4000fffe03f */
[----:B------:R-:W-:-:S05]  /*3850*/  @P0 BRA `(.L_x_372) ;  /* 0x0000201000000947 */ /* 0x000fca0003800000 */
[----:B------:R-:W-:Y:S01]  /*3860*/  ISETP.GE.AND P0, PT, R10, c[0x0][0x27c], PT ;  /* 0x00009f000a007a0c */ /* 0x000fe20003f06270 */
[----:B-1----:R-:W1:Y:S11]  /*3870*/  LDS.128 R24, [R113+0x3c00] ;  /* 0x003c000071187984 */ /* 0x002e760000000c00 */
[----:B------:R-:W-:Y:S01]  /*3880*/  @!UPT UIADD3 URZ, URZ, URZ, URZ ;  /* 0x0000003f3f3ff290 */ /* 0x000fe2000fffe03f */
[--C-:B------:R-:W-:Y:S01]  /*3890*/  @!P0 HADD2.F32 R5, -RZ, R6.reuse.H1_H1 ;  /* 0x30000006ff058230 */ /* 0x100fe20000004100 */
[--C-:B------:R-:W-:Y:S01]  /*38a0*/  @!P0 SHF.R.U64 R2, R22, 0x10, R23.reuse ;  /* 0x0000001016028819 */ /* 0x100fe20000001217 */
[--C-:B------:R-:W-:Y:S01]  /*38b0*/  @!P0 HADD2.F32 R9, -RZ, R45.reuse.H1_H1 ;  /* 0x3000002dff098230 */ /* 0x100fe20000004100 */
        /* <DEDUP_REMOVED lines=14> */
[CC--:B------:R-:W-:Y:S02]  /*39a0*/  @!P0 FMUL.FTZ R31, R8.reuse, R5.reuse ;  /* 0x00000005081f8220 */ /* 0x0c0fe40000410000 */
[----:B------:R-:W-:Y:S01]  /*39b0*/  @!P0 FMUL.FTZ R2, R3, R5 ;  /* 0x0000000503028220 */ /* 0x000fe20000410000 */
[----:B------:R-:W-:Y:S01]  /*39c0*/  @!P0 HADD2.F32 R5, -RZ, R4.H0_H0 ;  /* 0x20000004ff058230 */ /* 0x000fe20000004100 */
[----:B------:R-:W-:Y:S01]  /*39d0*/  @!P0 FMUL.FTZ R32, R17, R7 ;  /* 0x0000000711208220 */ /* 0x000fe20000410000 */
        /* <DEDUP_REMOVED lines=29> */
.L_x_369:
        /* <DEDUP_REMOVED lines=47> */
.L_x_384:
[----:B------:R-:W-:Y:S05]  /*3ea0*/  BSYNC B0 ;  /* 0x0000000000007941 */ /* 0x000fea0003800000 */
.L_x_383:
[----:B------:R-:W-:Y:S04]  /*3eb0*/  IADD3 R148, P0, R144, R148, RZ ;  /* 0x0000009490947210 */ /* 0x000fe80007f1e0ff */
[----:B------:R-:W-:Y:S01]  /*3ec0*/  IADD3.X R127, R95, R127, RZ, P0, !PT ;  /* 0x0000007f5f7f7210 */ /* 0x000fe200007fe4ff */
[----:B------:R-:W-:-:S05]  /*3ed0*/  @P1 BRA `(.L_x_372) ;  /* 0x0000199000001947 */ /* 0x000fca0003800000 */
[----:B-----5:R-:W-:Y:S01]  /*3ee0*/  MOV R2, R57 ;  /* 0x0000003900027202 */ /* 0x020fe20000000f00 */
[----:B------:R-:W-:Y:S01]  /*3ef0*/  IMAD.MOV.U32 R9, RZ, RZ, R58 ;  /* 0x000000ffff097224 */ /* 0x000fe200078e003a */
        /* <DEDUP_REMOVED lines=18> */
[----:B-1----:R-:W-:Y:S01]  /*4020*/  PRMT R22, R2, 0x5410, R3 ;  /* 0x0000541002167816 */ /* 0x002fe20000000003 */
        /* <DEDUP_REMOVED lines=11> */
[----:B------:R-:W-:Y:S02]  /*40e0*/  MOV R38, R4 ;  /* 0x0000000400267202 */ /* 0x000fe40000000f00 */
[-C--:B------:R-:W-:Y:S02]  /*40f0*/  IADD3.X R8, R90, R127.reuse, R101, P1, P0 ;  /* 0x0000007f5a087210 */ /* 0x080fe40000fe0465 */
[----:B------:R-:W-:Y:S01]  /*4100*/  MOV R72, R44 ;  /* 0x0000002c00487202 */ /* 0x000fe20000000f00 */
[----:B------:R-:W1:Y:S01]  /*4110*/  LDS.128 R28, [R107+0x3c80] ;  /* 0x003c80006b1c7984 */ /* 0x000e620000000c00 */
[----:B------:R-:W-:Y:S03]  /*4120*/  MOV R48, R46 ;  /* 0x0000002e00307202 */ /* 0x000fe60000000f00 */
[----:B------:R-:W-:Y:S04]  /*4130*/  @!P2 IADD3 R3, P1, P0, R142, R148, R115 ;  /* 0x000000948e03a210 */ /* 0x000fe8000783e073 */
[----:B------:R-:W-:Y:S02]  /*4140*/  @!P2 IADD3.X R2, R90, R127, R98, P1, P0 ;  /* 0x0000007f5a02a210 */ /* 0x000fe40000fe0462 */
[C---:B------:R-:W-:Y:S04]  /*4150*/  LEA R152, P0, R9.reuse, c[0x0][0x1c8], 0x1 ;  /* 0x0000720009987a11 */ /* 0x040fe800078008ff */
[----:B------:R-:W-:Y:S01]  /*4160*/  LEA.HI.X R153, R9, c[0x0][0x1cc], R8, 0x1, P0 ;  /* 0x0000730009997a11 */ /* 0x000fe200000f0c08 */
[----:B------:R-:W-:Y:S01]  /*4170*/  IMAD.MOV.U32 R8, RZ, RZ, R7 ;  /* 0x000000ffff087224 */ /* 0x000fe200078e0007 */
[C---:B------:R-:W-:Y:S02]  /*4180*/  @!P2 LEA R150, P0, R3.reuse, c[0x0][0x1c8], 0x1 ;  /* 0x000072000396aa11 */ /* 0x040fe400078008ff */
[----:B------:R-:W-:Y:S02]  /*4190*/  MOV R9, R6 ;  /* 0x0000000600097202 */ /* 0x000fe40000000f00 */
[----:B------:R-:W-:Y:S01]  /*41a0*/  @!P2 LEA.HI.X R151, R3, c[0x0][0x1cc], R2, 0x1, P0 ;  /* 0x000073000397aa11 */ /* 0x000fe200000f0c02 */
[----:B------:R-:W-:Y:S01]  /*41b0*/  IMAD.MOV.U32 R2, RZ, RZ, R5 ;  /* 0x000000ffff027224 */ /* 0x000fe200078e0005 */
[----:B------:R-:W-:Y:S11]  /*41c0*/  ISETP.GE.AND P0, PT, R20, c[0x0][0x27c], PT ;  /* 0x00009f0014007a0c */ /* 0x000ff60003f06270 */
[----:B------:R-:W-:Y:S02]  /*41d0*/  @!UPT UIADD3 URZ, URZ, URZ, URZ ;  /* 0x0000003f3f3ff290 */ /* 0x000fe4000fffe03f */
[--C-:B------:R-:W-:Y:S01]  /*41e0*/  @!P0 SHF.R.U64 R6, R6, 0x10, R7.reuse ;  /* 0x0000001006068819 */ /* 0x100fe20000001207 */
[----:B------:R-:W-:Y:S01]  /*41f0*/  @!P0 HADD2.F32 R40, -RZ, R38.H0_H0 ;  /* 0x20000026ff288230 */ /* 0x000fe20000004100 */
[----:B------:R-:W-:Y:S01]  /*4200*/  @!P0 SHF.R.U32.HI R37, RZ, 0x10, R7 ;  /* 0x00000010ff258819 */ /* 0x000fe20000011607 */
[----:B------:R-:W-:Y:S01]  /*4210*/  @!P0 HADD2.F32 R48, -RZ, R48.H0_H0 ;  /* 0x20000030ff308230 */ /* 0x000fe20000004100 */
[--C-:B------:R-:W-:Y:S01]  /*4220*/  @!P0 SHF.R.U64 R50, R46, 0x10, R47.reuse ;  /* 0x000000102e328819 */ /* 0x100fe2000000122f */
[----:B-1----:R-:W-:Y:S01]  /*4230*/  @!P0 IMAD.MOV.U32 R7, RZ, RZ, R28 ;  /* 0x000000ffff078224 */ /* 0x002fe200078e001c */
[----:B------:R-:W-:Y:S01]  /*4240*/  @!P0 MOV R71, R65 ;  /* 0x0000004100478202 */ /* 0x000fe20000000f00 */
[----:B------:R-:W-:Y:S01]  /*4250*/  @!P0 HADD2.F32 R46, -RZ, R53.H0_H0 ;  /* 0x20000035ff2e8230 */ /* 0x000fe20000004100 */
[----:B------:R-:W-:Y:S01]  /*4260*/  @!P0 MOV R39, R29 ;  /* 0x0000001d00278202 */ /* 0x000fe20000000f00 */
[----:B------:R-:W-:Y:S01]  /*4270*/  @!P0 HADD2.F32 R50, -RZ, R50.H0_H0 ;  /* 0x20000032ff328230 */ /* 0x000fe20000004100 */
[----:B------:R-:W-:Y:S01]  /*4280*/  @!P0 SHF.R.U32.HI R70, RZ, 0x10, R47 ;  /* 0x00000010ff468819 */ /* 0x000fe2000001162f */
[----:B------:R-:W-:Y:S01]  /*4290*/  @!P0 HADD2.F32 R41, -RZ, R7.H0_H0 ;  /* 0x20000007ff298230 */ /* 0x000fe20000004100 */
[----:B------:R-:W-:Y:S01]  /*42a0*/  @!P0 MOV R47, R64 ;  /* 0x00000040002f8202 */ /* 0x000fe20000000f00 */
[----:B------:R-:W-:Y:S01]  /*42b0*/  @!P0 HADD2.F32 R38, -RZ, R39.H0_H0 ;  /* 0x20000027ff268230 */ /* 0x000fe20000004100 */
[--C-:B------:R-:W-:Y:S01]  /*42c0*/  @!P0 SHF.R.U32.HI R3, RZ, 0x10, R5.reuse ;  /* 0x00000010ff038819 */ /* 0x100fe20000011605 */
[----:B------:R-:W-:Y:S01]  /*42d0*/  @!P0 HADD2.F32 R7, -RZ, R7.H1_H1 ;  /* 0x30000007ff078230 */ /* 0x000fe20000004100 */
[----:B------:R-:W-:Y:S01]  /*42e0*/  @!P0 SHF.R.U64 R5, R4, 0x10, R5 ;  /* 0x0000001004058819 */ /* 0x000fe20000001205 */
[----:B------:R-:W-:Y:S01]  /*42f0*/  @!P0 HADD2.F32 R4, -RZ, R2.H0_H0 ;  /* 0x20000002ff048230 */ /* 0x000fe20000004100 */
[-C--:B------:R-:W-:Y:S01]  /*4300*/  @!P0 FMUL.FTZ R2, R41, R40.reuse ;  /* 0x0000002829028220 */ /* 0x080fe20000410000 */
[--C-:B------:R-:W-:Y:S01]  /*4310*/  @!P0 SHF.R.U32.HI R51, RZ, 0x10, R45.reuse ;  /* 0x00000010ff338819 */ /* 0x100fe2000001162d */
[----:B------:R-:W-:Y:S01]  /*4320*/  @!P0 HADD2.F32 R43, -RZ, R47.H0_H0 ;  /* 0x2000002fff2b8230 */ /* 0x000fe20000004100 */
[----:B------:R-:W-:Y:S01]  /*4330*/  @!P0 SHF.R.U64 R49, R44, 0x10, R45 ;  /* 0x000000102c318819 */ /* 0x000fe2000000122d */
[----:B------:R-:W-:Y:S01]  /*4340*/  @!P0 HADD2.F32 R45, -RZ, R71.H0_H0 ;  /* 0x20000047ff2d8230 */ /* 0x000fe20000004100 */
[----:B------:R-:W-:Y:S01]  /*4350*/  @!P0 MOV R53, R67 ;  /* 0x0000004300358202 */ /* 0x000fe20000000f00 */
[----:B------:R-:W-:Y:S01]  /*4360*/  @!P0 HADD2.F32 R44, -RZ, R72.H0_H0 ;  /* 0x20000048ff2c8230 */ /* 0x000fe20000004100 */
[----:B------:R-:W-:Y:S01]  /*4370*/  @!P0 FMUL.FTZ R72, R43, R40 ;  /* 0x000000282b488220 */ /* 0x000fe20000410000 */
[----:B------:R-:W-:Y:S01]  /*4380*/  @!P0 HADD2.F32 R40, -RZ, R47.H1_H1 ;  /* 0x3000002fff288230 */ /* 0x000fe20000004100 */
[-C--:B------:R-:W-:Y:S01]  /*4390*/  @!P0 FMUL.FTZ R149, R45, R4.reuse ;  /* 0x000000042d958220 */ /* 0x080fe20000410000 */
[----:B------:R-:W-:Y:S01]  /*43a0*/  @!P0 HADD2.F32 R3, -RZ, R3.H0_H0 ;  /* 0x20000003ff038230 */ /* 0x000fe20000004100 */
[C---:B------:R-:W-:Y:S01]  /*43b0*/  @!P0 FMUL.FTZ R4, R38.reuse, R4 ;  /* 0x0000000426048220 */ /* 0x040fe20000410000 */
[----:B------:R-:W-:Y:S01]  /*43c0*/  @!P0 HADD2.F32 R39, -RZ, R39.H1_H1 ;  /* 0x30000027ff278230 */ /* 0x000fe20000004100 */
[----:B------:R-:W-:Y:S01]  /*43d0*/  @!P0 FFMA.FTZ R149, R38, R46, -R149 ;  /* 0x0000002e26958223 */ /* 0x000fe20000010895 */
[----:B------:R-:W-:Y:S01]  /*43e0*/  @!P0 HADD2.F32 R38, -RZ, R5.H0_H0 ;  /* 0x20000005ff268230 */ /* 0x000fe20000004100 */
[-C--:B------:R-:W-:Y:S01]  /*43f0*/  @!P0 FFMA.FTZ R2, R43, R44.reuse, R2 ;  /* 0x0000002c2b028223 */ /* 0x080fe20000010002 */
[----:B------:R-:W-:Y:S01]  /*4400*/  @!P0 HADD2.F32 R43, -RZ, R71.H1_H1 ;  /* 0x30000047ff2b8230 */ /* 0x000fe20000004100 */
[----:B------:R-:W-:Y:S01]  /*4410*/  @!P0 FFMA.FTZ R72, R41, R44, -R72 ;  /* 0x0000002c29488223 */ /* 0x000fe20000010848 */
[----:B------:R-:W-:Y:S01]  /*4420*/  @!P0 HADD2.F32 R41, -RZ, R49.H0_H0 ;  /* 0x20000031ff298230 */ /* 0x000fe20000004100 */
[CC--:B------:R-:W-:Y:S01]  /*4430*/  @!P0 FMUL.FTZ R154, R40.reuse, R38.reuse ;  /* 0x00000026289a8220 */ /* 0x0c0fe20000410000 */
[----:B------:R-:W-:Y:S01]  /*4440*/  @!P0 HADD2.F32 R44, -RZ, R51.H0_H0 ;  /* 0x20000033ff2c8230 */ /* 0x000fe20000004100 */
[----:B------:R-:W-:Y:S01]  /*4450*/  @!P0 IMAD.MOV.U32 R47, RZ, RZ, R66 ;  /* 0x000000ffff2f8224 */ /* 0x000fe200078e0042 */
[--C-:B------:R-:W-:Y:S01]  /*4460*/  @!P0 HADD2.F32 R51, -RZ, R53.reuse.H0_H0 ;  /* 0x20000035ff338230 */ /* 0x100fe20000004100 */
[-C--:B------:R-:W-:Y:S01]  /*4470*/  @!P0 FMUL.FTZ R71, R43, R3.reuse ;  /* 0x000000032b478220 */ /* 0x080fe20000410000 */
[----:B------:R-:W-:Y:S01]  /*4480*/  @!P0 HADD2.F32 R53, -RZ, R53.H1_H1 ;  /* 0x30000035ff358230 */ /* 0x000fe20000004100 */
[----:B------:R-:W-:Y:S01]  /*4490*/  @!P0 FMUL.FTZ R5, R39, R3 ;  /* 0x0000000327058220 */ /* 0x000fe20000410000 */
[--C-:B------:R-:W-:Y:S01]  /*44a0*/  @!P0 HADD2.F32 R49, -RZ, R47.reuse.H1_H1 ;  /* 0x3000002fff318230 */ /* 0x100fe20000004100 */
[C---:B------:R-:W-:Y:S01]  /*44b0*/  @!P0 FMUL.FTZ R3, R7.reuse, R38 ;  /* 0x0000002607038220 */ /* 0x040fe20000410000 */
[----:B------:R-:W-:Y:S01]  /*44c0*/  @!P0 HADD2.F32 R47, -RZ, R47.H0_H0 ;  /* 0x2000002fff2f8230 */ /* 0x000fe20000004100 */
[-C--:B------:R-:W-:Y:S01]  /*44d0*/  @!P0 FFMA.FTZ R154, R7, R41.reuse, -R154 ;  /* 0x00000029079a8223 */ /* 0x080fe2000001089a */
[----:B------:R-:W-:Y:S01]  /*44e0*/  @!P0 MOV R7, R30 ;  /* 0x0000001e00078202 */ /* 0x000fe20000000f00 */
[----:B------:R-:W-:Y:S01]  /*44f0*/  @!P0 FFMA.FTZ R71, R39, R44, -R71 ;  /* 0x0000002c27478223 */ /* 0x000fe20000010847 */
[----:B------:R-:W-:Y:S01]  /*4500*/  @!P0 HADD2.F32 R39, -RZ, R6.H0_H0 ;  /* 0x20000006ff278230 */ /* 0x000fe20000004100 */
[----:B------:R-:W-:Y:S01]  /*4510*/  @!P0 FFMA.FTZ R3, R40, R41, R3 ;  /* 0x0000002928038223 */ /* 0x000fe20000010003 */
[----:B------:R-:W-:Y:S01]  /*4520*/  @!P0 HADD2.F32 R9, -RZ, R9.H0_H0 ;  /* 0x20000009ff098230 */ /* 0x000fe20000004100 */
[----:B------:R-:W-:Y:S01]  /*4530*/  @!P0 FFMA.FTZ R4, R45, R46, R4 ;  /* 0x0000002e2d048223 */ /* 0x000fe20000010004 */
[--C-:B------:R-:W-:Y:S01]  /*4540*/  @!P0 HADD2.F32 R6, -RZ, R7.reuse.H1_H1 ;  /* 0x30000007ff068230 */ /* 0x100fe20000004100 */
[----:B------:R-:W-:Y:S01]  /*4550*/  @!P0 FMUL.FTZ R155, R49, R39 ;  /* 0x00000027319b8220 */ /* 0x000fe20000410000 */
[----:B------:R-:W-:Y:S01]  /*4560*/  @!P0 HADD2.F32 R38, -RZ, R7.H0_H0 ;  /* 0x20000007ff268230 */ /* 0x000fe20000004100 */
[----:B------:R-:W-:Y:S01]  /*4570*/  @!P0 FMUL.FTZ R156, R47, R9 ;  /* 0x000000092f9c8220 */ /* 0x000fe20000410000 */
[----:B------:R-:W-:Y:S01]  /*4580*/  @!P0 F2FP.PACK_AB R71, R71, R149 ;  /* 0x000000954747823e */ /* 0x000fe200000000ff */
[----:B------:R-:W-:Y:S01]  /*4590*/  @!P0 FMUL.FTZ R7, R6, R39 ;  /* 0x0000002706078220 */ /* 0x000fe20000410000 */
[----:B------:R-:W-:Y:S01]  /*45a0*/  @!P0 F2FP.PACK_AB R72, R154, R72 ;  /* 0x000000489a48823e */ /* 0x000fe200000000ff */
[----:B------:R-:W-:Y:S01]  /*45b0*/  @!P0 IMAD.MOV.U32 R39, RZ, RZ, R31 ;  /* 0x000000ffff278224 */ /* 0x000fe200078e001f */
[----:B------:R-:W-:Y:S01]  /*45c0*/  @!P0 MOV R29, R71 ;  /* 0x00000047001d8202 */ /* 0x000fe20000000f00 */
[----:B------:R-:W-:Y:S01]  /*45d0*/  @!P0 FFMA.FTZ R155, R6, R50, -R155 ;  /* 0x00000032069b8223 */ /* 0x000fe2000001089b */
[----:B------:R-:W-:Y:S01]  /*45e0*/  @!P0 MOV R28, R72 ;  /* 0x00000048001c8202 */ /* 0x000fe20000000f00 */
[C---:B------:R-:W-:Y:S01]  /*45f0*/  @!P0 FMUL.FTZ R6, R38.reuse, R9 ;  /* 0x0000000926068220 */ /* 0x040fe20000410000 */
[----:B------:R-:W-:Y:S01]  /*4600*/  @!P0 HADD2.F32 R8, -RZ, R8.H0_H0 ;  /* 0x20000008ff088230 */ /* 0x000fe20000004100 */
[----:B------:R-:W-:Y:S01]  /*4610*/  @!P0 FFMA.FTZ R156, R38, R48, -R156 ;  /* 0x00000030269c8223 */ /* 0x000fe2000001089c */
[----:B------:R-:W-:Y:S01]  /*4620*/  @!P0 HADD2.F32 R9, -RZ, R37.H0_H0 ;  /* 0x20000025ff098230 */ /* 0x000fe20000004100 */
[----:B------:R-:W-:Y:S01]  /*4630*/  @!P0 FFMA.FTZ R5, R43, R44, R5 ;  /* 0x0000002c2b058223 */ /* 0x000fe20000010005 */
[----:B------:R-:W-:Y:S01]  /*4640*/  @!P0 HADD2.F32 R52, -RZ, R52.H0_H0 ;  /* 0x20000034ff348230 */ /* 0x000fe20000004100 */
[----:B------:R-:W-:Y:S01]  /*4650*/  @!P0 FMUL.FTZ R157, R51, R8 ;  /* 0x00000008339d8220 */ /* 0x000fe20000410000 */
[--C-:B------:R-:W-:Y:S01]  /*4660*/  @!P0 HADD2.F32 R38, -RZ, R39.reuse.H0_H0 ;  /* 0x20000027ff268230 */ /* 0x100fe20000004100 */
[----:B------:R-:W-:Y:S01]  /*4670*/  @!P0 FFMA.FTZ R6, R47, R48, R6 ;  /* 0x000000302f068223 */ /* 0x000fe20000010006 */
[----:B------:R-:W-:Y:S01]  /*4680*/  @!P0 F2FP.PACK_AB R155, R155, R156 ;  /* 0x0000009c9b9b823e */ /* 0x000fe200000000ff */
[----:B------:R-:W-:Y:S01]  /*4690*/  @!P0 FFMA.FTZ R7, R49, R50, R7 ;  /* 0x0000003231078223 */ /* 0x000fe20000010007 */
[----:B------:R-:W-:Y:S01]  /*46a0*/  @!P0 F2FP.PACK_AB R4, R5, R4 ;  /* 0x000000040504823e */ /* 0x000fe200000000ff */
[C---:B------:R-:W-:Y:S01]  /*46b0*/  @!P0 FMUL.FTZ R8, R38.reuse, R8 ;  /* 0x0000000826088220 */ /* 0x040fe20000410000 */
[----:B------:R-:W-:Y:S01]  /*46c0*/  @!P0 HADD2.F32 R37, -RZ, R39.H1_H1 ;  /* 0x30000027ff258230 */ /* 0x000fe20000004100 */
[----:B------:R-:W-:Y:S01]  /*46d0*/  @!P0 FFMA.FTZ R38, R38, R52, -R157 ;  /* 0x0000003426268223 */ /* 0x000fe2000001089d */
[----:B------:R-:W-:Y:S01]  /*46e0*/  @!P0 HADD2.F32 R39, -RZ, R70.H0_H0 ;  /* 0x20000046ff278230 */ /* 0x000fe20000004100 */
[-C--:B------:R-:W-:Y:S01]  /*46f0*/  @!P0 FMUL.FTZ R70, R53, R9.reuse ;  /* 0x0000000935468220 */ /* 0x080fe20000410000 */
[----:B------:R-:W-:Y:S01]  /*4700*/  @!P0 F2FP.PACK_AB R2, R3, R2 ;  /* 0x000000020302823e */ /* 0x000fe200000000ff */
[----:B------:R-:W-:Y:S01]  /*4710*/  @!P0 FMUL.FTZ R9, R37, R9 ;  /* 0x0000000925098220 */ /* 0x000fe20000410000 */
[----:B------:R-:W-:Y:S01]  /*4720*/  @!P0 F2FP.PACK_AB R6, R7, R6 ;  /* 0x000000060706823e */ /* 0x000fe200000000ff */
[-C--:B------:R-:W-:Y:S01]  /*4730*/  @!P0 FFMA.FTZ R37, R37, R39.reuse, -R70 ;  /* 0x0000002725258223 */ /* 0x080fe20000010846 */
[----:B------:R-:W-:Y:S01]  /*4740*/  @!P0 MOV R64, R2 ;  /* 0x0000000200408202 */ /* 0x000fe20000000f00 */
[----:B------:R-:W-:Y:S01]  /*4750*/  @!P0 FFMA.FTZ R8, R51, R52, R8 ;  /* 0x0000003433088223 */ /* 0x000fe20000010008 */
[----:B------:R-:W-:Y:S01]  /*4760*/  @!P0 MOV R66, R6 ;  /* 0x0000000600428202 */ /* 0x000fe20000000f00 */
[----:B------:R-:W-:Y:S01]  /*4770*/  @!P0 FFMA.FTZ R9, R53, R39, R9 ;  /* 0x0000002735098223 */ /* 0x000fe20000010009 */
[----:B------:R-:W-:Y:S01]  /*4780*/  @!P0 F2FP.PACK_AB R37, R37, R38 ;  /* 0x000000262525823e */ /* 0x000fe200000000ff */
[----:B------:R-:W-:Y:S02]  /*4790*/  @!P0 IMAD.MOV.U32 R30, RZ, RZ, R155 ;  /* 0x000000ffff1e8224 */ /* 0x000fe400078e009b */
[----:B------:R-:W-:Y:S01]  /*47a0*/  @!P0 IMAD.MOV.U32 R65, RZ, RZ, R4 ;  /* 0x000000ffff418224 */ /* 0x000fe200078e0004 */
[----:B------:R-:W-:Y:S02]  /*47b0*/  @!P0 MOV R31, R37 ;  /* 0x00000025001f8202 */ /* 0x000fe40000000f00 */
[----:B------:R-:W-:Y:S03]  /*47c0*/  @!P0 F2FP.PACK_AB R8, R9, R8 ;  /* 0x000000080908823e */ /* 0x000fe600000000ff */
[----:B------:R1:W-:Y:S01]  /*47d0*/  STG.E.128 [R152.64], R28 ;  /* 0x0000001c98007986 */ /* 0x0003e2000c101d0c */
[----:B------:R-:W-:Y:S07]  /*47e0*/  @!P0 MOV R67, R8 ;  /* 0x0000000800438202 */ /* 0x000fee0000000f00 */
[----:B------:R1:W-:Y:S02]  /*47f0*/  @!P2 STG.E.128 [R150.64], R64 ;  /* 0x000000409600a986 */ /* 0x0003e4000c101d0c */
.L_x_386:
[----:B------:R-:W-:Y:S05]  /*4800*/  BSYNC B0 ;  /* 0x0000000000007941 */ /* 0x000fea0003800000 */
.L_x_385:
[----:B------:R-:W-:Y:S01]  /*4810*/  ISETP.GE.AND P0, PT, R13, c[0x0][0x1d4], PT ;  /* 0x000075000d007a0c */ /* 0x000fe20003f06270 */
[----:B------:R-:W-:Y:S01]  /*4820*/  @!UPT UIADD3 URZ, URZ, URZ, URZ ;  /* 0x0000003f3f3ff290 */ /* 0x000fe2000fffe03f */
[----:B------:R-:W-:Y:S11]  /*4830*/  BSSY B0, `(.L_x_387) ;  /* 0x0000071000007945 */ /* 0x000ff60003800000 */
[----:B------:R-:W-:-:S05]  /*4840*/  @P0 BRA `(.L_x_388) ;  /* 0x000006f000000947 */ /* 0x000fca0003800000 */
[----:B-1----:R-:W1:Y:S01]  /*4850*/  LDS.128 R64, [R104+0x3c80] ;  /* 0x003c800068407984 */ /* 0x002e620000000c00 */
[----:B------:R-:W-:Y:S02]  /*4860*/  ISETP.GE.AND P2, PT, R112, c[0x0][0x1d4], PT ;  /* 0x0000750070007a0c */ /* 0x000fe40003f46270 */
[-C--:B------:R-:W-:Y:S04]  /*4870*/  IADD3 R5, P1, P0, R142, R148.reuse, R117 ;  /* 0x000000948e057210 */ /* 0x080fe8000783e075 */
[-C--:B------:R-:W-:Y:S01]  /*4880*/  IADD3.X R4, R90, R127.reuse, R100, P1, P0 ;  /* 0x0000007f5a047210 */ /* 0x080fe20000fe0464 */
[----:B------:R-:W2:Y:S06]  /*4890*/  LDS.128 R28, [R105+0x3c80] ;  /* 0x003c8000691c7984 */ /* 0x000eac0000000c00 */
        /* <DEDUP_REMOVED lines=8> */
[----:B-1----:R-:W-:Y:S01]  /*4920*/  @!P0 IMAD.MOV.U32 R40, RZ, RZ, R67 ;  /* 0x000000ffff288224 */ /* 0x002fe200078e0043 */
[----:B------:R-:W-:Y:S01]  /*4930*/  @!P0 MOV R38, R64 ;  /* 0x0000004000268202 */ /* 0x000fe20000000f00 */
[----:B------:R-:W-:Y:S01]  /*4940*/  @!P0 HADD2.F32 R9, -RZ, R36.H1_H1 ;  /* 0x30000024ff098230 */ /* 0x000fe20000004100 */
[----:B--2---:R-:W-:Y:S01]  /*4950*/  @!P0 MOV R3, R28 ;  /* 0x0000001c00038202 */ /* 0x004fe20000000f00 */
[----:B------:R-:W-:Y:S01]  /*4960*/  @!P0 HADD2.F32 R46, -RZ, R68.H1_H1 ;  /* 0x30000044ff2e8230 */ /* 0x000fe20000004100 */
[--C-:B------:R-:W-:Y:S01]  /*4970*/  @!P0 SHF.R.U64 R2, R32, 0x10, R33.reuse ;  /* 0x0000001020028819 */ /* 0x100fe20000001221 */
[----:B------:R-:W-:Y:S01]  /*4980*/  @!P0 HADD2.F32 R32, -RZ, R38.H0_H0 ;  /* 0x20000026ff208230 */ /* 0x000fe20000004100 */
[----:B------:R-:W-:Y:S01]  /*4990*/  @!P0 SHF.R.U32.HI R4, RZ, 0x10, R33 ;  /* 0x00000010ff048819 */ /* 0x000fe20000011621 */
[----:B------:R-:W-:Y:S01]  /*49a0*/  @!P0 HADD2.F32 R5, -RZ, R3.H0_H0 ;  /* 0x20000003ff058230 */ /* 0x000fe20000004100 */
[----:B------:R-:W-:Y:S01]  /*49b0*/  @!P0 SHF.R.U64 R37, R60, 0x10, R61 ;  /* 0x000000103c258819 */ /* 0x000fe2000000123d */
[----:B------:R-:W-:Y:S01]  /*49c0*/  @!P0 HADD2.F32 R33, -RZ, R69.H1_H1 ;  /* 0x30000045ff218230 */ /* 0x000fe20000004100 */
[-C--:B------:R-:W-:Y:S01]  /*49d0*/  @!P0 FMUL.FTZ R49, R32, R9.reuse ;  /* 0x0000000920318220 */ /* 0x080fe20000410000 */
[----:B------:R-:W-:Y:S01]  /*49e0*/  @!P0 HADD2.F32 R8, -RZ, R2.H0_H0 ;  /* 0x20000002ff088230 */ /* 0x000fe20000004100 */
[C---:B------:R-:W-:Y:S01]  /*49f0*/  @!P0 FMUL.FTZ R2, R5.reuse, R9 ;  /* 0x0000000905028220 */ /* 0x040fe20000410000 */
[----:B------:R-:W-:Y:S01]  /*4a00*/  @!P0 SHF.R.U64 R6, R34, 0x10, R35 ;  /* 0x0000001022068819 */ /* 0x000fe20000001223 */
[-C--:B------:R-:W-:Y:S01]  /*4a10*/  @!P0 FFMA.FTZ R49, R5, R33.reuse, -R49 ;  /* 0x0000002105318223 */ /* 0x080fe20000010831 */
[----:B------:R-:W-:Y:S01]  /*4a20*/  @!P0 HADD2.F32 R34, -RZ, R38.H1_H1 ;  /* 0x30000026ff228230 */ /* 0x000fe20000004100 */
[----:B------:R-:W-:Y:S01]  /*4a30*/  @!P0 FFMA.FTZ R2, R32, R33, R2 ;  /* 0x0000002120028223 */ /* 0x000fe20000010002 */
[----:B------:R-:W-:Y:S01]  /*4a40*/  @!P0 HADD2.F32 R5, -RZ, R3.H1_H1 ;  /* 0x30000003ff058230 */ /* 0x000fe20000004100 */
[----:B------:R-:W-:Y:S01]  /*4a50*/  @!P0 IMAD.MOV.U32 R33, RZ, RZ, R65 ;  /* 0x000000ffff218224 */ /* 0x000fe200078e0041 */
[----:B------:R-:W-:Y:S01]  /*4a60*/  @!P0 SHF.R.U32.HI R7, RZ, 0x10, R35 ;  /* 0x00000010ff078819 */ /* 0x000fe20000011623 */
[CC--:B------:R-:W-:Y:S01]  /*4a70*/  @!P0 FMUL.FTZ R60, R34.reuse, R8.reuse ;  /* 0x00000008223c8220 */ /* 0x0c0fe20000410000 */
[----:B------:R-:W-:Y:S01]  /*4a80*/  @!P0 HADD2.F32 R35, -RZ, R37.H0_H0 ;  /* 0x20000025ff238230 */ /* 0x000fe20000004100 */
[C---:B------:R-:W-:Y:S01]  /*4a90*/  @!P0 FMUL.FTZ R3, R5.reuse, R8 ;  /* 0x0000000805038220 */ /* 0x040fe20000410000 */
[----:B------:R-:W-:Y:S01]  /*4aa0*/  @!P0 MOV R8, R29 ;  /* 0x0000001d00088202 */ /* 0x000fe20000000f00 */
[--C-:B------:R-:W-:Y:S01]  /*4ab0*/  @!P0 HADD2.F32 R38, -RZ, R33.reuse.H1_H1 ;  /* 0x30000021ff268230 */ /* 0x100fe20000004100 */
[----:B------:R-:W-:Y:S01]  /*4ac0*/  @!P0 SHF.R.U32.HI R39, RZ, 0x10, R61 ;  /* 0x00000010ff278819 */ /* 0x000fe2000001163d */
[-C--:B------:R-:W-:Y:S01]  /*4ad0*/  @!P0 FFMA.FTZ R60, R5, R35.reuse, -R60 ;  /* 0x00000023053c8223 */ /* 0x080fe2000001083c */
[----:B------:R-:W-:Y:S01]  /*4ae0*/  @!P0 HADD2.F32 R5, -RZ, R4.H0_H0 ;  /* 0x20000004ff058230 */ /* 0x000fe20000004100 */
[----:B------:R-:W-:Y:S01]  /*4af0*/  @!P0 FFMA.FTZ R3, R34, R35, R3 ;  /* 0x0000002322038223 */ /* 0x000fe20000010003 */
[----:B------:R-:W-:Y:S01]  /*4b00*/  @!P0 HADD2.F32 R9, -RZ, R36.H0_H0 ;  /* 0x20000024ff098230 */ /* 0x000fe20000004100 */
[----:B------:R-:W-:Y:S01]  /*4b10*/  @!P0 SHF.R.U64 R44, R62, 0x10, R63 ;  /* 0x000000103e2c8819 */ /* 0x000fe2000000123f */
[----:B------:R-:W-:Y:S01]  /*4b20*/  @!P0 HADD2.F32 R36, -RZ, R33.H0_H0 ;  /* 0x20000021ff248230 */ /* 0x000fe20000004100 */
[----:B------:R-:W-:Y:S01]  /*4b30*/  @!P0 FMUL.FTZ R62, R38, R5 ;  /* 0x00000005263e8220 */ /* 0x000fe20000410000 */
[--C-:B------:R-:W-:Y:S01]  /*4b40*/  @!P0 HADD2.F32 R32, -RZ, R8.reuse.H0_H0 ;  /* 0x20000008ff208230 */ /* 0x100fe20000004100 */
[----:B------:R-:W-:Y:S01]  /*4b50*/  @!P0 MOV R33, R31 ;  /* 0x0000001f00218202 */ /* 0x000fe20000000f00 */
[----:B------:R-:W-:Y:S01]  /*4b60*/  @!P0 HADD2.F32 R39, -RZ, R39.H0_H0 ;  /* 0x20000027ff278230 */ /* 0x000fe20000004100 */
[-C--:B------:R-:W-:Y:S01]  /*4b70*/  @!P0 FMUL.FTZ R61, R36, R9.reuse ;  /* 0x00000009243d8220 */ /* 0x080fe20000410000 */
[----:B------:R-:W-:Y:S01]  /*4b80*/  @!P0 HADD2.F32 R8, -RZ, R8.H1_H1 ;  /* 0x30000008ff088230 */ /* 0x000fe20000004100 */
[----:B------:R-:W-:Y:S01]  /*4b90*/  @!P0 FMUL.FTZ R4, R32, R9 ;  /* 0x0000000920048220 */ /* 0x000fe20000410000 */
[----:B------:R-:W-:Y:S01]  /*4ba0*/  @!P0 HADD2.F32 R37, -RZ, R69.H0_H0 ;  /* 0x20000045ff258230 */ /* 0x000fe20000004100 */
[----:B------:R-:W-:Y:S01]  /*4bb0*/  @!P0 F2FP.PACK_AB R49, R60, R49 ;  /* 0x000000313c31823e */ /* 0x000fe200000000ff */
[--C-:B------:R-:W-:Y:S01]  /*4bc0*/  @!P0 HADD2.F32 R45, -RZ, R40.reuse.H0_H0 ;  /* 0x20000028ff2d8230 */ /* 0x100fe20000004100 */
[C---:B------:R-:W-:Y:S01]  /*4bd0*/  @!P0 FMUL.FTZ R5, R8.reuse, R5 ;  /* 0x0000000508058220 */ /* 0x040fe20000410000 */
[----:B------:R-:W-:Y:S01]  /*4be0*/  @!P0 F2FP.PACK_AB R2, R3, R2 ;  /* 0x000000020302823e */ /* 0x000fe200000000ff */
[----:B------:R-:W-:Y:S01]  /*4bf0*/  @!P0 FFMA.FTZ R62, R8, R39, -R62 ;  /* 0x00000027083e8223 */ /* 0x000fe2000001083e */
[----:B------:R-:W-:Y:S01]  /*4c00*/  @!P0 HADD2.F32 R8, -RZ, R23.H1_H1 ;  /* 0x30000017ff088230 */ /* 0x000fe20000004100 */
[-C--:B------:R-:W-:Y:S01]  /*4c10*/  @!P0 FFMA.FTZ R61, R32, R37.reuse, -R61 ;  /* 0x00000025203d8223 */ /* 0x080fe2000001083d */
[----:B------:R-:W-:Y:S01]  /*4c20*/  @!P0 SHF.R.U32.HI R48, RZ, 0x10, R63 ;  /* 0x00000010ff308819 */ /* 0x000fe2000001163f */
[----:B------:R-:W-:Y:S01]  /*4c30*/  @!P0 FFMA.FTZ R4, R36, R37, R4 ;  /* 0x0000002524048223 */ /* 0x000fe20000010004 */
[----:B------:R-:W-:Y:S01]  /*4c40*/  @!P0 HADD2.F32 R9, -RZ, R7.H0_H0 ;  /* 0x20000007ff098230 */ /* 0x000fe20000004100 */
[----:B------:R-:W-:Y:S01]  /*4c50*/  @!P0 FMUL.FTZ R63, R45, R8 ;  /* 0x000000082d3f8220 */ /* 0x000fe20000410000 */
[----:B------:R-:W-:Y:S01]  /*4c60*/  @!P0 HADD2.F32 R47, -RZ, R40.H1_H1 ;  /* 0x30000028ff2f8230 */ /* 0x000fe20000004100 */
[----:B------:R-:W-:Y:S01]  /*4c70*/  @!P0 FFMA.FTZ R5, R38, R39, R5 ;  /* 0x0000002726058223 */ /* 0x000fe20000010005 */
[--C-:B------:R-:W-:Y:S01]  /*4c80*/  @!P0 HADD2.F32 R32, -RZ, R33.reuse.H0_H0 ;  /* 0x20000021ff208230 */ /* 0x100fe20000004100 */
[----:B------:R-:W-:Y:S01]  /*4c90*/  @!P0 MOV R28, R49 ;  /* 0x00000031001c8202 */ /* 0x000fe20000000f00 */
[----:B------:R-:W-:Y:S01]  /*4ca0*/  @!P0 HADD2.F32 R7, -RZ, R33.H1_H1 ;  /* 0x30000021ff078230 */ /* 0x000fe20000004100 */
[-C--:B------:R-:W-:Y:S01]  /*4cb0*/  @!P0 FMUL.FTZ R69, R47, R9.reuse ;  /* 0x000000092f458220 */ /* 0x080fe20000410000 */
[----:B------:R-:W-:Y:S01]  /*4cc0*/  @!P0 MOV R33, R66 ;  /* 0x0000004200218202 */ /* 0x000fe20000000f00 */
[C---:B------:R-:W-:Y:S01]  /*4cd0*/  @!P0 FMUL.FTZ R8, R32.reuse, R8 ;  /* 0x0000000820088220 */ /* 0x040fe20000410000 */
[----:B------:R-:W-:Y:S01]  /*4ce0*/  @!P0 HADD2.F32 R48, -RZ, R48.H0_H0 ;  /* 0x20000030ff308230 */ /* 0x000fe20000004100 */
[----:B------:R-:W-:Y:S01]  /*4cf0*/  @!P0 FFMA.FTZ R63, R32, R46, -R63 ;  /* 0x0000002e203f8223 */ /* 0x000fe2000001083f */
[----:B------:R-:W-:Y:S01]  /*4d00*/  @!P0 HADD2.F32 R32, -RZ, R23.H0_H0 ;  /* 0x20000017ff208230 */ /* 0x000fe20000004100 */
[----:B------:R-:W-:Y:S01]  /*4d10*/  @!P0 IMAD.MOV.U32 R23, RZ, RZ, R30 ;  /* 0x000000ffff178224 */ /* 0x000fe200078e001e */
[----:B------:R-:W-:Y:S01]  /*4d20*/  @!P0 MOV R64, R2 ;  /* 0x0000000200408202 */ /* 0x000fe20000000f00 */
[C---:B------:R-:W-:Y:S01]  /*4d30*/  @!P0 FMUL.FTZ R9, R7.reuse, R9 ;  /* 0x0000000907098220 */ /* 0x040fe20000410000 */
[----:B------:R-:W-:Y:S01]  /*4d40*/  @!P0 F2FP.PACK_AB R61, R62, R61 ;  /* 0x0000003d3e3d823e */ /* 0x000fe200000000ff */
[----:B------:R-:W-:Y:S01]  /*4d50*/  @!P0 FFMA.FTZ R69, R7, R48, -R69 ;  /* 0x0000003007458223 */ /* 0x000fe20000010845 */
[--C-:B------:R-:W-:Y:S01]  /*4d60*/  @!P0 HADD2.F32 R40, -RZ, R33.reuse.H0_H0 ;  /* 0x20000021ff288230 */ /* 0x100fe20000004100 */
[----:B------:R-:W-:Y:S01]  /*4d70*/  @!P0 F2FP.PACK_AB R4, R5, R4 ;  /* 0x000000040504823e */ /* 0x000fe200000000ff */
[----:B------:R-:W-:Y:S01]  /*4d80*/  @!P0 HADD2.F32 R43, -RZ, R33.H1_H1 ;  /* 0x30000021ff2b8230 */ /* 0x000fe20000004100 */
[----:B------:R-:W-:Y:S01]  /*4d90*/  @!P0 MOV R29, R61 ;  /* 0x0000003d001d8202 */ /* 0x000fe20000000f00 */
[----:B------:R-:W-:Y:S01]  /*4da0*/  @!P0 HADD2.F32 R7, -RZ, R6.H0_H0 ;  /* 0x20000006ff078230 */ /* 0x000fe20000004100 */
[CC--:B------:R-:W-:Y:S01]  /*4db0*/  @!P0 FMUL.FTZ R70, R40.reuse, R32.reuse ;  /* 0x0000002028468220 */ /* 0x0c0fe20000410000 */
[--C-:B------:R-:W-:Y:S01]  /*4dc0*/  @!P0 HADD2.F32 R33, -RZ, R23.reuse.H0_H0 ;  /* 0x20000017ff218230 */ /* 0x100fe20000004100 */
[----:B------:R-:W-:Y:S01]  /*4dd0*/  @!P0 IMAD.MOV.U32 R65, RZ, RZ, R4 ;  /* 0x000000ffff418224 */ /* 0x000fe200078e0004 */
[----:B------:R-:W-:Y:S01]  /*4de0*/  @!P0 HADD2.F32 R41, -RZ, R68.H0_H0 ;  /* 0x20000044ff298230 */ /* 0x000fe20000004100 */
[----:B------:R-:W-:Y:S01]  /*4df0*/  @!P0 FMUL.FTZ R68, R43, R7 ;  /* 0x000000072b448220 */ /* 0x000fe20000410000 */
[----:B------:R-:W-:Y:S01]  /*4e00*/  @!P0 HADD2.F32 R23, -RZ, R23.H1_H1 ;  /* 0x30000017ff178230 */ /* 0x000fe20000004100 */
[C---:B------:R-:W-:Y:S01]  /*4e10*/  @!P0 FMUL.FTZ R6, R33.reuse, R32 ;  /* 0x0000002021068220 */ /* 0x040fe20000410000 */
[----:B------:R-:W-:Y:S01]  /*4e20*/  @!P0 HADD2.F32 R44, -RZ, R44.H0_H0 ;  /* 0x2000002cff2c8230 */ /* 0x000fe20000004100 */
[----:B------:R-:W-:Y:S01]  /*4e30*/  @!P0 FFMA.FTZ R33, R33, R41, -R70 ;  /* 0x0000002921218223 */ /* 0x000fe20000010846 */
[----:B------:R-:W-:Y:S01]  /*4e40*/  @!P0 F2FP.PACK_AB R63, R69, R63 ;  /* 0x0000003f453f823e */ /* 0x000fe200000000ff */
[C---:B------:R-:W-:Y:S02]  /*4e50*/  @!P0 FMUL.FTZ R7, R23.reuse, R7 ;  /* 0x0000000717078220 */ /* 0x040fe40000410000 */
[-C--:B------:R-:W-:Y:S01]  /*4e60*/  @!P0 FFMA.FTZ R23, R23, R44.reuse, -R68 ;  /* 0x0000002c17178223 */ /* 0x080fe20000010844 */
[----:B------:R-:W-:Y:S01]  /*4e70*/  @!P0 MOV R31, R63 ;  /* 0x0000003f001f8202 */ /* 0x000fe20000000f00 */
[----:B------:R-:W-:Y:S02]  /*4e80*/  @!P0 FFMA.FTZ R6, R40, R41, R6 ;  /* 0x0000002928068223 */ /* 0x000fe40000010006 */
[----:B------:R-:W-:Y:S01]  /*4e90*/  @!P0 FFMA.FTZ R7, R43, R44, R7 ;  /* 0x0000002c2b078223 */ /* 0x000fe20000010007 */
[----:B------:R-:W-:Y:S01]  /*4ea0*/  @!P0 F2FP.PACK_AB R23, R23, R33 ;  /* 0x000000211717823e */ /* 0x000fe200000000ff */
[----:B------:R-:W-:Y:S02]  /*4eb0*/  @!P0 FFMA.FTZ R8, R45, R46, R8 ;  /* 0x0000002e2d088223 */ /* 0x000fe40000010008 */
        /* <DEDUP_REMOVED lines=8> */
.L_x_388:
[----:B------:R-:W-:Y:S05]  /*4f40*/  BSYNC B0 ;  /* 0x0000000000007941 */ /* 0x000fea0003800000 */
.L_x_387:
[----:B------:R-:W-:Y:S11]  /*4f50*/  ISETP.GE.AND P0, PT, R14, c[0x0][0x1d4], PT ;  /* 0x000075000e007a0c */ /* 0x000ff60003f06270 */
[----:B------:R-:W-:Y:S02]  /*4f60*/  @!UPT UIADD3 URZ, URZ, URZ, URZ ;  /* 0x0000003f3f3ff290 */ /* 0x000fe4000fffe03f */
[----:B------:R-:W-:-:S05]  /*4f70*/  @P0 BRA `(.L_x_372) ;  /* 0x000008f000000947 */ /* 0x000fca0003800000 */
[----:B------:R-:W-:Y:S01]  /*4f80*/  LDS.128 R44, [R102+0x3c80] ;  /* 0x003c8000662c7984 */ /* 0x000fe20000000c00 */
[----:B------:R-:W-:Y:S04]  /*4f90*/  IADD3 R3, P1, P0, R142, R148, R116 ;  /* 0x000000948e037210 */ /* 0x000fe8000783e074 */
[----:B------:R-:W-:Y:S02]  /*4fa0*/  IADD3.X R2, R90, R127, R99, P1, P0 ;  /* 0x0000007f5a027210 */ /* 0x000fe40000fe0463 */
[C---:B------:R-:W-:Y:S01]  /*4fb0*/  LEA R48, P0, R3.reuse, c[0x0][0x1c8], 0x1 ;  /* 0x0000720003307a11 */ /* 0x040fe200078008ff */
[----:B-1----:R-:W1:Y:S03]  /*4fc0*/  LDS.128 R28, [R103+0x3c80] ;  /* 0x003c8000671c7984 */ /* 0x002e660000000c00 */
[----:B------:R-:W-:Y:S02]  /*4fd0*/  LEA.HI.X R49, R3, c[0x0][0x1cc], R2, 0x1, P0 ;  /* 0x0000730003317a11 */ /* 0x000fe400000f0c02 */
[----:B------:R-:W-:Y:S11]  /*4fe0*/  ISETP.GE.AND P0, PT, R14, c[0x0][0x27c], PT ;  /* 0x00009f000e007a0c */ /* 0x000ff60003f06270 */
[----:B------:R-:W-:Y:S02]  /*4ff0*/  @!UPT UIADD3 URZ, URZ, URZ, URZ ;  /* 0x0000003f3f3ff290 */ /* 0x000fe4000fffe03f */
[--C-:B------:R-:W-:Y:S01]  /*5000*/  @!P0 HADD2.F32 R2, -RZ, R22.reuse.H1_H1 ;  /* 0x30000016ff028230 */ /* 0x100fe20000004100 */
[----:B------:R-:W-:Y:S01]  /*5010*/  @!P0 SHF.R.U64 R5, R24, 0x10, R25 ;  /* 0x0000001018058819 */ /* 0x000fe20000001219 */
[----:B------:R-:W-:Y:S01]  /*5020*/  @!P0 HADD2.F32 R4, -RZ, R22.H0_H0 ;  /* 0x20000016ff048230 */ /* 0x000fe20000004100 */
[----:B------:R-:W-:Y:S01]  /*5030*/  @!P0 SHF.R.U64 R6, R26, 0x10, R27 ;  /* 0x000000101a068819 */ /* 0x000fe2000000121b */
[--C-:B------:R-:W-:Y:S01]  /*5040*/  @!P0 HADD2.F32 R39, -RZ, R54.reuse.H1_H1 ;  /* 0x30000036ff278230 */ /* 0x100fe20000004100 */
[----:B------:R-:W-:Y:S01]  /*5050*/  @!P0 SHF.R.U32.HI R3, RZ, 0x10, R25 ;  /* 0x00000010ff038819 */ /* 0x000fe20000011619 */
[--C-:B------:R-:W-:Y:S01]  /*5060*/  @!P0 HADD2.F32 R25, -RZ, R55.reuse.H1_H1 ;  /* 0x30000037ff198230 */ /* 0x100fe20000004100 */
[----:B------:R-:W-:Y:S01]  /*5070*/  @!P0 SHF.R.U32.HI R7, RZ, 0x10, R27 ;  /* 0x00000010ff078819 */ /* 0x000fe2000001161b */
[----:B------:R-:W-:Y:S01]  /*5080*/  @!P0 HADD2.F32 R27, -RZ, R55.H0_H0 ;  /* 0x20000037ff1b8230 */ /* 0x000fe20000004100 */
[--C-:B------:R-:W-:Y:S01]  /*5090*/  @!P0 SHF.R.U64 R56, R56, 0x10, R57.reuse ;  /* 0x0000001038388819 */ /* 0x100fe20000001239 */
[----:B------:R-:W-:Y:S01]  /*50a0*/  @!P0 HADD2.F32 R35, -RZ, R54.H0_H0 ;  /* 0x20000036ff238230 */ /* 0x000fe20000004100 */
[----:B------:R-:W-:Y:S01]  /*50b0*/  @!P0 SHF.R.U32.HI R33, RZ, 0x10, R57 ;  /* 0x00000010ff218819 */ /* 0x000fe20000011639 */
[----:B------:R-:W-:Y:S01]  /*50c0*/  @!P0 HADD2.F32 R3, -RZ, R3.H0_H0 ;  /* 0x20000003ff038230 */ /* 0x000fe20000004100 */
[--C-:B------:R-:W-:Y:S02]  /*50d0*/  @!P0 SHF.R.U32.HI R41, RZ, 0x10, R59.reuse ;  /* 0x00000010ff298819 */ /* 0x100fe4000001163b */
[----:B------:R-:W-:Y:S01]  /*50e0*/  @!P0 SHF.R.U64 R37, R58, 0x10, R59 ;  /* 0x000000103a258819 */ /* 0x000fe2000000123b */
[----:B------:R-:W-:Y:S02]  /*50f0*/  @!P0 HADD2.F32 R33, -RZ, R33.H0_H0 ;  /* 0x20000021ff218230 */ /* 0x000fe40000004100 */
[----:B------:R-:W-:Y:S02]  /*5100*/  @!P0 HADD2.F32 R41, -RZ, R41.H0_H0 ;  /* 0x20000029ff298230 */ /* 0x000fe40000004100 */
[----:B------:R-:W-:Y:S01]  /*5110*/  @!P0 HADD2.F32 R37, -RZ, R37.H0_H0 ;  /* 0x20000025ff258230 */ /* 0x000fe20000004100 */
[----:B-1----:R-:W-:Y:S02]  /*5120*/  @!P0 MOV R8, R28 ;  /* 0x0000001c00088202 */ /* 0x002fe40000000f00 */
[----:B------:R-:W-:Y:S02]  /*5130*/  @!P0 MOV R34, R44 ;  /* 0x0000002c00228202 */ /* 0x000fe40000000f00 */
[----:B------:R-:W-:Y:S01]  /*5140*/  @!P0 MOV R32, R45 ;  /* 0x0000002d00208202 */ /* 0x000fe20000000f00 */
[----:B------:R-:W-:Y:S01]  /*5150*/  @!P0 HADD2.F32 R23, -RZ, R8.H0_H0 ;  /* 0x20000008ff178230 */ /* 0x000fe20000004100 */
[----:B------:R-:W-:Y:S01]  /*5160*/  @!P0 MOV R22, R29 ;  /* 0x0000001d00168202 */ /* 0x000fe20000000f00 */
[----:B------:R-:W-:Y:S02]  /*5170*/  @!P0 HADD2.F32 R24, -RZ, R34.H0_H0 ;  /* 0x20000022ff188230 */ /* 0x000fe40000004100 */
[----:B------:R-:W-:Y:S02]  /*5180*/  @!P0 HADD2.F32 R26, -RZ, R32.H0_H0 ;  /* 0x20000020ff1a8230 */ /* 0x000fe40000004100 */
[--C-:B------:R-:W-:Y:S01]  /*5190*/  @!P0 HADD2.F32 R9, -RZ, R22.reuse.H0_H0 ;  /* 0x20000016ff098230 */ /* 0x100fe20000004100 */
[-C--:B------:R-:W-:Y:S01]  /*51a0*/  @!P0 FMUL.FTZ R43, R24, R2.reuse ;  /* 0x00000002182b8220 */ /* 0x080fe20000410000 */
[----:B------:R-:W-:Y:S01]  /*51b0*/  @!P0 HADD2.F32 R22, -RZ, R22.H1_H1 ;  /* 0x30000016ff168230 */ /* 0x000fe20000004100 */
[----:B------:R-:W-:Y:S01]  /*51c0*/  @!P0 FMUL.FTZ R2, R23, R2 ;  /* 0x0000000217028220 */ /* 0x000fe20000410000 */
[----:B------:R-:W-:Y:S01]  /*51d0*/  @!P0 HADD2.F32 R8, -RZ, R8.H1_H1 ;  /* 0x30000008ff088230 */ /* 0x000fe20000004100 */
[-C--:B------:R-:W-:Y:S01]  /*51e0*/  @!P0 FMUL.FTZ R50, R26, R4.reuse ;  /* 0x000000041a328220 */ /* 0x080fe20000410000 */
[----:B------:R-:W-:Y:S01]  /*51f0*/  @!P0 HADD2.F32 R32, -RZ, R32.H1_H1 ;  /* 0x30000020ff208230 */ /* 0x000fe20000004100 */
[----:B------:R-:W-:Y:S01]  /*5200*/  @!P0 FFMA.FTZ R2, R24, R25, R2 ;  /* 0x0000001918028223 */ /* 0x000fe20000010002 */
[----:B------:R-:W-:Y:S01]  /*5210*/  @!P0 HADD2.F32 R24, -RZ, R34.H1_H1 ;  /* 0x30000022ff188230 */ /* 0x000fe20000004100 */
[C---:B------:R-:W-:Y:S02]  /*5220*/  @!P0 FMUL.FTZ R4, R9.reuse, R4 ;  /* 0x0000000409048220 */ /* 0x040fe40000410000 */
[----:B------:R-:W-:Y:S01]  /*5230*/  @!P0 FFMA.FTZ R50, R9, R27, -R50 ;  /* 0x0000001b09328223 */ /* 0x000fe20000010832 */
[----:B------:R-:W-:Y:S01]  /*5240*/  @!P0 HADD2.F32 R9, -RZ, R5.H0_H0 ;  /* 0x20000005ff098230 */ /* 0x000fe20000004100 */
[----:B------:R-:W-:Y:S01]  /*5250*/  @!P0 FFMA.FTZ R43, R23, R25, -R43 ;  /* 0x00000019172b8223 */ /* 0x000fe2000001082b */
[----:B------:R-:W-:Y:S01]  /*5260*/  @!P0 MOV R23, R31 ;  /* 0x0000001f00178202 */ /* 0x000fe20000000f00 */
[----:B------:R-:W-:Y:S01]  /*5270*/  @!P0 IMAD.MOV.U32 R34, RZ, RZ, R47 ;  /* 0x000000ffff228224 */ /* 0x000fe200078e002f */
[----:B------:R-:W-:Y:S01]  /*5280*/  @!P0 HADD2.F32 R25, -RZ, R56.H0_H0 ;  /* 0x20000038ff198230 */ /* 0x000fe20000004100 */
[----:B------:R-:W-:Y:S02]  /*5290*/  @!P0 FMUL.FTZ R52, R24, R9 ;  /* 0x0000000918348220 */ /* 0x000fe40000410000 */
[-C--:B------:R-:W-:Y:S01]  /*52a0*/  @!P0 FMUL.FTZ R51, R32, R3.reuse ;  /* 0x0000000320338220 */ /* 0x080fe20000410000 */
[--C-:B------:R-:W-:Y:S01]  /*52b0*/  @!P0 HADD2.F32 R38, -RZ, R34.reuse.H0_H0 ;  /* 0x20000022ff268230 */ /* 0x100fe20000004100 */
[----:B------:R-:W-:Y:S01]  /*52c0*/  @!P0 FMUL.FTZ R5, R22, R3 ;  /* 0x0000000316058220 */ /* 0x000fe20000410000 */
[----:B------:R-:W-:Y:S01]  /*52d0*/  @!P0 HADD2.F32 R40, -RZ, R34.H1_H1 ;  /* 0x30000022ff288230 */ /* 0x000fe20000004100 */
[C---:B------:R-:W-:Y:S01]  /*52e0*/  @!P0 FMUL.FTZ R3, R8.reuse, R9 ;  /* 0x0000000908038220 */ /* 0x040fe20000410000 */
[----:B------:R-:W-:Y:S01]  /*52f0*/  @!P0 HADD2.F32 R9, -RZ, R7.H0_H0 ;  /* 0x20000007ff098230 */ /* 0x000fe20000004100 */
[----:B------:R-:W-:Y:S01]  /*5300*/  @!P0 FFMA.FTZ R52, R8, R25, -R52 ;  /* 0x0000001908348223 */ /* 0x000fe20000010834 */
[----:B------:R-:W-:Y:S01]  /*5310*/  @!P0 HADD2.F32 R8, -RZ, R17.H1_H1 ;  /* 0x30000011ff088230 */ /* 0x000fe20000004100 */
[----:B------:R-:W-:Y:S01]  /*5320*/  @!P0 FFMA.FTZ R51, R22, R33, -R51 ;  /* 0x0000002116338223 */ /* 0x000fe20000010833 */
[--C-:B------:R-:W-:Y:S01]  /*5330*/  @!P0 HADD2.F32 R22, -RZ, R23.reuse.H0_H0 ;  /* 0x20000017ff168230 */ /* 0x100fe20000004100 */
[----:B------:R-:W-:Y:S01]  /*5340*/  @!P0 FMUL.FTZ R55, R40, R9 ;  /* 0x0000000928378220 */ /* 0x000fe20000410000 */
[----:B------:R-:W-:Y:S01]  /*5350*/  @!P0 F2FP.PACK_AB R43, R52, R43 ;  /* 0x0000002b342b823e */ /* 0x000fe200000000ff */
[-C--:B------:R-:W-:Y:S01]  /*5360*/  @!P0 FMUL.FTZ R53, R38, R8.reuse ;  /* 0x0000000826358220 */ /* 0x080fe20000410000 */
[----:B------:R-:W-:Y:S01]  /*5370*/  @!P0 HADD2.F32 R7, -RZ, R23.H1_H1 ;  /* 0x30000017ff078230 */ /* 0x000fe20000004100 */
[C---:B------:R-:W-:Y:S01]  /*5380*/  @!P0 FMUL.FTZ R8, R22.reuse, R8 ;  /* 0x0000000816088220 */ /* 0x040fe20000410000 */
[----:B------:R-:W-:Y:S01]  /*5390*/  @!P0 MOV R23, R46 ;  /* 0x0000002e00178202 */ /* 0x000fe20000000f00 */
[----:B------:R-:W-:Y:S01]  /*53a0*/  @!P0 FFMA.FTZ R53, R22, R39, -R53 ;  /* 0x0000002716358223 */ /* 0x000fe20000010835 */
[----:B------:R-:W-:Y:S01]  /*53b0*/  @!P0 HADD2.F32 R22, -RZ, R17.H0_H0 ;  /* 0x20000011ff168230 */ /* 0x000fe20000004100 */
[C---:B------:R-:W-:Y:S01]  /*53c0*/  @!P0 FMUL.FTZ R9, R7.reuse, R9 ;  /* 0x0000000907098220 */ /* 0x040fe20000410000 */
[----:B------:R-:W-:Y:S01]  /*53d0*/  @!P0 MOV R17, R30 ;  /* 0x0000001e00118202 */ /* 0x000fe20000000f00 */
[----:B------:R-:W-:Y:S01]  /*53e0*/  @!P0 FFMA.FTZ R55, R7, R41, -R55 ;  /* 0x0000002907378223 */ /* 0x000fe20000010837 */
[--C-:B------:R-:W-:Y:S01]  /*53f0*/  @!P0 HADD2.F32 R34, -RZ, R23.reuse.H0_H0 ;  /* 0x20000017ff228230 */ /* 0x100fe20000004100 */
[----:B------:R-:W-:Y:S01]  /*5400*/  @!P0 FFMA.FTZ R3, R24, R25, R3 ;  /* 0x0000001918038223 */ /* 0x000fe20000010003 */
[----:B------:R-:W-:Y:S01]  /*5410*/  @!P0 F2FP.PACK_AB R50, R51, R50 ;  /* 0x000000323332823e */ /* 0x000fe200000000ff */
[----:B------:R-:W-:Y:S01]  /*5420*/  @!P0 FFMA.FTZ R4, R26, R27, R4 ;  /* 0x0000001b1a048223 */ /* 0x000fe20000010004 */
[----:B------:R-:W-:Y:S01]  /*5430*/  @!P0 F2FP.PACK_AB R53, R55, R53 ;  /* 0x000000353735823e */ /* 0x000fe200000000ff */
[----:B------:R-:W-:Y:S01]  /*5440*/  @!P0 FMUL.FTZ R56, R34, R22 ;  /* 0x0000001622388220 */ /* 0x000fe20000410000 */
[----:B------:R-:W-:Y:S01]  /*5450*/  @!P0 MOV R29, R50 ;  /* 0x00000032001d8202 */ /* 0x000fe20000000f00 */
[----:B------:R-:W-:Y:S01]  /*5460*/  @!P0 FFMA.FTZ R5, R32, R33, R5 ;  /* 0x0000002120058223 */ /* 0x000fe20000010005 */
[----:B------:R-:W-:Y:S01]  /*5470*/  @!P0 MOV R31, R53 ;  /* 0x00000035001f8202 */ /* 0x000fe20000000f00 */
[----:B------:R-:W-:Y:S01]  /*5480*/  @!P0 IMAD.MOV.U32 R28, RZ, RZ, R43 ;  /* 0x000000ffff1c8224 */ /* 0x000fe200078e002b */
[----:B------:R-:W-:Y:S01]  /*5490*/  @!P0 F2FP.PACK_AB R2, R3, R2 ;  /* 0x000000020302823e */ /* 0x000fe200000000ff */
[----:B------:R-:W-:Y:S01]  /*54a0*/  @!P0 HADD2.F32 R7, -RZ, R6.H0_H0 ;  /* 0x20000006ff078230 */ /* 0x000fe20000004100 */
[----:B------:R-:W-:Y:S01]  /*54b0*/  @!P0 F2FP.PACK_AB R4, R5, R4 ;  /* 0x000000040504823e */ /* 0x000fe200000000ff */
[----:B------:R-:W-:Y:S02]  /*54c0*/  @!P0 HADD2.F32 R36, -RZ, R23.H1_H1 ;  /* 0x30000017ff248230 */ /* 0x000fe40000004100 */
[----:B------:R-:W-:Y:S01]  /*54d0*/  @!P0 IMAD.MOV.U32 R44, RZ, RZ, R2 ;  /* 0x000000ffff2c8224 */ /* 0x000fe200078e0002 */
[--C-:B------:R-:W-:Y:S01]  /*54e0*/  @!P0 HADD2.F32 R23, -RZ, R17.reuse.H0_H0 ;  /* 0x20000011ff178230 */ /* 0x100fe20000004100 */
[----:B------:R-:W-:Y:S01]  /*54f0*/  @!P0 MOV R45, R4 ;  /* 0x00000004002d8202 */ /* 0x000fe20000000f00 */
[----:B------:R-:W-:Y:S01]  /*5500*/  @!P0 FMUL.FTZ R54, R36, R7 ;  /* 0x0000000724368220 */ /* 0x000fe20000410000 */
[----:B------:R-:W-:Y:S02]  /*5510*/  @!P0 HADD2.F32 R17, -RZ, R17.H1_H1 ;  /* 0x30000011ff118230 */ /* 0x000fe40000004100 */
[C---:B------:R-:W-:Y:S02]  /*5520*/  @!P0 FMUL.FTZ R6, R23.reuse, R22 ;  /* 0x0000001617068220 */ /* 0x040fe40000410000 */
[----:B------:R-:W-:Y:S02]  /*5530*/  @!P0 FFMA.FTZ R23, R23, R35, -R56 ;  /* 0x0000002317178223 */ /* 0x000fe40000010838 */
[C---:B------:R-:W-:Y:S02]  /*5540*/  @!P0 FMUL.FTZ R7, R17.reuse, R7 ;  /* 0x0000000711078220 */ /* 0x040fe40000410000 */
[----:B------:R-:W-:Y:S02]  /*5550*/  @!P0 FFMA.FTZ R17, R17, R37, -R54 ;  /* 0x0000002511118223 */ /* 0x000fe40000010836 */
[----:B------:R-:W-:Y:S02]  /*5560*/  @!P0 FFMA.FTZ R6, R34, R35, R6 ;  /* 0x0000002322068223 */ /* 0x000fe40000010006 */
[----:B------:R-:W-:Y:S01]  /*5570*/  @!P0 FFMA.FTZ R7, R36, R37, R7 ;  /* 0x0000002524078223 */ /* 0x000fe20000010007 */
[----:B------:R-:W-:Y:S01]  /*5580*/  @!P0 F2FP.PACK_AB R17, R17, R23 ;  /* 0x000000171111823e */ /* 0x000fe200000000ff */
[----:B------:R-:W-:Y:S02]  /*5590*/  @!P0 FFMA.FTZ R8, R38, R39, R8 ;  /* 0x0000002726088223 */ /* 0x000fe40000010008 */
[----:B------:R-:W-:Y:S01]  /*55a0*/  @!P0 FFMA.FTZ R9, R40, R41, R9 ;  /* 0x0000002928098223 */ /* 0x000fe20000010009 */
[----:B------:R-:W-:Y:S02]  /*55b0*/  @!P0 MOV R30, R17 ;  /* 0x00000011001e8202 */ /* 0x000fe40000000f00 */
[----:B------:R-:W-:Y:S02]  /*55c0*/  @!P0 F2FP.PACK_AB R6, R7, R6 ;  /* 0x000000060706823e */ /* 0x000fe400000000ff */
[----:B------:R-:W-:Y:S01]  /*55d0*/  @!P0 F2FP.PACK_AB R8, R9, R8 ;  /* 0x000000080908823e */ /* 0x000fe200000000ff */
[----:B------:R1:W-:Y:S01]  /*55e0*/  STG.E.128 [R48.64], R28 ;  /* 0x0000001c30007986 */ /* 0x0003e2000c101d0c */
[----:B------:R-:W-:Y:S02]  /*55f0*/  @!P0 MOV R46, R6 ;  /* 0x00000006002e8202 */ /* 0x000fe40000000f00 */
[----:B------:R-:W-:Y:S02]  /*5600*/  @!P0 MOV R47, R8 ;  /* 0x00000008002f8202 */ /* 0x000fe40000000f00 */
[----:B------:R-:W-:Y:S11]  /*5610*/  ISETP.GE.AND P0, PT, R111, c[0x0][0x1d4], PT ;  /* 0x000075006f007a0c */ /* 0x000ff60003f06270 */
[----:B------:R-:W-:Y:S02]  /*5620*/  @!UPT UIADD3 URZ, URZ, URZ, URZ ;  /* 0x0000003f3f3ff290 */ /* 0x000fe4000fffe03f */
[----:B------:R-:W-:-:S05]  /*5630*/  @P0 BRA `(.L_x_372) ;  /* 0x0000023000000947 */ /* 0x000fca0003800000 */
[----:B------:R-:W-:Y:S04]  /*5640*/  IADD3 R148, P1, P0, R142, R148, R111 ;  /* 0x000000948e947210 */ /* 0x000fe8000783e06f */
[----:B------:R-:W-:Y:S02]  /*5650*/  IADD3.X R127, R90, R127, R96, P1, P0 ;  /* 0x0000007f5a7f7210 */ /* 0x000fe40000fe0460 */
[C---:B------:R-:W-:Y:S04]  /*5660*/  LEA R2, P0, R148.reuse, c[0x0][0x1c8], 0x1 ;  /* 0x0000720094027a11 */ /* 0x040fe800078008ff */
[----:B------:R-:W-:Y:S05]  /*5670*/  LEA.HI.X R3, R148, c[0x0][0x1cc], R127, 0x1, P0 ;  /* 0x0000730094037a11 */ /* 0x000fea00000f0c7f */
[----:B------:R2:W-:Y:S01]  /*5680*/  STG.E.128 [R2.64], R44 ;  /* 0x0000002c02007986 */ /* 0x0005e2000c101d0c */
[----:B------:R-:W-:-:S05]  /*5690*/  BRA `(.L_x_372) ;  /* 0x000001d000007947 */ /* 0x000fca0003800000 */
.L_x_368:
[----:B------:R-:W-:Y:S05]  /*56a0*/  IMAD R2, R42, -0x30, R0 ;  /* 0xffffffd02a027824 */ /* 0x000fea00078e0200 */
[----:B------:R-:W-:Y:S04]  /*56b0*/  IMNMX R126, R2, 0x30, PT ;  /* 0x00000030027e7817 */ /* 0x000fe80003800200 */
[----:B------:R-:W-:Y:S11]  /*56c0*/  ISETP.GE.AND P0, PT, R122, R126, PT ;  /* 0x0000007e7a00720c */ /* 0x000ff60003f06270 */
[----:B------:R-:W-:Y:S02]  /*56d0*/  @!UPT UIADD3 URZ, URZ, URZ, URZ ;  /* 0x0000003f3f3ff290 */ /* 0x000fe4000fffe03f */
[----:B------:R-:W-:-:S05]  /*56e0*/  @P0 BRA `(.L_x_372) ;  /* 0x0000018000000947 */ /* 0x000fca0003800000 */
[----:B------:R-:W-:Y:S11]  /*56f0*/  ISETP.GE.AND P0, PT, R20, c[0x0][0x1d4], PT ;  /* 0x0000750014007a0c */ /* 0x000ff60003f06270 */
[----:B------:R-:W-:Y:S02]  /*5700*/  @!UPT UIADD3 URZ, URZ, URZ, URZ ;  /* 0x0000003f3f3ff290 */ /* 0x000fe4000fffe03f */
[----:B------:R-:W1:Y:S04]  /*5710*/  @!P0 LDS.128 R4, [R114+0x2400] ;  /* 0x0024000072048984 */ /* 0x000e680000000c00 */
[----:B-1----:R-:W-:Y:S01]  /*5720*/  @!P0 STG.E.128 [R62.64], R4 ;  /* 0x000000043e008986 */ /* 0x002fe2000c101d0c */
[----:B------:R-:W-:Y:S11]  /*5730*/  ISETP.GE.AND P0, PT, R13, c[0x0][0x1d4], PT ;  /* 0x000075000d007a0c */ /* 0x000ff60003f06270 */
[----:B------:R-:W-:Y:S02]  /*5740*/  @!UPT UIADD3 URZ, URZ, URZ, URZ ;  /* 0x0000003f3f3ff290 */ /* 0x000fe4000fffe03f */
[----:B------:R-:W1:Y:S04]  /*5750*/  @!P0 LDS.128 R4, [R113+0x2400] ;  /* 0x0024000071048984 */ /* 0x000e680000000c00 */
[----:B-1----:R-:W-:Y:S01]  /*5760*/  @!P0 STG.E.128 [R62.64+0x20], R4 ;  /* 0x000020043e008986 */ /* 0x002fe2000c101d0c */
        /* <DEDUP_REMOVED lines=15> */
[----:B-1----:R1:W-:Y:S02]  /*5860*/  @!P0 STG.E.128 [R62.64+0xa0], R4 ;  /* 0x0000a0043e008986 */ /* 0x0023e4000c101d0c */
.L_x_372:
[----:B------:R-:W-:Y:S05]  /*5870*/  BSYNC B1 ;  /* 0x0000000000017941 */ /* 0x000fea0003800000 */
.L_x_367:
[----:B------:R-:W-:Y:S01]  /*5880*/  IMAD.WIDE.U32 R8, R42, 0x30, RZ ;  /* 0x000000302a087825 */ /* 0x000fe200078e00ff */
[----:B-1---5:R-:W-:Y:S01]  /*5890*/  IADD3 R5, -R121, R126, RZ ;  /* 0x0000007e79057210 */ /* 0x022fe20007ffe1ff */
[----:B------:R-:W-:Y:S02]  /*58a0*/  BSSY B0, `(.L_x_389) ;  /* 0x000004a000007945 */ /* 0x000fe40003800000 */
[----:B------:R-:W-:Y:S01]  /*58b0*/  IMAD R4, R75, 0x30, RZ ;  /* 0x000000304b047824 */ /* 0x000fe200078e02ff */
[----:B--2---:R-:W-:Y:S03]  /*58c0*/  IADD3 R3, P0, R89, R8, RZ ;  /* 0x0000000859037210 */ /* 0x004fe60007f1e0ff */
[----:B------:R-:W-:Y:S04]  /*58d0*/  IMAD.IADD R4, R9, 0x1, R4 ;  /* 0x0000000109047824 */ /* 0x000fe800078e0204 */
[----:B------:R-:W-:Y:S01]  /*58e0*/  IMAD.X R2, R4, 0x1, R88, P0 ;  /* 0x0000000104027824 */ /* 0x000fe200000e0658 */
[----:B------:R-:W-:Y:S11]  /*58f0*/  ISETP.GE.AND P0, PT, R5, 0x21, PT ;  /* 0x000000210500780c */ /* 0x000ff60003f06270 */
[----:B------:R-:W-:Y:S02]  /*5900*/  @!UPT UIADD3 URZ, URZ, URZ, URZ ;  /* 0x0000003f3f3ff290 */ /* 0x000fe4000fffe03f */
[----:B------:R-:W-:Y:S05]  /*5910*/  @P0 IADD3 R7, P1, R3, 0x20, RZ ;  /* 0x0000002003070810 */ /* 0x000fea0007f3e0ff */
[----:B------:R-:W-:Y:S01]  /*5920*/  @P0 IMAD.X R6, RZ, RZ, R2, P1 ;  /* 0x000000ffff060224 */ /* 0x000fe200008e0602 */
[----:B------:R-:W-:Y:S03]  /*5930*/  ISETP.GE.AND P1, PT, R5, 0x1, PT ;  /* 0x000000010500780c */ /* 0x000fe60003f26270 */
[----:B------:R-:W-:Y:S04]  /*5940*/  @P0 IMAD R6, R6, c[0x0][0x258], RZ ;  /* 0x0000960006060a24 */ /* 0x000fe800078e02ff */
[----:B------:R-:W-:Y:S06]  /*5950*/  @P0 IMAD R6, R7, c[0x0][0x25c], R6 ;  /* 0x0000970007060a24 */ /* 0x000fec00078e0206 */
[----:B------:R-:W-:Y:S01]  /*5960*/  @P1 MOV R22, R138 ;  /* 0x0000008a00161202 */ /* 0x000fe20000000f00 */
[----:B------:R-:W-:Y:S02]  /*5970*/  @P1 IMAD.MOV.U32 R23, RZ, RZ, R87 ;  /* 0x000000ffff171224 */ /* 0x000fe400078e0057 */
[----:B------:R-:W-:Y:S02]  /*5980*/  @P1 IMAD R2, R2, c[0x0][0x258], RZ ;  /* 0x0000960002021a24 */ /* 0x000fe400078e02ff */
[C---:B------:R-:W-:Y:S04]  /*5990*/  @P1 IMAD.WIDE.U32 R22, R3.reuse, c[0x0][0x258], R22 ;  /* 0x0000960003161a25 */ /* 0x040fe800078e0016 */
[----:B------:R-:W-:Y:S01]  /*59a0*/  @P1 IMAD R2, R3, c[0x0][0x25c], R2 ;  /* 0x0000970003021a24 */ /* 0x000fe200078e0202 */
[C---:B------:R-:W-:Y:S02]  /*59b0*/  @P1 LEA R24, P2, R22.reuse, c[0x0][0x250], 0x1 ;  /* 0x0000940016181a11 */ /* 0x040fe400078408ff */
[----:B------:R-:W-:Y:S02]  /*59c0*/  @P0 MOV R3, R87 ;  /* 0x0000005700030202 */ /* 0x000fe40000000f00 */
[----:B------:R-:W-:Y:S04]  /*59d0*/  @P1 IADD3 R2, R23, R2, RZ ;  /* 0x0000000217021210 */ /* 0x000fe80007ffe0ff */
[----:B------:R-:W-:Y:S01]  /*59e0*/  @P1 LEA.HI.X R25, R22, c[0x0][0x254], R2, 0x1, P2 ;  /* 0x0000950016191a11 */ /* 0x000fe200010f0c02 */
[----:B------:R-:W-:Y:S04]  /*59f0*/  @P0 IMAD.MOV.U32 R2, RZ, RZ, R138 ;  /* 0x000000ffff020224 */ /* 0x000fe800078e008a */
[----:B------:R-:W-:Y:S01]  /*5a00*/  @!PT LDS RZ, [RZ] ;  /* 0x00000000fffff984 */ /* 0x000fe20000000800 */
[----:B------:R-:W-:Y:S01]  /*5a10*/  @!PT LDS RZ, [RZ] ;  /* 0x00000000fffff984 */ /* 0x000fe20000000800 */
[----:B------:R-:W-:Y:S01]  /*5a20*/  @!PT LDS RZ, [RZ] ;  /* 0x00000000fffff984 */ /* 0x000fe20000000800 */
[----:B------:R1:W-:Y:S01]  /*5a30*/  @P1 LDGSTS.E.BYPASS.LTC128B.128 [R120+0x1880], [R24.64], !P6 ;  /* 0x0188000018781fae */ /* 0x0003e2000f101d4c */
[----:B------:R-:W-:Y:S03]  /*5a40*/  @P0 IMAD.WIDE.U32 R2, R7, c[0x0][0x258], R2 ;  /* 0x0000960007020a25 */ /* 0x000fe600078e0002 */
[----:B------:R1:W-:Y:S02]  /*5a50*/  @P1 LDGSTS.E.BYPASS.LTC128B.128 [R120+0x2480], [R24.64+0x40], !P5 ;  /* 0x0248004018781fae */ /* 0x0003e4000e901d4c */
[C---:B------:R-:W-:Y:S02]  /*5a60*/  @P0 LEA R22, P2, R2.reuse, c[0x0][0x250], 0x1 ;  /* 0x0000940002160a11 */ /* 0x040fe400078408ff */
[----:B------:R1:W-:Y:S01]  /*5a70*/  @P1 LDGSTS.E.BYPASS.LTC128B.128 [R120+0x3080], [R24.64+0x80], !P4 ;  /* 0x0308008018781fae */ /* 0x0003e2000e101d4c */
[----:B------:R-:W-:Y:S04]  /*5a80*/  @P0 IADD3 R6, R3, R6, RZ ;  /* 0x0000000603060210 */ /* 0x000fe80007ffe0ff */
[----:B------:R-:W-:Y:S05]  /*5a90*/  @P0 LEA.HI.X R23, R2, c[0x0][0x254], R6, 0x1, P2 ;  /* 0x0000950002170a11 */ /* 0x000fea00010f0c06 */
[----:B------:R1:W-:Y:S04]  /*5aa0*/  @P0 LDGSTS.E.BYPASS.LTC128B.128 [R120+0x2080], [R22.64], !P6 ;  /* 0x0208000016780fae */ /* 0x0003e8000f101d4c */
        /* <DEDUP_REMOVED lines=8> */
[----:B------:R-:W-:Y:S04]  /*5b30*/  IMAD.MOV.U32 R5, RZ, RZ, R84 ;  /* 0x000000ffff057224 */ /* 0x000fe800078e0054 */
[----:B------:R-:W-:Y:S02]  /*5b40*/  IMAD.X R2, R4, 0x1, R85, P0 ;  /* 0x0000000104027824 */ /* 0x000fe400000e0655 */
[----:B------:R-:W-:Y:S02]  /*5b50*/  IMAD.MOV.U32 R4, RZ, RZ, R136 ;  /* 0x000000ffff047224 */ /* 0x000fe400078e0088 */
[----:B------:R-:W-:Y:S02]  /*5b60*/  IMAD R2, R2, c[0x0][0x208], RZ ;  /* 0x0000820002027a24 */ /* 0x000fe400078e02ff */
[C---:B------:R-:W-:Y:S04]  /*5b70*/  IMAD.WIDE.U32 R4, R8.reuse, c[0x0][0x208], R4 ;  /* 0x0000820008047a25 */ /* 0x040fe800078e0004 */
[----:B------:R-:W-:Y:S01]  /*5b80*/  IMAD R2, R8, c[0x0][0x20c], R2 ;  /* 0x0000830008027a24 */ /* 0x000fe200078e0202 */
[C---:B------:R-:W-:Y:S03]  /*5b90*/  LEA R8, P0, R4.reuse, c[0x0][0x1f8], 0x1 ;  /* 0x00007e0004087a11 */ /* 0x040fe600078008ff */
[----:B------:R-:W-:Y:S05]  /*5ba0*/  IMAD.IADD R2, R5, 0x1, R2 ;  /* 0x0000000105027824 */ /* 0x000fea00078e0202 */
[----:B------:R-:W-:Y:S02]  /*5bb0*/  LEA.HI.X R9, R4, c[0x0][0x1fc], R2, 0x1, P0 ;  /* 0x00007f0004097a11 */ /* 0x000fe400000f0c02 */
[----:B------:R-:W-:Y:S11]  /*5bc0*/  ISETP.GE.AND P0, PT, R20, c[0x0][0x1d4], PT ;  /* 0x0000750014007a0c */ /* 0x000ff60003f06270 */
[----:B------:R-:W-:Y:S02]  /*5bd0*/  @!UPT UIADD3 URZ, URZ, URZ, URZ ;  /* 0x0000003f3f3ff290 */ /* 0x000fe4000fffe03f */
[----:B------:R-:W1:Y:S04]  /*5be0*/  @!P0 LDS.128 R4, [R114] ;  /* 0x0000000072048984 */ /* 0x000e680000000c00 */
[----:B-1----:R-:W-:Y:S01]  /*5bf0*/  @!P0 STG.E.128 [R8.64], R4 ;  /* 0x0000000408008986 */ /* 0x002fe2000c101d0c */
[----:B------:R-:W-:Y:S11]  /*5c00*/  ISETP.GE.AND P0, PT, R13, c[0x0][0x1d4], PT ;  /* 0x000075000d007a0c */ /* 0x000ff60003f06270 */
[----:B------:R-:W-:Y:S02]  /*5c10*/  @!UPT UIADD3 URZ, URZ, URZ, URZ ;  /* 0x0000003f3f3ff290 */ /* 0x000fe4000fffe03f */
[----:B------:R-:W1:Y:S04]  /*5c20*/  @!P0 LDS.128 R4, [R113] ;  /* 0x0000000071048984 */ /* 0x000e680000000c00 */
        /* <DEDUP_REMOVED lines=17> */
.L_x_390:
[----:B-1----:R-:W-:Y:S05]  /*5d40*/  BSYNC B0 ;  /* 0x0000000000007941 */ /* 0x002fea0003800000 */
.L_x_389:
[----:B------:R-:W-:Y:S11]  /*5d50*/  ISETP.GT.AND P3, PT, R42, R91, PT ;  /* 0x0000005b2a00720c */ /* 0x000ff60003f64270 */
[----:B------:R-:W-:Y:S02]  /*5d60*/  @!UPT UIADD3 URZ, URZ, URZ, URZ ;  /* 0x0000003f3f3ff290 */ /* 0x000fe4000fffe03f */
[----:B------:R-:W-:-:S05]  /*5d70*/  @!P3 BRA `(.L_x_391) ;  /* 0x000001900000b947 */ /* 0x000fca0003800000 */
[----:B------:R-:W-:Y:S01]  /*5d80*/  IADD3 R4, R42, -0x1, RZ ;  /* 0xffffffff2a047810 */ /* 0x000fe20007ffe0ff */
[----:B------:R-:W-:Y:S01]  /*5d90*/  IMAD.MOV.U32 R6, RZ, RZ, R140 ;  /* 0x000000ffff067224 */ /* 0x000fe200078e008c */
[----:B------:R-:W-:Y:S01]  /*5da0*/  ISETP.GE.AND P1, PT, R118, 0x1, PT ;  /* 0x000000017600780c */ /* 0x000fe20003f26270 */
[----:B------:R-:W-:Y:S01]  /*5db0*/  IMAD.MOV.U32 R7, RZ, RZ, R147 ;  /* 0x000000ffff077224 */ /* 0x000fe200078e0093 */
[----:B------:R-:W-:Y:S01]  /*5dc0*/  SHF.R.S32.HI R3, RZ, 0x1f, R4 ;  /* 0x0000001fff037819 */ /* 0x000fe20000011404 */
[C---:B------:R-:W-:Y:S02]  /*5dd0*/  IMAD R2, R4.reuse, UR7, RZ ;  /* 0x0000000704027c24 */ /* 0x040fe4000f8e02ff */
[----:B------:R-:W-:Y:S04]  /*5de0*/  IMAD.WIDE.U32 R4, R4, UR8, R6 ;  /* 0x0000000804047c25 */ /* 0x000fe8000f8e0006 */
[----:B------:R-:W-:Y:S04]  /*5df0*/  IMAD R2, R3, UR8, R2 ;  /* 0x0000000803027c24 */ /* 0x000fe8000f8e0202 */
[----:B------:R-:W-:Y:S01]  /*5e00*/  IMAD.IADD R2, R5, 0x1, R2 ;  /* 0x0000000105027824 */ /* 0x000fe200078e0202 */
[C---:B------:R-:W-:Y:S04]  /*5e10*/  @P1 LEA R6, P0, R4.reuse, c[0x0][0x220], 0x1 ;  /* 0x0000880004061a11 */ /* 0x040fe800078008ff */
[----:B------:R-:W-:Y:S02]  /*5e20*/  @P1 LEA.HI.X R7, R4, c[0x0][0x224], R2, 0x1, P0 ;  /* 0x0000890004071a11 */ /* 0x000fe400000f0c02 */
[----:B------:R-:W-:Y:S03]  /*5e30*/  ISETP.GE.AND P0, PT, R118, 0x21, PT ;  /* 0x000000217600780c */ /* 0x000fe60003f06270 */
[----:B------:R-:W-:Y:S01]  /*5e40*/  @!PT LDS RZ, [RZ] ;  /* 0x00000000fffff984 */ /* 0x000fe20000000800 */
[----:B------:R-:W-:Y:S01]  /*5e50*/  @!PT LDS RZ, [RZ] ;  /* 0x00000000fffff984 */ /* 0x000fe20000000800 */
[----:B------:R-:W-:Y:S01]  /*5e60*/  @!PT LDS RZ, [RZ] ;  /* 0x00000000fffff984 */ /* 0x000fe20000000800 */
[----:B------:R1:W-:Y:S04]  /*5e70*/  @P1 LDGSTS.E.BYPASS.LTC128B.128 [R120+0x3c80], [R6.64], !P6 ;  /* 0x03c8000006781fae */ /* 0x0003e8000f101d4c */
[----:B------:R1:W-:Y:S04]  /*5e80*/  @P1 LDGSTS.E.BYPASS.LTC128B.128 [R120+0x4880], [R6.64+0x40], !P5 ;  /* 0x0488004006781fae */ /* 0x0003e8000e901d4c */
[----:B------:R1:W-:Y:S02]  /*5e90*/  @P1 LDGSTS.E.BYPASS.LTC128B.128 [R120+0x5480], [R6.64+0x80], !P4 ;  /* 0x0548008006781fae */ /* 0x0003e4000e101d4c */
[----:B------:R-:W-:Y:S04]  /*5ea0*/  @P0 IADD3 R3, P2, R4, UR11, RZ ;  /* 0x0000000b04030c10 */ /* 0x000fe8000ff5e0ff */
[----:B------:R-:W-:Y:S02]  /*5eb0*/  @P0 IADD3.X R2, R2, UR10, RZ, P2, !PT ;  /* 0x0000000a02020c10 */ /* 0x000fe400097fe4ff */
[C---:B------:R-:W-:Y:S04]  /*5ec0*/  @P0 LEA R4, P2, R3.reuse, c[0x0][0x220], 0x1 ;  /* 0x0000880003040a11 */ /* 0x040fe800078408ff */
[----:B------:R-:W-:Y:S05]  /*5ed0*/  @P0 LEA.HI.X R5, R3, c[0x0][0x224], R2, 0x1, P2 ;  /* 0x0000890003050a11 */ /* 0x000fea00010f0c02 */
[----:B------:R1:W-:Y:S04]  /*5ee0*/  @P0 LDGSTS.E.BYPASS.LTC128B.128 [R120+0x4480], [R4.64], !P6 ;  /* 0x0448000004780fae */ /* 0x0003e8000f101d4c */
[----:B------:R1:W-:Y:S04]  /*5ef0*/  @P0 LDGSTS.E.BYPASS.LTC128B.128 [R120+0x5080], [R4.64+0x40], !P5 ;  /* 0x0508004004780fae */ /* 0x0003e8000e901d4c */
[----:B------:R1:W-:Y:S02]  /*5f00*/  @P0 LDGSTS.E.BYPASS.LTC128B.128 [R120+0x5c80], [R4.64+0x80], !P4 ;  /* 0x05c8008004780fae */ /* 0x0003e4000e101d4c */
.L_x_391:
[----:B------:R-:W0:Y:S01]  /*5f10*/  LDGDEPBAR ;  /* 0x00000000000079af */ /* 0x000e220000000000 */
[----:B------:R-:W-:Y:S01]  /*5f20*/  IADD3 R42, R42, -0x1, RZ ;  /* 0xffffffff2a2a7810 */ /* 0x000fe20007ffe0ff */
[----:B------:R-:W-:-:S05]  /*5f30*/  @P3 BRA `(.L_x_392) ;  /* 0xffffbfb000003947 */ /* 0x000fca000383ffff */
[----:B------:R-:W-:Y:S06]  /*5f40*/  BAR.SYNC.DEFER_BLOCKING 0x0 ;  /* 0x0000000000007b1d */ /* 0x000fec0000010000 */
.L_x_366:
[----:B------:R-:W-:Y:S02]  /*5f50*/  ISETP.NE.AND P6, PT, R220, 0x1, PT ;  /* 0x00000001dc00780c */ /* 0x000fe40003fc5270 */
[----:B------:R-:W-:-:S02]  /*5f60*/  IADD3 R2, R77, 0x7f, RZ ;  /* 0x0000007f4d027810 */ /* 0x000fc40007ffe0ff */
[----:B------:R-:W-:-:S09]  /*5f70*/  ISETP.GE.AND P5, PT, R219, 0x1, PT ;  /* 0x00000001db00780c */ /* 0x000fd20003fa6270 */
[----:B------:R-:W-:-:S05]  /*5f80*/  @P6 IMAD.HI.U32 R0, R2, c[0x0][0x2c8], RZ ;  /* 0x0000b20002006a27 */ /* 0x000fca00078e00ff */
[----:B------:R-:W-:Y:S01]  /*5f90*/  @P6 SHF.R.U32.HI R2, RZ, c[0x0][0x2cc], R0 ;  /* 0x0000b300ff026a19 */ /* 0x000fe20000011600 */
[----:B------:R-:W-:-:S04]  /*5fa0*/  IMAD.IADD R0, R123, 0x1, R124 ;  /* 0x000000017b007824 */ /* 0x000fc800078e027c */
[----:B------:R-:W-:-:S05]  /*5fb0*/  IMAD.IADD R93, R93, 0x1, R2 ;  /* 0x000000015d5d7824 */ /* 0x000fca00078e0202 */
[----:B------:R-:W-:Y:S01]  /*5fc0*/  IADD3 R3, R93, c[0x0][0x328], RZ ;  /* 0x0000ca005d037a10 */ /* 0x000fe20007ffe0ff */
[----:B------:R-:W-:Y:S05]  /*5fd0*/  @!P5 BRA `(.L_x_393) ;  /* 0x000000f00000d947 */ /* 0x000fea0003800000 */
[C---:B------:R-:W-:Y:S01]  /*5fe0*/  ISETP.GT.AND P0, PT, R93.reuse, RZ, PT ;  /* 0x000000ff5d00720c */ /* 0x040fe20003f04270 */
[----:B------:R-:W-:Y:S01]  /*5ff0*/  IMAD.MOV.U32 R2, RZ, RZ, c[0x0][0x32c] ;  /* 0x0000cb00ff027624 */ /* 0x000fe200078e00ff */
[----:B-1----:R-:W-:-:S11]  /*6000*/  IADD3 R4, R93, -0x1, RZ ;  /* 0xffffffff5d047810 */ /* 0x002fd60007ffe0ff */
[----:B------:R-:W-:Y:S05]  /*6010*/  @P0 BRA `(.L_x_394) ;  /* 0x0000006000000947 */ /* 0x000fea0003800000 */
[----:B------:R-:W-:Y:S01]  /*6020*/  ISETP.NE.AND P0, PT, R2, 0x1, PT ;  /* 0x000000010200780c */ /* 0x000fe20003f05270 */
[----:B------:R-:W-:-:S12]  /*6030*/  IMAD.MOV R93, RZ, RZ, -R93 ;  /* 0x000000ffff5d7224 */ /* 0x000fd800078e0a5d */
[----:B------:R-:W-:-:S05]  /*6040*/  @P0 IMAD.HI.U32 R4, R93, c[0x0][0x330], RZ ;  /* 0x0000cc005d040a27 */ /* 0x000fca00078e00ff */
[----:B------:R-:W-:-:S04]  /*6050*/  @P0 SHF.R.U32.HI R93, RZ, c[0x0][0x334], R4 ;  /* 0x0000cd00ff5d0a19 */ /* 0x000fc80000011604 */
[----:B------:R-:W-:Y:S01]  /*6060*/  LOP3.LUT R4, RZ, R93, RZ, 0x33, !PT ;  /* 0x0000005dff047212 */ /* 0x000fe200078e33ff */
[----:B------:R-:W-:Y:S05]  /*6070*/  BRA `(.L_x_395) ;  /* 0x0000003000007947 */ /* 0x000fea0003800000 */
.L_x_394:
[----:B------:R-:W-:-:S13]  /*6080*/  ISETP.NE.AND P0, PT, R2, 0x1, PT ;  /* 0x000000010200780c */ /* 0x000fda0003f05270 */
[----:B------:R-:W-:-:S05]  /*6090*/  @P0 IMAD.HI.U32 R5, R4, c[0x0][0x330], RZ ;  /* 0x0000cc0004050a27 */ /* 0x000fca00078e00ff */
[----:B------:R-:W-:-:S05]  /*60a0*/  @P0 SHF.R.U32.HI R4, RZ, c[0x0][0x334], R5 ;  /* 0x0000cd00ff040a19 */ /* 0x000fca0000011605 */
.L_x_395:
[----:B------:R-:W-:-:S05]  /*60b0*/  IMAD R2, R4, R2, c[0x0][0x32c] ;  /* 0x0000cb0004027624 */ /* 0x000fca00078e0202 */
[----:B------:R-:W-:-:S04]  /*60c0*/  IMNMX R3, R3, R2, PT ;  /* 0x0000000203037217 */ /* 0x000fc80003800200 */
.L_x_393:
[----:B------:R-:W-:Y:S01]  /*60d0*/  IADD3 R3, R3, 0x2f, RZ ;  /* 0x0000002f03037810 */ /* 0x000fe20007ffe0ff */
[----:B------:R-:W-:-:S04]  /*60e0*/  @P6 IMAD.HI.U32 R2, R77, c[0x0][0x2c8], RZ ;  /* 0x0000b2004d026a27 */ /* 0x000fc800078e00ff */
[----:B------:R-:W-:-:S04]  /*60f0*/  IMAD.HI R3, R3, 0x2aaaaaab, RZ ;  /* 0x2aaaaaab03037827 */ /* 0x000fc800078e02ff */
[----:B-1----:R-:W-:Y:S01]  /*6100*/  IMAD.MOV.U32 R4, RZ, RZ, R77 ;  /* 0x000000ffff047224 */ /* 0x002fe200078e004d */
[----:B------:R-:W-:Y:S02]  /*6110*/  @P6 SHF.R.U32.HI R4, RZ, c[0x0][0x2cc], R2 ;  /* 0x0000b300ff046a19 */ /* 0x000fe40000011602 */
[----:B------:R-:W-:-:S03]  /*6120*/  SHF.R.U32.HI R2, RZ, 0x1f, R3 ;  /* 0x0000001fff027819 */ /* 0x000fc60000011603 */
[----:B------:R-:W-:Y:S01]  /*6130*/  IMAD.IADD R4, R76, 0x1, R4 ;  /* 0x000000014c047824 */ /* 0x000fe200078e0204 */
[----:B------:R-:W-:-:S04]  /*6140*/  LEA.HI.SX32 R152, R3, R2, 0x1d ;  /* 0x0000000203987211 */ /* 0x000fc800078feaff */
[----:B------:R-:W-:Y:S02]  /*6150*/  IADD3 R2, R4, -c[0x0][0x324], RZ ;  /* 0x8000c90004027a10 */ /* 0x000fe40007ffe0ff */
[----:B------:R-:W-:Y:S01]  /*6160*/  IMNMX R152, R152, R92, PT ;  /* 0x0000005c98987217 */ /* 0x000fe20003800200 */
        /* <DEDUP_REMOVED lines=10> */
.L_x_397:
[----:B------:R-:W-:-:S04]  /*6210*/  MOV R3, c[0x0][0x32c] ;  /* 0x0000cb0000037a02 */ /* 0x000fc80000000f00 */
[----:B------:R-:W-:-:S13]  /*6220*/  ISETP.NE.AND P0, PT, R3, 0x1, PT ;  /* 0x000000010300780c */ /* 0x000fda0003f05270 */
[----:B------:R-:W-:-:S05]  /*6230*/  @P0 IMAD.HI.U32 R3, R4, c[0x0][0x330], RZ ;  /* 0x0000cc0004030a27 */ /* 0x000fca00078e00ff */
[----:B------:R-:W-:-:S05]  /*6240*/  @P0 SHF.R.U32.HI R4, RZ, c[0x0][0x334], R3 ;  /* 0x0000cd00ff040a19 */ /* 0x000fca0000011603 */
.L_x_398:
[----:B------:R-:W-:-:S05]  /*6250*/  IMAD R4, R4, c[0x0][0x32c], RZ ;  /* 0x0000cb0004047a24 */ /* 0x000fca00078e02ff */
[----:B------:R-:W-:-:S05]  /*6260*/  IMNMX R2, R2, R4, !PT ;  /* 0x0000000402027217 */ /* 0x000fca0007800200 */
.L_x_396:
[----:B------:R-:W-:Y:S01]  /*6270*/  IMAD.HI R2, R2, 0x2aaaaaab, RZ ;  /* 0x2aaaaaab02027827 */ /* 0x000fe200078e02ff */
[----:B------:R-:W-:Y:S01]  /*6280*/  PLOP3.LUT P4, PT, PT, PT, PT, 0x80, 0x0 ;  /* 0x000000000000781c */ /* 0x000fe20003f8f070 */
[----:B------:R-:W-:Y:S01]  /*6290*/  CS2R R10, SRZ ;  /* 0x00000000000a7805 */ /* 0x000fe2000001ff00 */
[----:B------:R-:W-:Y:S01]  /*62a0*/  CS2R R6, SRZ ;  /* 0x0000000000067805 */ /* 0x000fe2000001ff00 */
[----:B------:R-:W-:Y:S01]  /*62b0*/  IMAD.MOV.U32 R94, RZ, RZ, RZ ;  /* 0x000000ffff5e7224 */ /* 0x000fe200078e00ff */
[----:B------:R-:W-:Y:S01]  /*62c0*/  SHF.R.U32.HI R227, RZ, 0x1f, R2 ;  /* 0x0000001fffe37819 */ /* 0x000fe20000011602 */
[----:B------:R-:W-:Y:S01]  /*62d0*/  IMAD.MOV.U32 R92, RZ, RZ, RZ ;  /* 0x000000ffff5c7224 */ /* 0x000fe200078e00ff */
[----:B------:R-:W-:Y:S01]  /*62e0*/  MOV R98, RZ ;  /* 0x000000ff00627202 */ /* 0x000fe20000000f00 */
[----:B------:R-:W-:Y:S01]  /*62f0*/  IMAD.MOV.U32 R96, RZ, RZ, RZ ;  /* 0x000000ffff607224 */ /* 0x000fe200078e00ff */
        /* <DEDUP_REMOVED lines=12> */
[----:B------:R-:W-:Y:S01]  /*63c0*/  IMAD.MOV.U32 R75, RZ, RZ, RZ ;  /* 0x000000ffff4b7224 */ /* 0x000fe200078e00ff */
[----:B------:R-:W-:Y:S01]  /*63d0*/  MOV R8, RZ ;  /* 0x000000ff00087202 */ /* 0x000fe20000000f00 */
[----:B------:R-:W-:Y:S01]  /*63e0*/  IMAD.MOV.U32 R72, RZ, RZ, RZ ;  /* 0x000000ffff487224 */ /* 0x000fe200078e00ff */
        /* <DEDUP_REMOVED lines=36> */
[----:B------:R-:W-:Y:S05]  /*6630*/  @!P0 BRA `(.L_x_399) ;  /* 0x0001694000008947 */ /* 0x000fea0003800000 */
[----:B------:R-:W-:-:S04]  /*6640*/  ISETP.NE.U32.AND P0, PT, RZ, c[0x0][0x340], PT ;  /* 0x0000d000ff007a0c */ /* 0x000fc80003f05070 */
[----:B------:R-:W-:-:S13]  /*6650*/  ISETP.NE.AND.EX P1, PT, RZ, c[0x0][0x344], PT, P0 ;  /* 0x0000d100ff007a0c */ /* 0x000fda0003f25300 */
[----:B------:R-:W-:-:S04]  /*6660*/  @P1 IMAD.MOV.U32 R2, RZ, RZ, 0x4 ;  /* 0x00000004ff021424 */ /* 0x000fc800078e00ff */
[----:B------:R-:W-:-:S06]  /*6670*/  @P1 IMAD.WIDE R2, R225, R2, c[0x0][0x340] ;  /* 0x0000d000e1021625 */ /* 0x000fcc00078e0202 */
[----:B------:R1:W2:Y:S01]  /*6680*/  @P1 LDG.E R2, [R2.64] ;  /* 0x0000000c02021981 */ /* 0x0002a2000c1e1900 */
[----:B------:R-:W-:Y:S01]  /*6690*/  SHF.R.S32.HI R96, RZ, 0x1f, R223 ;  /* 0x0000001fff607819 */ /* 0x000fe200000114df */
[----:B------:R-:W-:Y:S01]  /*66a0*/  IMAD.WIDE.U32 R20, R74, c[0x0][0x178], RZ ;  /* 0x00005e004a147a25 */ /* 0x000fe200078e00ff */
[----:B------:R-:W-:Y:S01]  /*66b0*/  SHF.R.S32.HI R5, RZ, 0x1f, R0 ;  /* 0x0000001fff057819 */ /* 0x000fe20000011400 */
[----:B------:R-:W-:Y:S01]  /*66c0*/  BSSY B0, `(.L_x_400) ;  /* 0x000008e000007945 */ /* 0x000fe20003800000 */
[CC--:B------:R-:W-:Y:S01]  /*66d0*/  LEA.HI R11, R96.reuse, R223.reuse, RZ, 0x2 ;  /* 0x000000df600b7211 */ /* 0x0c0fe200078f10ff */
[----:B------:R-:W-:Y:S01]  /*66e0*/  IMAD R6, R221, c[0x0][0x1b8], RZ ;  /* 0x00006e00dd067a24 */ /* 0x000fe200078e02ff */
[----:B------:R-:W-:Y:S02]  /*66f0*/  LEA.HI R47, R96, R223, RZ, 0x3 ;  /* 0x000000df602f7211 */ /* 0x000fe400078f18ff */
[----:B------:R-:W-:Y:S01]  /*6700*/  LOP3.LUT R78, R11, 0xfffffffc, RZ, 0xc0, !PT ;  /* 0xfffffffc0b4e7812 */ /* 0x000fe200078ec0ff */
[----:B------:R-:W-:Y:S01]  /*6710*/  IMAD R6, R222, c[0x0][0x1bc], R6 ;  /* 0x00006f00de067a24 */ /* 0x000fe200078e0206 */
[----:B------:R-:W-:-:S02]  /*6720*/  SHF.R.S32.HI R244, RZ, 0x2, R11 ;  /* 0x00000002fff47819 */ /* 0x000fc4000001140b */
[----:B------:R-:W-:Y:S01]  /*6730*/  SHF.R.S32.HI R46, RZ, 0x3, R47 ;  /* 0x00000003ff2e7819 */ /* 0x000fe2000001142f */
[----:B------:R-:W-:Y:S01]  /*6740*/  IMAD.IADD R78, R223, 0x1, -R78 ;  /* 0x00000001df4e7824 */ /* 0x000fe200078e0a4e */
[----:B------:R-:W-:Y:S02]  /*6750*/  IADD3 R14, P0, R244, R0, RZ ;  /* 0x00000000f40e7210 */ /* 0x000fe40007f1e0ff */
[----:B------:R-:W-:Y:S01]  /*6760*/  LEA.HI R51, R96, R223, RZ, 0x4 ;  /* 0x000000df60337211 */ /* 0x000fe200078f20ff */
[----:B------:R-:W-:Y:S01]  /*6770*/  IMAD.SHL.U32 R44, R46, 0x40, RZ ;  /* 0x000000402e2c7824 */ /* 0x000fe200078e00ff */
[----:B------:R-:W-:Y:S01]  /*6780*/  LEA.HI.X.SX32 R5, R244, R5, 0x1, P0 ;  /* 0x00000005f4057211 */ /* 0x000fe200000f0eff */
[----:B------:R-:W-:Y:S01]  /*6790*/  IMAD.SHL.U32 R12, R78, 0x8, RZ ;  /* 0x000000084e0c7824 */ /* 0x000fe200078e00ff */
[----:B------:R-:W-:Y:S02]  /*67a0*/  ISETP.NE.U32.AND P0, PT, RZ, c[0x0][0x348], PT ;  /* 0x0000d200ff007a0c */ /* 0x000fe40003f05070 */
[----:B------:R-:W-:-:S02]  /*67b0*/  LOP3.LUT R44, R44, 0xc0, RZ, 0xc0, !PT ;  /* 0x000000c02c2c7812 */ /* 0x000fc400078ec0ff */
[----:B-1----:R-:W-:Y:S02]  /*67c0*/  SHF.R.S32.HI R3, RZ, 0x1f, R74 ;  /* 0x0000001fff037819 */ /* 0x002fe4000001144a */
[----:B------:R-:W-:Y:S02]  /*67d0*/  LOP3.LUT R4, R44, 0x18, R12, 0xf8, !PT ;  /* 0x000000182c047812 */ /* 0x000fe400078ef80c */
[----:B------:R-:W-:Y:S01]  /*67e0*/  ISETP.NE.AND.EX P0, PT, RZ, c[0x0][0x34c], PT, P0 ;  /* 0x0000d300ff007a0c */ /* 0x000fe20003f05300 */
[----:B------:R-:W-:Y:S01]  /*67f0*/  IMAD R3, R3, c[0x0][0x178], RZ ;  /* 0x00005e0003037a24 */ /* 0x000fe200078e02ff */
[----:B------:R-:W-:Y:S02]  /*6800*/  SHF.R.U32.HI R44, RZ, 0x3, R44 ;  /* 0x00000003ff2c7819 */ /* 0x000fe4000001162c */
[----:B------:R-:W-:Y:S01]  /*6810*/  LOP3.LUT R51, R51, 0xfffffff0, RZ, 0xc0, !PT ;  /* 0xfffffff033337812 */ /* 0x000fe200078ec0ff */
[----:B------:R-:W-:Y:S01]  /*6820*/  IMAD R3, R74, c[0x0][0x17c], R3 ;  /* 0x00005f004a037a24 */ /* 0x000fe200078e0203 */
[----:B------:R-:W-:-:S02]  /*6830*/  LOP3.LUT R44, R4, R44, RZ, 0x3c, !PT ;  /* 0x0000002c042c7212 */ /* 0x000fc400078e3cff */
[----:B------:R-:W-:Y:S01]  /*6840*/  IADD3 R4, R12, 0x40, RZ ;  /* 0x000000400c047810 */ /* 0x000fe20007ffe0ff */
[----:B------:R-:W-:Y:S01]  /*6850*/  IMAD.IADD R21, R21, 0x1, R3 ;  /* 0x0000000115157824 */ /* 0x000fe200078e0203 */
[----:B------:R-:W-:Y:S01]  /*6860*/  SEL R18, R225, RZ, !P0 ;  /* 0x000000ffe1127207 */ /* 0x000fe20004000000 */
[----:B------:R-:W-:Y:S01]  /*6870*/  IMAD R3, R78, 0x20, R244 ;  /* 0x000000204e037824 */ /* 0x000fe200078e02f4 */
[----:B------:R-:W-:Y:S01]  /*6880*/  ISETP.GE.AND P2, PT, R4, c[0x0][0x1d4], PT ;  /* 0x0000750004007a0c */ /* 0x000fe20003f46270 */
[----:B------:R-:W-:Y:S01]  /*6890*/  IMAD.WIDE.U32 R20, R222, c[0x0][0x1b8], R20 ;  /* 0x00006e00de147a25 */ /* 0x000fe200078e0014 */
[----:B------:R-:W-:Y:S02]  /*68a0*/  SHF.R.S32.HI R13, RZ, 0x1f, R12 ;  /* 0x0000001fff0d7819 */ /* 0x000fe4000001140c */
[----:B------:R-:W-:Y:S01]  /*68b0*/  IADD3 R3, R77, R3, RZ ;  /* 0x000000034d037210 */ /* 0x000fe20007ffe0ff */
[----:B------:R-:W-:Y:S01]  /*68c0*/  IMAD.IADD R51, R223, 0x1, -R51 ;  /* 0x00000001df337824 */ /* 0x000fe200078e0a33 */
[----:B------:R-:W-:Y:S01]  /*68d0*/  LOP3.LUT R226, R226, 0xfffffdff, RZ, 0xc0, !PT ;  /* 0xfffffdffe2e27812 */ /* 0x000fe200078ec0ff */
[----:B------:R-:W-:Y:S01]  /*68e0*/  IMAD.IADD R21, R21, 0x1, R6 ;  /* 0x0000000115157824 */ /* 0x000fe200078e0206 */
[----:B------:R-:W-:Y:S01]  /*68f0*/  LEA.HI R11, R11, R244, RZ, 0x1 ;  /* 0x000000f40b0b7211 */ /* 0x000fe200078f08ff */
[----:B------:R-:W-:Y:S01]  /*6900*/  @P6 IMAD.HI.U32 R0, R3, c[0x0][0x2c8], RZ ;  /* 0x0000b20003006a27 */ /* 0x000fe200078e00ff */
[----:B------:R-:W-:-:S02]  /*6910*/  LEA.HI R52, R51, R51, RZ, 0x1 ;  /* 0x0000003333347211 */ /* 0x000fc400078f08ff */
[----:B------:R-:W-:Y:S01]  /*6920*/  LEA.HI R96, R96, R223, RZ, 0x5 ;  /* 0x000000df60607211 */ /* 0x000fe200078f28ff */
[----:B------:R-:W-:Y:S01]  /*6930*/  IMAD.MOV.U32 R8, RZ, RZ, R3 ;  /* 0x000000ffff087224 */ /* 0x000fe200078e0003 */
[----:B------:R-:W-:Y:S01]  /*6940*/  @P6 SHF.R.U32.HI R8, RZ, c[0x0][0x2cc], R0 ;  /* 0x0000b300ff086a19 */ /* 0x000fe20000011600 */
[C---:B------:R-:W-:Y:S01]  /*6950*/  IMAD R6, R5.reuse, c[0x0][0x1e0], RZ ;  /* 0x0000780005067a24 */ /* 0x040fe200078e02ff */
[----:B------:R-:W-:Y:S01]  /*6960*/  SHF.R.S32.HI R0, RZ, 0x1f, R225 ;  /* 0x0000001fff007819 */ /* 0x000fe200000114e1 */
[----:B------:R-:W-:Y:S01]  /*6970*/  IMAD R5, R5, c[0x0][0x208], RZ ;  /* 0x0000820005057a24 */ /* 0x000fe200078e02ff */
[----:B------:R-:W-:Y:S01]  /*6980*/  IADD3 R4, -R8, RZ, RZ ;  /* 0x000000ff08047210 */ /* 0x000fe20007ffe1ff */
[----:B------:R-:W-:Y:S01]  /*6990*/  IMAD R6, R14, c[0x0][0x1e4], R6 ;  /* 0x000079000e067a24 */ /* 0x000fe200078e0206 */
[----:B------:R-:W-:Y:S01]  /*69a0*/  SEL R10, R0, RZ, !P0 ;  /* 0x000000ff000a7207 */ /* 0x000fe20004000000 */
[----:B------:R-:W-:Y:S01]  /*69b0*/  IMAD R5, R14, c[0x0][0x20c], R5 ;  /* 0x000083000e057a24 */ /* 0x000fe200078e0205 */
[----:B------:R-:W-:Y:S01]  /*69c0*/  SHF.R.S32.HI R7, RZ, 0x1f, R8 ;  /* 0x0000001fff077819 */ /* 0x000fe20000011408 */
[----:B------:R-:W-:Y:S01]  /*69d0*/  IMAD R4, R4, c[0x0][0x2c4], R3 ;  /* 0x0000b10004047a24 */ /* 0x000fe200078e0203 */
[--C-:B------:R-:W-:Y:S01]  /*69e0*/  SHF.R.S32.HI R50, RZ, 0x1, R52.reuse ;  /* 0x00000001ff327819 */ /* 0x100fe20000011434 */
[----:B------:R-:W-:Y:S01]  /*69f0*/  IMAD R10, R10, c[0x0][0x1c0], RZ ;  /* 0x000070000a0a7a24 */ /* 0x000fe200078e02ff */
[----:B------:R-:W-:Y:S01]  /*6a00*/  SHF.R.S32.HI R9, RZ, 0x1f, R52 ;  /* 0x0000001fff097819 */ /* 0x000fe20000011434 */
[----:B------:R-:W-:Y:S01]  /*6a10*/  IMAD R7, R7, c[0x0][0x1b0], RZ ;  /* 0x00006c0007077a24 */ /* 0x000fe200078e02ff */
[----:B------:R-:W-:Y:S01]  /*6a20*/  SHF.R.S32.HI R3, RZ, 0x1f, R4 ;  /* 0x0000001fff037819 */ /* 0x000fe20000011404 */
[C---:B------:R-:W-:Y:S01]  /*6a30*/  IMAD R10, R18.reuse, c[0x0][0x1c4], R10 ;  /* 0x00007100120a7a24 */ /* 0x040fe200078e020a */
[----:B------:R-:W-:Y:S01]  /*6a40*/  LEA.HI R9, R9, R50, RZ, 0x2 ;  /* 0x0000003209097211 */ /* 0x000fe200078f10ff */
[----:B------:R-:W-:Y:S01]  /*6a50*/  IMAD.WIDE.U32 R18, R18, c[0x0][0x1c0], R20 ;  /* 0x0000700012127a25 */ /* 0x000fe200078e0014 */
[----:B------:R-:W-:-:S02]  /*6a60*/  ISETP.NE.U32.AND P0, PT, RZ, c[0x0][0x350], PT ;  /* 0x0000d400ff007a0c */ /* 0x000fc40003f05070 */
[----:B------:R-:W-:Y:S01]  /*6a70*/  LOP3.LUT R9, R9, 0xfffffffc, RZ, 0xc0, !PT ;  /* 0xfffffffc09097812 */ /* 0x000fe200078ec0ff */
[----:B------:R-:W-:Y:S01]  /*6a80*/  IMAD.IADD R19, R19, 0x1, R10 ;  /* 0x0000000113137824 */ /* 0x000fe200078e020a */
[----:B------:R-:W-:Y:S01]  /*6a90*/  IADD3 R10, R12, 0x20, RZ ;  /* 0x000000200c0a7810 */ /* 0x000fe20007ffe0ff */
[----:B------:R-:W-:Y:S01]  /*6aa0*/  IMAD R7, R8, c[0x0][0x1b4], R7 ;  /* 0x00006d0008077a24 */ /* 0x000fe200078e0207 */
[----:B------:R-:W-:Y:S01]  /*6ab0*/  IADD3 R50, R50, -R9, RZ ;  /* 0x8000000932327210 */ /* 0x000fe20007ffe0ff */
[----:B------:R-:W-:Y:S01]  /*6ac0*/  IMAD.WIDE.U32 R18, R8, c[0x0][0x1b0], R18 ;  /* 0x00006c0008127a25 */ /* 0x000fe200078e0012 */
[----:B------:R-:W-:Y:S02]  /*6ad0*/  @P2 LOP3.LUT R226, R226, 0x200, RZ, 0xfc, !PT ;  /* 0x00000200e2e22812 */ /* 0x000fe400078efcff */
[----:B------:R-:W-:Y:S01]  /*6ae0*/  LOP3.LUT R11, R11, 0x7fffffe, RZ, 0xc0, !PT ;  /* 0x07fffffe0b0b7812 */ /* 0x000fe200078ec0ff */
[----:B------:R-:W-:Y:S01]  /*6af0*/  IMAD.WIDE.U32 R16, R14, c[0x0][0x1e0], R12 ;  /* 0x000078000e107a25 */ /* 0x000fe200078e000c */
[----:B------:R-:W-:-:S02]  /*6b00*/  LOP3.LUT R226, R226, 0xfffffeff, RZ, 0xc0, !PT ;  /* 0xfffffeffe2e27812 */ /* 0x000fc400078ec0ff */
[----:B------:R-:W-:Y:S01]  /*6b10*/  SHF.R.S32.HI R97, RZ, 0x5, R96 ;  /* 0x00000005ff617819 */ /* 0x000fe20000011460 */
[----:B------:R-:W-:Y:S01]  /*6b20*/  IMAD.IADD R19, R19, 0x1, R7 ;  /* 0x0000000113137824 */ /* 0x000fe200078e0207 */
[----:B------:R-:W-:Y:S01]  /*6b30*/  ISETP.GE.AND P2, PT, R10, c[0x0][0x198], PT ;  /* 0x000066000a007a0c */ /* 0x000fe20003f46270 */
[----:B------:R-:W-:Y:S02]  /*6b40*/  IMAD R3, R3, c[0x0][0x1a8], RZ ;  /* 0x00006a0003037a24 */ /* 0x000fe400078e02ff */
[----:B------:R-:W-:-:S04]  /*6b50*/  IMAD.WIDE.U32 R14, R14, c[0x0][0x208], R12 ;  /* 0x000082000e0e7a25 */ /* 0x000fc800078e000c */
[----:B------:R-:W-:Y:S02]  /*6b60*/  IMAD.IADD R17, R17, 0x1, R6 ;  /* 0x0000000111117824 */ /* 0x000fe400078e0206 */
[C---:B------:R-:W-:Y:S02]  /*6b70*/  IMAD R3, R4.reuse, c[0x0][0x1ac], R3 ;  /* 0x00006b0004037a24 */ /* 0x040fe400078e0203 */
[----:B------:R-:W-:-:S04]  /*6b80*/  IMAD.WIDE.U32 R8, R4, c[0x0][0x1a8], R18 ;  /* 0x00006a0004087a25 */ /* 0x000fc800078e0012 */
[----:B------:R-:W-:Y:S02]  /*6b90*/  IMAD.IADD R15, R15, 0x1, R5 ;  /* 0x000000010f0f7824 */ /* 0x000fe400078e0205 */
[----:B------:R-:W-:Y:S02]  /*6ba0*/  IMAD R4, R221, c[0x0][0x210], RZ ;  /* 0x00008400dd047a24 */ /* 0x000fe400078e02ff */
[----:B------:R-:W-:-:S04]  /*6bb0*/  IMAD.WIDE.U32 R14, R222, c[0x0][0x210], R14 ;  /* 0x00008400de0e7a25 */ /* 0x000fc800078e000e */
[----:B------:R-:W-:Y:S02]  /*6bc0*/  IMAD R4, R222, c[0x0][0x214], R4 ;  /* 0x00008500de047a24 */ /* 0x000fe400078e0204 */
[----:B------:R-:W-:Y:S02]  /*6bd0*/  IMAD.IADD R3, R9, 0x1, R3 ;  /* 0x0000000109037824 */ /* 0x000fe400078e0203 */
[----:B------:R-:W-:Y:S01]  /*6be0*/  IMAD R5, R221, c[0x0][0x1e8], RZ ;  /* 0x00007a00dd057a24 */ /* 0x000fe200078e02ff */
[----:B------:R-:W-:Y:S01]  /*6bf0*/  IADD3 R229, R4, R15, RZ ;  /* 0x0000000f04e57210 */ /* 0x000fe20007ffe0ff */
[----:B------:R-:W-:Y:S02]  /*6c00*/  IMAD R4, R224, c[0x0][0x2c4], RZ ;  /* 0x0000b100e0047a24 */ /* 0x000fe400078e02ff */
[C---:B------:R-:W-:Y:S02]  /*6c10*/  IMAD R5, R222.reuse, c[0x0][0x1ec], R5 ;  /* 0x00007b00de057a24 */ /* 0x040fe400078e0205 */
[----:B------:R-:W-:-:S04]  /*6c20*/  IMAD.WIDE.U32 R16, R222, c[0x0][0x1e8], R16 ;  /* 0x00007a00de107a25 */ /* 0x000fc800078e0010 */
[----:B------:R-:W-:Y:S02]  /*6c30*/  IMAD.IADD R233, R5, 0x1, R17 ;  /* 0x0000000105e97824 */ /* 0x000fe400078e0211 */
[----:B------:R-:W-:Y:S02]  /*6c40*/  IMAD.MOV.U32 R232, RZ, RZ, R16 ;  /* 0x000000ffffe87224 */ /* 0x000fe400078e0010 */
[----:B------:R-:W-:Y:S02]  /*6c50*/  IMAD.MOV.U32 R228, RZ, RZ, R14 ;  /* 0x000000ffffe47224 */ /* 0x000fe400078e000e */
[----:B------:R-:W-:-:S04]  /*6c60*/  IMAD.IADD R11, R244, 0x1, -R11 ;  /* 0x00000001f40b7824 */ /* 0x000fc800078e0a0b */
[----:B------:R-:W-:-:S04]  /*6c70*/  IMAD R11, R97, 0x8, R11 ;  /* 0x00000008610b7824 */ /* 0x000fc800078e020b */
[----:B------:R-:W-:Y:S01]  /*6c80*/  IMAD.U32 R44, R11, 0x20, R44 ;  /* 0x000000200b2c7824 */ /* 0x000fe200078e002c */
[--C-:B--2---:R-:W-:Y:S01]  /*6c90*/  @P1 SHF.R.S32.HI R7, RZ, 0x1f, R2.reuse ;  /* 0x0000001fff071819 */ /* 0x104fe20000011402 */
[----:B------:R-:W-:Y:S02]  /*6ca0*/  @P1 IMAD.MOV.U32 R6, RZ, RZ, R2 ;  /* 0x000000ffff061224 */ /* 0x000fe400078e0002 */
[----:B------:R-:W-:Y:S02]  /*6cb0*/  @!P1 IMAD.MOV.U32 R6, RZ, RZ, R225 ;  /* 0x000000ffff069224 */ /* 0x000fe400078e00e1 */
[----:B------:R-:W-:Y:S01]  /*6cc0*/  @!P1 IMAD.MOV.U32 R7, RZ, RZ, R0 ;  /* 0x000000ffff079224 */ /* 0x000fe200078e0000 */
[----:B------:R-:W-:Y:S02]  /*6cd0*/  ISETP.NE.AND.EX P1, PT, RZ, c[0x0][0x354], PT, P0 ;  /* 0x0000d500ff007a0c */ /* 0x000fe40003f25300 */
[----:B------:R-:W-:Y:S02]  /*6ce0*/  LEA R9, P0, R8, c[0x0][0x160], 0x1 ;  /* 0x0000580008097a11 */ /* 0x000fe400078008ff */
[----:B------:R-:W-:Y:S01]  /*6cf0*/  SEL R0, R7, RZ, !P1 ;  /* 0x000000ff07007207 */ /* 0x000fe20004800000 */
[----:B------:R-:W-:Y:S01]  /*6d00*/  IMAD.IADD R7, R77, 0x1, R244 ;  /* 0x000000014d077824 */ /* 0x000fe200078e02f4 */
[----:B------:R-:W-:Y:S01]  /*6d10*/  SEL R6, R6, RZ, !P1 ;  /* 0x000000ff06067207 */ /* 0x000fe20004800000 */
[----:B------:R1:W2:Y:S01]  /*6d20*/  SHFL.IDX PT, R14, R9, RZ, 0x1c1f ;  /* 0x001c1fff090e7589 */ /* 0x0002a200000e0000 */
[----:B------:R-:W-:Y:S01]  /*6d30*/  ISETP.GE.AND P1, PT, R12, c[0x0][0x1d4], PT ;  /* 0x000075000c007a0c */ /* 0x000fe20003f26270 */
[----:B------:R-:W-:Y:S01]  /*6d40*/  IMAD R238, R0, c[0x0][0x1f0], RZ ;  /* 0x00007c0000ee7a24 */ /* 0x000fe200078e02ff */
[----:B------:R-:W-:Y:S01]  /*6d50*/  LEA.HI.X R8, R8, c[0x0][0x164], R3, 0x1, P0 ;  /* 0x0000590008087a11 */ /* 0x000fe200000f0c03 */
[----:B------:R-:W-:Y:S01]  /*6d60*/  IMAD R236, R0, c[0x0][0x218], RZ ;  /* 0x0000860000ec7a24 */ /* 0x000fe200078e02ff */
[----:B------:R-:W-:Y:S01]  /*6d70*/  MOV R0, 0x10 ;  /* 0x0000001000007802 */ /* 0x000fe20000000f00 */
[----:B------:R-:W-:Y:S01]  /*6d80*/  IMAD R238, R6, c[0x0][0x1f4], R238 ;  /* 0x00007d0006ee7a24 */ /* 0x000fe200078e02ee */
[----:B------:R-:W-:Y:S01]  /*6d90*/  LOP3.LUT P0, RZ, R50, 0x2, RZ, 0xc0, !PT ;  /* 0x0000000232ff7812 */ /* 0x000fe2000780c0ff */
[C---:B------:R-:W-:Y:S01]  /*6da0*/  IMAD R236, R6.reuse, c[0x0][0x21c], R236 ;  /* 0x0000870006ec7a24 */ /* 0x040fe200078e02ec */
[----:B------:R-:W-:Y:S01]  /*6db0*/  ISETP.GE.AND P4, PT, R7, R4, PT ;  /* 0x000000040700720c */ /* 0x000fe20003f86270 */
[----:B------:R-:W-:Y:S01]  /*6dc0*/  IMAD.WIDE.U32 R232, R6, c[0x0][0x1f0], R232 ;  /* 0x00007c0006e87a25 */ /* 0x000fe200078e00e8 */
[----:B------:R-:W-:Y:S01]  /*6dd0*/  SEL R0, R0, 0xfffffff0, !P0 ;  /* 0xfffffff000007807 */ /* 0x000fe20004000000 */
[----:B------:R1:W3:Y:S01]  /*6de0*/  SHFL.IDX PT, R15, R8, RZ, 0x1c1f ;  /* 0x001c1fff080f7589 */ /* 0x0002e200000e0000 */
[----:B------:R-:W-:Y:S01]  /*6df0*/  ISETP.GE.AND P0, PT, R10, c[0x0][0x1d4], PT ;  /* 0x000075000a007a0c */ /* 0x000fe20003f06270 */
[----:B------:R-:W-:Y:S01]  /*6e00*/  IMAD.WIDE.U32 R228, R6, c[0x0][0x218], R228 ;  /* 0x0000860006e47a25 */ /* 0x000fe200078e00e4 */
[----:B------:R-:W-:-:S03]  /*6e10*/  @P1 LOP3.LUT R226, R226, 0x100, RZ, 0xfc, !PT ;  /* 0x00000100e2e21812 */ /* 0x000fc600078efcff */
[----:B------:R-:W-:Y:S01]  /*6e20*/  IMAD.SHL.U32 R6, R78, 0x8, RZ ;  /* 0x000000084e067824 */ /* 0x000fe200078e00ff */
[----:B------:R-:W-:Y:S01]  /*6e30*/  LOP3.LUT R226, R226, 0xffffff7f, RZ, 0xc0, !PT ;  /* 0xffffff7fe2e27812 */ /* 0x000fe200078ec0ff */
[----:B------:R-:W-:Y:S02]  /*6e40*/  IMAD.IADD R239, R233, 0x1, R238 ;  /* 0x00000001e9ef7824 */ /* 0x000fe400078e02ee */
[----:B------:R-:W-:Y:S01]  /*6e50*/  IMAD.IADD R237, R229, 0x1, R236 ;  /* 0x00000001e5ed7824 */ /* 0x000fe200078e02ec */
[C---:B------:R-:W-:Y:S02]  /*6e60*/  IADD3 R2, R6.reuse, 0x40, RZ ;  /* 0x0000004006027810 */ /* 0x040fe40007ffe0ff */
[----:B------:R-:W-:Y:S02]  /*6e70*/  ISETP.GE.AND P3, PT, R6, c[0x0][0x198], PT ;  /* 0x0000660006007a0c */ /* 0x000fe40003f66270 */
[----:B------:R-:W-:Y:S02]  /*6e80*/  @P0 LOP3.LUT R226, R226, 0x80, RZ, 0xfc, !PT ;  /* 0x00000080e2e20812 */ /* 0x000fe400078efcff */
[----:B------:R-:W-:Y:S01]  /*6e90*/  ISETP.GE.AND P1, PT, R2, c[0x0][0x198], PT ;  /* 0x0000660002007a0c */ /* 0x000fe20003f26270 */
[----:B------:R-:W-:Y:S07]  /*6ea0*/  @P4 BRA `(.L_x_401) ;  /* 0x000000f000004947 */ /* 0x000fee0003800000 */
[----:B--2---:R-:W-:Y:S02]  /*6eb0*/  SHF.R.S32.HI R5, RZ, 0x1f, R10 ;  /* 0x0000001fff057819 */ /* 0x004fe4000001140a */
[----:B------:R-:W-:-:S02]  /*6ec0*/  SHF.R.S32.HI R3, RZ, 0x1f, R2 ;  /* 0x0000001fff037819 */ /* 0x000fc40000011402 */
[----:B------:R-:W-:Y:S02]  /*6ed0*/  LEA.HI R5, R5, R10, RZ, 0x3 ;  /* 0x0000000a05057211 */ /* 0x000fe400078f18ff */
[----:B------:R-:W-:Y:S01]  /*6ee0*/  LEA.HI R3, R3, R2, RZ, 0x3 ;  /* 0x0000000203037211 */ /* 0x000fe200078f18ff */
[----:B------:R-:W-:Y:S01]  /*6ef0*/  IMAD.SHL.U32 R2, R44, 0x2, RZ ;  /* 0x000000022c027824 */ /* 0x000fe200078e00ff */
[C---:B------:R-:W-:Y:S02]  /*6f00*/  LEA R16, P0, R6.reuse, R14, 0x1 ;  /* 0x0000000e06107211 */ /* 0x040fe400078008ff */
        /* <DEDUP_REMOVED lines=9> */
.L_x_401:
[----:B--2---:R-:W-:Y:S05]  /*6fa0*/  BSYNC B0 ;  /* 0x0000000000007941 */ /* 0x004fea0003800000 */
.L_x_400:
        /* <DEDUP_REMOVED lines=22> */
.L_x_403:
[----:B------:R-:W-:Y:S05]  /*7110*/  BSYNC B0 ;  /* 0x0000000000007941 */ /* 0x000fea0003800000 */
.L_x_402:
[----:B------:R-:W-:Y:S01]  /*7120*/  IADD3 R2, R7, 0x40, RZ ;  /* 0x0000004007027810 */ /* 0x000fe20007ffe0ff */
[----:B---3--:R3:W1:Y:S01]  /*7130*/  SHFL.IDX PT, R15, R8, 0x2, 0x1c1f ;  /* 0x005c1f00080f7f89 */ /* 0x00866200000e0000 */
        /* <DEDUP_REMOVED lines=20> */
.L_x_405:
[----:B------:R-:W-:Y:S05]  /*7280*/  BSYNC B0 ;  /* 0x0000000000007941 */ /* 0x000fea0003800000 */
.L_x_404:
[----:B-1--4-:R-:W1:Y:S01]  /*7290*/  SHFL.IDX PT, R14, R9, 0x3, 0x1c1f ;  /* 0x007c1f00090e7f89 */ /* 0x012e6200000e0000 */
[----:B------:R-:W-:Y:S01]  /*72a0*/  IADD3 R7, R7, 0x60, RZ ;  /* 0x0000006007077810 */ /* 0x000fe20007ffe0ff */
[----:B------:R-:W-:Y:S01]  /*72b0*/  IMAD.MOV.U32 R98, RZ, RZ, 0x30 ;  /* 0x00000030ff627424 */ /* 0x000fe200078e00ff */
[----:B------:R-:W-:Y:S01]  /*72c0*/  IADD3 R100, R152, -0x1, RZ ;  /* 0xffffffff98647810 */ /* 0x000fe20007ffe0ff */
[----:B------:R-:W4:Y:S01]  /*72d0*/  SHFL.IDX PT, R15, R8, 0x3, 0x1c1f ;  /* 0x007c1f00080f7f89 */ /* 0x000f2200000e0000 */
[----:B------:R-:W-:Y:S01]  /*72e0*/  ISETP.GE.AND P0, PT, R7, R4, PT ;  /* 0x000000040700720c */ /* 0x000fe20003f06270 */
[----:B------:R-:W-:Y:S01]  /*72f0*/  IMAD R79, R98, c[0x0][0x1e4], RZ ;  /* 0x00007900624f7a24 */ /* 0x000fe200078e02ff */
[----:B------:R-:W-:Y:S01]  /*7300*/  SHF.R.S32.HI R48, RZ, 0x1f, R100 ;  /* 0x0000001fff307819 */ /* 0x000fe20000011464 */
[----:B------:R-:W-:Y:S01]  /*7310*/  IMAD.MOV.U32 R238, RZ, RZ, R232 ;  /* 0x000000ffffee7224 */ /* 0x000fe200078e00e8 */
[----:B------:R-:W-:Y:S01]  /*7320*/  ULDC.64 UR4, c[0x0][0x1e0] ;  /* 0x0000780000047ab9 */ /* 0x000fe20000000a00 */
[----:B------:R-:W-:Y:S01]  /*7330*/  SHF.R.S32.HI R49, RZ, 0x1f, R223 ;  /* 0x0000001fff317819 */ /* 0x000fe200000114df */
[----:B------:R-:W-:-:S02]  /*7340*/  USHF.L.U32 UR6, UR4, 0x5, URZ ;  /* 0x0000000504067899 */ /* 0x000fc4000800063f */
[----:B------:R-:W-:Y:S01]  /*7350*/  UMOV UR7, 0x5 ;  /* 0x0000000500077882 */ /* 0x000fe20000000000 */
[----:B------:R-:W-:Y:S01]  /*7360*/  LEA.HI R49, R49, R223, RZ, 0x4 ;  /* 0x000000df31317211 */ /* 0x000fe200078f20ff */
[----:B------:R-:W-:-:S03]  /*7370*/  USHF.L.U64.HI UR7, UR4, UR7, UR5 ;  /* 0x0000000704077299 */ /* 0x000fc60008010205 */
[----:B------:R-:W-:Y:S01]  /*7380*/  @!P0 IMAD.SHL.U32 R5, R44, 0x2, RZ ;  /* 0x000000022c058824 */ /* 0x000fe200078e00ff */
[----:B------:R-:W-:Y:S02]  /*7390*/  SHF.R.S32.HI R49, RZ, 0x4, R49 ;  /* 0x00000004ff317819 */ /* 0x000fe40000011431 */
[----:B-1----:R-:W-:-:S04]  /*73a0*/  @!P0 LEA R2, P4, R6, R14, 0x1 ;  /* 0x0000000e06028211 */ /* 0x002fc800078808ff */
[----:B----4-:R-:W-:Y:S02]  /*73b0*/  @!P0 LEA.HI.X R3, R6, R15, R13, 0x1, P4 ;  /* 0x0000000f06038211 */ /* 0x010fe400020f0c0d */
[----:B------:R-:W-:-:S03]  /*73c0*/  LOP3.LUT P4, RZ, R226, 0x200, RZ, 0xc0, !PT ;  /* 0x00000200e2ff7812 */ /* 0x000fc6000788c0ff */
[----:B------:R-:W-:Y:S01]  /*73d0*/  @!PT LDS RZ, [RZ] ;  /* 0x00000000fffff984 */ /* 0x000fe20000000800 */
[----:B------:R1:W-:Y:S01]  /*73e0*/  @!P0 LDGSTS.E.BYPASS.LTC128B.128 [R5+0x7880], [R2.64], !P3 ;  /* 0x0788000002058fae */ /* 0x0003e2000d901d4c */
[----:B------:R-:W-:Y:S02]  /*73f0*/  LOP3.LUT P3, RZ, R226, 0x80, RZ, 0xc0, !PT ;  /* 0x00000080e2ff7812 */ /* 0x000fe4000786c0ff */
[----:B-1----:R-:W-:-:S04]  /*7400*/  @!P0 SHF.R.S32.HI R2, RZ, 0x1f, R10 ;  /* 0x0000001fff028819 */ /* 0x002fc8000001140a */
[----:B------:R-:W-:-:S04]  /*7410*/  @!P0 LEA.HI R2, R2, R10, RZ, 0x3 ;  /* 0x0000000a02028211 */ /* 0x000fc800078f18ff */
[----:B------:R-:W-:-:S05]  /*7420*/  @!P0 LOP3.LUT R2, R2, 0xfffffff8, RZ, 0xc0, !PT ;  /* 0xfffffff802028812 */ /* 0x000fca00078ec0ff */
[----:B------:R-:W-:-:S05]  /*7430*/  @!P0 IMAD.WIDE R2, R2, 0x2, R14 ;  /* 0x0000000202028825 */ /* 0x000fca00078e020e */
[----:B------:R1:W-:Y:S02]  /*7440*/  @!P0 LDGSTS.E.BYPASS.LTC128B.128 [R5+0x9880], [R2.64], !P2 ;  /* 0x0988000002058fae */ /* 0x0003e4000d101d4c */
[----:B-1----:R-:W-:Y:S01]  /*7450*/  @!P0 IADD3 R2, R6, 0x40, RZ ;  /* 0x0000004006028810 */ /* 0x002fe20007ffe0ff */
[----:B------:R-:W-:Y:S02]  /*7460*/  IMAD R3, R152, -0x30, R98 ;  /* 0xffffffd098037824 */ /* 0x000fe400078e0262 */
[----:B------:R-:W-:Y:S01]  /*7470*/  IMAD.WIDE.U32 R98, R98, c[0x0][0x1e0], RZ ;  /* 0x0000780062627a25 */ /* 0x000fe200078e00ff */
[----:B------:R-:W-:-:S03]  /*7480*/  @!P0 SHF.R.S32.HI R6, RZ, 0x1f, R2 ;  /* 0x0000001fff068819 */ /* 0x000fc60000011402 */
[----:B------:R-:W-:Y:S01]  /*7490*/  IMAD.IADD R79, R99, 0x1, R79 ;  /* 0x00000001634f7824 */ /* 0x000fe200078e024f */
[----:B------:R-:W-:Y:S01]  /*74a0*/  @!P0 LEA.HI R6, R6, R2, RZ, 0x3 ;  /* 0x0000000206068211 */ /* 0x000fe200078f18ff */
[----:B------:R-:W-:Y:S02]  /*74b0*/  IMAD.IADD R2, R218, 0x1, R3 ;  /* 0x00000001da027824 */ /* 0x000fe400078e0203 */
[----:B------:R-:W-:Y:S01]  /*74c0*/  IMAD.WIDE.U32 R10, R100, R98, R238 ;  /* 0x00000062640a7225 */ /* 0x000fe200078e00ee */
[----:B------:R-:W-:Y:S02]  /*74d0*/  @!P0 LOP3.LUT R6, R6, 0xfffffff8, RZ, 0xc0, !PT ;  /* 0xfffffff806068812 */ /* 0x000fe400078ec0ff */
[----:B------:R-:W-:-:S03]  /*74e0*/  IMNMX R7, R2, 0x30, PT ;  /* 0x0000003002077817 */ /* 0x000fc60003800200 */
[----:B------:R-:W-:-:S04]  /*74f0*/  @!P0 IMAD.WIDE R14, R6, 0x2, R14 ;  /* 0x00000002060e8825 */ /* 0x000fc800078e020e */
[----:B------:R-:W-:Y:S01]  /*7500*/  IMAD.IADD R6, R7, 0x1, -R244 ;  /* 0x0000000107067824 */ /* 0x000fe200078e0af4 */
[----:B------:R1:W-:Y:S04]  /*7510*/  @!P0 LDGSTS.E.BYPASS.LTC128B.128 [R5+0xb880], [R14.64], !P1 ;  /* 0x0b8800000e058fae */ /* 0x0003e8000c901d4c */
[----:B------:R-:W-:Y:S01]  /*7520*/  ISETP.GE.AND P1, PT, R6, 0x1, PT ;  /* 0x000000010600780c */ /* 0x000fe20003f26270 */
[----:B------:R-:W0:Y:S04]  /*7530*/  LDGDEPBAR ;  /* 0x00000000000079af */ /* 0x000e280000000000 */
[----:B------:R-:W-:Y:S08]  /*7540*/  BAR.SYNC.DEFER_BLOCKING 0x0 ;  /* 0x0000000000007b1d */ /* 0x000ff00000010000 */
[----:B--23--:R-:W-:Y:S01]  /*7550*/  @P1 LEA R8, P0, R10, c[0x0][0x1c8], 0x1 ;  /* 0x000072000a081a11 */ /* 0x00cfe200078008ff */
[----:B-1----:R-:W-:-:S04]  /*7560*/  IMAD R5, R79, R100, RZ ;  /* 0x000000644f057224 */ /* 0x002fc800078e02ff */
[----:B------:R-:W-:-:S04]  /*7570*/  IMAD R5, R48, R98, R5 ;  /* 0x0000006230057224 */ /* 0x000fc800078e0205 */
[----:B------:R-:W-:-:S05]  /*7580*/  IMAD.IADD R5, R11, 0x1, R5 ;  /* 0x000000010b057824 */ /* 0x000fca00078e0205 */
[----:B------:R-:W-:Y:S02]  /*7590*/  @P1 LEA.HI.X R9, R10, c[0x0][0x1cc], R5, 0x1, P0 ;  /* 0x000073000a091a11 */ /* 0x000fe400000f0c05 */
[----:B------:R-:W-:-:S13]  /*75a0*/  ISETP.GE.AND P0, PT, R6, 0x21, PT ;  /* 0x000000210600780c */ /* 0x000fda0003f06270 */
[----:B------:R-:W-:-:S04]  /*75b0*/  @P0 IADD3 R6, P2, R10, UR6, RZ ;  /* 0x000000060a060c10 */ /* 0x000fc8000ff5e0ff */
[----:B------:R-:W-:Y:S02]  /*75c0*/  @P0 IADD3.X R5, R5, UR7, RZ, P2, !PT ;  /* 0x0000000705050c10 */ /* 0x000fe400097fe4ff */
[----:B------:R-:W-:-:S04]  /*75d0*/  @P0 LEA R10, P2, R6, c[0x0][0x1c8], 0x1 ;  /* 0x00007200060a0a11 */ /* 0x000fc800078408ff */
[----:B------:R-:W-:Y:S01]  /*75e0*/  @P0 LEA.HI.X R11, R6, c[0x0][0x1cc], R5, 0x1, P2 ;  /* 0x00007300060b0a11 */ /* 0x000fe200010f0c05 */
[----:B------:R-:W-:Y:S01]  /*75f0*/  @P1 IMAD.SHL.U32 R6, R44, 0x2, RZ ;  /* 0x000000022c061824 */ /* 0x000fe200078e00ff */
[----:B------:R-:W-:Y:S01]  /*7600*/  LOP3.LUT P2, RZ, R226, 0x100, RZ, 0xc0, !PT ;  /* 0x00000100e2ff7812 */ /* 0x000fe2000784c0ff */
[----:B------:R-:W-:-:S03]  /*7610*/  @P0 IMAD.SHL.U32 R5, R44, 0x2, RZ ;  /* 0x000000022c050824 */ /* 0x000fc600078e00ff */
[----:B------:R-:W-:-:S09]  /*7620*/  SEL R45, RZ, 0x1, P2 ;  /* 0x00000001ff2d7807 */ /* 0x000fd20001000000 */
        /* <DEDUP_REMOVED lines=8> */
[----:B------:R1:W-:Y:S01]  /*76b0*/  @P0 LDGSTS.E.BYPASS.LTC128B.128 [R5+0x5c80], [R10.64+0x80], !P4 ;  /* 0x05c800800a050fae */ /* 0x0003e2000e101d4c */
[----:B------:R-:W-:-:S03]  /*76c0*/  ISETP.LT.AND P0, PT, RZ, c[0x0][0x27c], PT ;  /* 0x00009f00ff007a0c */ /* 0x000fc60003f01270 */
[----:B------:R-:W0:Y:S10]  /*76d0*/  LDGDEPBAR ;  /* 0x00000000000079af */ /* 0x000e340000000000 */
[----:B------:R-:W-:Y:S05]  /*76e0*/  @P0 BRA `(.L_x_406) ;  /* 0x0000002000000947 */ /* 0x000fea0003800000 */
[----:B------:R-:W-:-:S04]  /*76f0*/  DEPBAR.LE SB0, 0x1 ;  /* 0x000080400000791a */ /* 0x000fc80000000000 */
[----:B------:R-:W-:Y:S05]  /*7700*/  BRA `(.L_x_407) ;  /* 0x0000701000007947 */ /* 0x000fea0003800000 */
.L_x_406:
[----:B------:R-:W-:Y:S01]  /*7710*/  ULDC.U8 UR4, c[0x0][0x298] ;  /* 0x0000a60000047ab9 */ /* 0x000fe20000000000 */
[----:B-1---5:R-:W-:Y:S01]  /*7720*/  SHF.R.S32.HI R10, RZ, 0x1f, R73 ;  /* 0x0000001fff0a7819 */ /* 0x022fe20000011449 */
[----:B------:R-:W-:Y:S01]  /*7730*/  IMAD.WIDE.U32 R8, R73, c[0x0][0x280], RZ ;  /* 0x0000a00049087a25 */ /* 0x000fe200078e00ff */
[----:B------:R-:W-:Y:S01]  /*7740*/  ISETP.NE.AND P0, PT, RZ, UR4, PT ;  /* 0x00000004ff007c0c */ /* 0x000fe2000bf05270 */
[----:B------:R-:W-:Y:S01]  /*7750*/  BSSY B2, `(.L_x_407) ;  /* 0x00006fc000027945 */ /* 0x000fe20003800000 */
[----:B------:R-:W-:Y:S01]  /*7760*/  LEA.HI R88, R223, R223, RZ, 0x1 ;  /* 0x000000dfdf587211 */ /* 0x000fe200078f08ff */
[C---:B------:R-:W-:Y:S02]  /*7770*/  IMAD R16, R10.reuse, c[0x0][0x280], RZ ;  /* 0x0000a0000a107a24 */ /* 0x040fe400078e02ff */
[----:B------:R-:W-:Y:S01]  /*7780*/  IMAD R10, R10, c[0x0][0x290], RZ ;  /* 0x0000a4000a0a7a24 */ /* 0x000fe200078e02ff */
[----:B------:R-:W-:Y:S01]  /*7790*/  SHF.R.S32.HI R53, RZ, 0x1, R88 ;  /* 0x00000001ff357819 */ /* 0x000fe20000011458 */
[C---:B------:R-:W-:Y:S01]  /*77a0*/  IMAD R16, R73.reuse, c[0x0][0x284], R16 ;  /* 0x0000a10049107a24 */ /* 0x040fe200078e0210 */
[----:B------:R-:W-:Y:S01]  /*77b0*/  LOP3.LUT R88, R88, 0xfffffffe, RZ, 0xc0, !PT ;  /* 0xfffffffe58587812 */ /* 0x000fe200078ec0ff */
[----:B------:R-:W-:Y:S01]  /*77c0*/  IMAD R10, R73, c[0x0][0x294], R10 ;  /* 0x0000a500490a7a24 */ /* 0x000fe200078e020a */
[----:B------:R-:W-:Y:S01]  /*77d0*/  IADD3 R5, R77, R53, RZ ;  /* 0x000000354d057210 */ /* 0x000fe20007ffe0ff */
[----:B------:R-:W-:Y:S01]  /*77e0*/  IMAD.WIDE.U32 R12, R73, c[0x0][0x290], RZ ;  /* 0x0000a400490c7a25 */ /* 0x000fe200078e00ff */
[----:B------:R-:W-:-:S02]  /*77f0*/  IADD3 R88, -R88, R223, RZ ;  /* 0x000000df58587210 */ /* 0x000fc40007ffe1ff */
[----:B------:R-:W-:Y:S01]  /*7800*/  IADD3 R17, R16, R9, RZ ;  /* 0x0000000910117210 */ /* 0x000fe20007ffe0ff */
[----:B------:R-:W-:Y:S01]  /*7810*/  IMAD.IADD R11, R10, 0x1, R13 ;  /* 0x000000010a0b7824 */ /* 0x000fe200078e020d */
[C---:B------:R-:W-:Y:S01]  /*7820*/  SHF.L.U32 R58, R88.reuse, 0x3, RZ ;  /* 0x00000003583a7819 */ /* 0x040fe200000006ff */
[----:B------:R-:W-:Y:S01]  /*7830*/  IMAD R6, R88, 0x40, R5 ;  /* 0x0000004058067824 */ /* 0x000fe200078e0205 */
[----:B------:R-:W-:Y:S05]  /*7840*/  @!P0 BRA `(.L_x_408) ;  /* 0x0000355000008947 */ /* 0x000fea0003800000 */
[----:B------:R-:W-:Y:S01]  /*7850*/  @P6 IMAD.HI.U32 R7, R6, c[0x0][0x2c8], RZ ;  /* 0x0000b20006076a27 */ /* 0x000fe200078e00ff */
[----:B------:R-:W-:Y:S01]  /*7860*/  MOV R16, R8 ;  /* 0x0000000800107202 */ /* 0x000fe20000000f00 */
[----:B------:R-:W-:Y:S01]  /*7870*/  BSSY B0, `(.L_x_409) ;  /* 0x0000062000007945 */ /* 0x000fe20003800000 */
[----:B------:R-:W-:Y:S01]  /*7880*/  MOV R10, R12 ;  /* 0x0000000c000a7202 */ /* 0x000fe20000000f00 */
[----:B------:R-:W-:Y:S01]  /*7890*/  IMAD.SHL.U32 R88, R88, 0x4, RZ ;  /* 0x0000000458587824 */ /* 0x000fe200078e00ff */
[----:B------:R-:W-:Y:S01]  /*78a0*/  @P6 SHF.R.U32.HI R6, RZ, c[0x0][0x2cc], R7 ;  /* 0x0000b300ff066a19 */ /* 0x000fe20000011607 */
[----:B------:R-:W-:Y:S01]  /*78b0*/  CS2R R14, SRZ ;  /* 0x00000000000e7805 */ /* 0x000fe2000001ff00 */
[----:B------:R-:W-:Y:S01]  /*78c0*/  CS2R R66, SRZ ;  /* 0x0000000000427805 */ /* 0x000fe2000001ff00 */
[----:B------:R-:W-:Y:S01]  /*78d0*/  CS2R R72, SRZ ;  /* 0x0000000000487805 */ /* 0x000fe2000001ff00 */
[----:B------:R-:W-:Y:S01]  /*78e0*/  SHF.R.S32.HI R9, RZ, 0x1f, R6 ;  /* 0x0000001fff097819 */ /* 0x000fe20000011406 */
[C---:B------:R-:W-:Y:S01]  /*78f0*/  IMAD.WIDE.U32 R10, R6.reuse, c[0x0][0x290], R10 ;  /* 0x0000a400060a7a25 */ /* 0x040fe200078e000a */
[----:B------:R-:W-:Y:S01]  /*7900*/  CS2R R82, SRZ ;  /* 0x0000000000527805 */ /* 0x000fe2000001ff00 */
[----:B------:R-:W-:Y:S01]  /*7910*/  CS2R R104, SRZ ;  /* 0x0000000000687805 */ /* 0x000fe2000001ff00 */
[----:B------:R-:W-:Y:S01]  /*7920*/  CS2R R110, SRZ ;  /* 0x00000000006e7805 */ /* 0x000fe2000001ff00 */
[C---:B------:R-:W-:Y:S01]  /*7930*/  IMAD R8, R9.reuse, c[0x0][0x280], RZ ;  /* 0x0000a00009087a24 */ /* 0x040fe200078e02ff */
[----:B------:R-:W-:Y:S01]  /*7940*/  CS2R R86, SRZ ;  /* 0x0000000000567805 */ /* 0x000fe2000001ff00 */
[----:B------:R-:W-:Y:S01]  /*7950*/  IMAD R9, R9, c[0x0][0x290], RZ ;  /* 0x0000a40009097a24 */ /* 0x000fe200078e02ff */
[----:B------:R-:W-:Y:S01]  /*7960*/  CS2R R64, SRZ ;  /* 0x0000000000407805 */ /* 0x000fe2000001ff00 */
[C---:B------:R-:W-:Y:S01]  /*7970*/  IMAD.WIDE.U32 R16, R6.reuse, c[0x0][0x280], R16 ;  /* 0x0000a00006107a25 */ /* 0x040fe200078e0010 */
[----:B------:R-:W-:Y:S01]  /*7980*/  CS2R R70, SRZ ;  /* 0x0000000000467805 */ /* 0x000fe2000001ff00 */
[----:B------:R-:W-:Y:S01]  /*7990*/  CS2R R80, SRZ ;  /* 0x0000000000507805 */ /* 0x000fe2000001ff00 */
[----:B------:R-:W-:Y:S01]  /*79a0*/  CS2R R102, SRZ ;  /* 0x0000000000667805 */ /* 0x000fe2000001ff00 */
[----:B------:R-:W-:Y:S01]  /*79b0*/  IMAD R9, R6, c[0x0][0x294], R9 ;  /* 0x0000a50006097a24 */ /* 0x000fe200078e0209 */
[----:B------:R-:W-:Y:S01]  /*79c0*/  LEA R7, P1, R16, c[0x0][0x270], 0x1 ;  /* 0x00009c0010077a11 */ /* 0x000fe200078208ff */
[----:B------:R-:W-:Y:S01]  /*79d0*/  IMAD R8, R6, c[0x0][0x284], R8 ;  /* 0x0000a10006087a24 */ /* 0x000fe200078e0208 */
[C---:B------:R-:W-:Y:S01]  /*79e0*/  LEA R6, P0, R10.reuse, c[0x0][0x288], 0x1 ;  /* 0x0000a2000a067a11 */ /* 0x040fe200078008ff */
[----:B------:R-:W-:Y:S01]  /*79f0*/  CS2R R108, SRZ ;  /* 0x00000000006c7805 */ /* 0x000fe2000001ff00 */
[----:B------:R-:W-:Y:S01]  /*7a00*/  IADD3 R9, R11, R9, RZ ;  /* 0x000000090b097210 */ /* 0x000fe20007ffe0ff */
[----:B------:R-:W-:Y:S01]  /*7a10*/  IMAD.IADD R8, R17, 0x1, R8 ;  /* 0x0000000111087824 */ /* 0x000fe200078e0208 */
[----:B------:R1:W2:Y:S01]  /*7a20*/  SHFL.IDX PT, R20, R7, RZ, 0x1e1f ;  /* 0x001e1fff07147589 */ /* 0x0002a200000e0000 */
[----:B------:R-:W-:Y:S01]  /*7a30*/  CS2R R90, SRZ ;  /* 0x00000000005a7805 */ /* 0x000fe2000001ff00 */
[----:B------:R-:W-:-:S02]  /*7a40*/  LEA.HI.X R10, R10, c[0x0][0x28c], R9, 0x1, P0 ;  /* 0x0000a3000a0a7a11 */ /* 0x000fc400000f0c09 */
[----:B------:R-:W-:Y:S01]  /*7a50*/  ISETP.GE.AND P0, PT, R5, R4, PT ;  /* 0x000000040500720c */ /* 0x000fe20003f06270 */
[----:B------:R1:W3:Y:S01]  /*7a60*/  SHFL.IDX PT, R18, R6, RZ, 0x1e1f ;  /* 0x001e1fff06127589 */ /* 0x0002e200000e0000 */
[----:B------:R-:W-:-:S03]  /*7a70*/  LEA.HI.X R16, R16, c[0x0][0x274], R8, 0x1, P1 ;  /* 0x00009d0010107a11 */ /* 0x000fc600008f0c08 */
[----:B------:R1:W4:Y:S04]  /*7a80*/  SHFL.IDX PT, R19, R10, RZ, 0x1e1f ;  /* 0x001e1fff0a137589 */ /* 0x00032800000e0000 */
[----:B------:R1:W1:Y:S04]  /*7a90*/  SHFL.IDX PT, R21, R16, RZ, 0x1e1f ;  /* 0x001e1fff10157589 */ /* 0x00026800000e0000 */
[----:B------:R-:W-:Y:S05]  /*7aa0*/  @P0 BRA `(.L_x_410) ;  /* 0x000003e000000947 */ /* 0x000fea0003800000 */
[C---:B------:R-:W-:Y:S01]  /*7ab0*/  IADD3 R8, R88.reuse, 0x8, RZ ;  /* 0x0000000858087810 */ /* 0x040fe20007ffe0ff */
[----:B------:R-:W-:Y:S01]  /*7ac0*/  CS2R R86, SRZ ;  /* 0x0000000000567805 */ /* 0x000fe2000001ff00 */
[----:B------:R-:W-:Y:S01]  /*7ad0*/  ISETP.GE.AND P0, PT, R88, c[0x0][0x27c], PT ;  /* 0x00009f0058007a0c */ /* 0x000fe20003f06270 */
[----:B------:R-:W-:Y:S01]  /*7ae0*/  CS2R R90, SRZ ;  /* 0x00000000005a7805 */ /* 0x000fe2000001ff00 */
[----:B------:R-:W-:-:S11]  /*7af0*/  ISETP.GE.AND P2, PT, R8, c[0x0][0x27c], PT ;  /* 0x00009f0008007a0c */ /* 0x000fd60003f46270 */
[C---:B-12---:R-:W-:Y:S02]  /*7b00*/  @!P0 IMAD.WIDE R22, R88.reuse, 0x2, R20 ;  /* 0x0000000258168825 */ /* 0x046fe400078e0214 */
[----:B------:R-:W-:Y:S02]  /*7b10*/  @!P2 SHF.R.S32.HI R9, RZ, 0x1f, R8 ;  /* 0x0000001fff09a819 */ /* 0x000fe40000011408 */
[C---:B---34-:R-:W-:Y:S01]  /*7b20*/  @!P0 IMAD.WIDE R12, R88.reuse, 0x2, R18 ;  /* 0x00000002580c8825 */ /* 0x058fe200078e0212 */
[----:B------:R1:W5:Y:S01]  /*7b30*/  @!P0 LD.E.64 R86, [R22.64] ;  /* 0x0000000c16568980 */ /* 0x000362000c101b00 */
[----:B------:R-:W-:Y:S02]  /*7b40*/  @!P2 LEA.HI R8, R9, R8, RZ, 0x2 ;  /* 0x000000080908a211 */ /* 0x000fe400078f10ff */
[----:B------:R-:W-:Y:S01]  /*7b50*/  IADD3 R9, R88, 0x10, RZ ;  /* 0x0000001058097810 */ /* 0x000fe20007ffe0ff */
[----:B------:R2:W5:Y:S01]  /*7b60*/  @!P0 LD.E.64 R90, [R12.64] ;  /* 0x0000000c0c5a8980 */ /* 0x000562000c101b00 */
[----:B------:R-:W-:-:S02]  /*7b70*/  @!P2 LOP3.LUT R8, R8, 0xfffffffc, RZ, 0xc0, !PT ;  /* 0xfffffffc0808a812 */ /* 0x000fc400078ec0ff */
[----:B------:R-:W-:-:S03]  /*7b80*/  ISETP.GE.AND P1, PT, R9, c[0x0][0x27c], PT ;  /* 0x00009f0009007a0c */ /* 0x000fc60003f26270 */
[----:B-1----:R-:W-:-:S04]  /*7b90*/  @!P2 IMAD.WIDE R22, R8, 0x2, R18 ;  /* 0x000000020816a825 */ /* 0x002fc800078e0212 */
[----:B--2---:R-:W-:Y:S01]  /*7ba0*/  @!P2 IMAD.WIDE R12, R8, 0x2, R20 ;  /* 0x00000002080ca825 */ /* 0x004fe200078e0214 */
[----:B------:R-:W-:-:S04]  /*7bb0*/  IADD3 R8, R88, 0x18, RZ ;  /* 0x0000001858087810 */ /* 0x000fc80007ffe0ff */
[----:B------:R-:W-:Y:S02]  /*7bc0*/  ISETP.GE.AND P0, PT, R8, c[0x0][0x27c], PT ;  /* 0x00009f0008007a0c */ /* 0x000fe40003f06270 */
[----:B------:R-:W-:Y:S01]  /*7bd0*/  @!P1 SHF.R.S32.HI R11, RZ, 0x1f, R9 ;  /* 0x0000001fff0b9819 */ /* 0x000fe20000011409 */
[----:B------:R-:W-:-:S03]  /*7be0*/  CS2R R110, SRZ ;  /* 0x00000000006e7805 */ /* 0x000fc6000001ff00 */
[----:B------:R-:W-:Y:S01]  /*7bf0*/  @!P1 LEA.HI R9, R11, R9, RZ, 0x2 ;  /* 0x000000090b099211 */ /* 0x000fe200078f10ff */
[----:B------:R-:W-:Y:S01]  /*7c00*/  CS2R R108, SRZ ;  /* 0x00000000006c7805 */ /* 0x000fe2000001ff00 */
[----:B------:R-:W-:Y:S01]  /*7c10*/  CS2R R104, SRZ ;  /* 0x0000000000687805 */ /* 0x000fe2000001ff00 */
[----:B------:R1:W5:Y:S01]  /*7c20*/  @!P2 LD.E.64 R110, [R12.64] ;  /* 0x0000000c0c6ea980 */ /* 0x000362000c101b00 */
[----:B------:R-:W-:-:S03]  /*7c30*/  @!P1 LOP3.LUT R9, R9, 0xfffffffc, RZ, 0xc0, !PT ;  /* 0xfffffffc09099812 */ /* 0x000fc600078ec0ff */
[----:B------:R-:W-:Y:S01]  /*7c40*/  @!P0 SHF.R.S32.HI R11, RZ, 0x1f, R8 ;  /* 0x0000001fff0b8819 */ /* 0x000fe20000011408 */
[----:B------:R-:W-:Y:S01]  /*7c50*/  CS2R R102, SRZ ;  /* 0x0000000000667805 */ /* 0x000fe2000001ff00 */
[----:B------:R2:W5:Y:S02]  /*7c60*/  @!P2 LD.E.64 R108, [R22.64] ;  /* 0x0000000c166ca980 */ /* 0x000564000c101b00 */
[----:B------:R-:W-:Y:S01]  /*7c70*/  @!P0 LEA.HI R8, R11, R8, RZ, 0x2 ;  /* 0x000000080b088211 */ /* 0x000fe200078f10ff */
[----:B------:R-:W-:-:S03]  /*7c80*/  @!P1 IMAD.WIDE R24, R9, 0x2, R18 ;  /* 0x0000000209189825 */ /* 0x000fc600078e0212 */
[----:B------:R-:W-:Y:S01]  /*7c90*/  @!P0 LOP3.LUT R8, R8, 0xfffffffc, RZ, 0xc0, !PT ;  /* 0xfffffffc08088812 */ /* 0x000fe200078ec0ff */
[----:B------:R-:W-:Y:S01]  /*7ca0*/  CS2R R82, SRZ ;  /* 0x0000000000527805 */ /* 0x000fe2000001ff00 */
[----:B------:R-:W-:Y:S01]  /*7cb0*/  CS2R R80, SRZ ;  /* 0x0000000000507805 */ /* 0x000fe2000001ff00 */
[----:B------:R3:W5:Y:S01]  /*7cc0*/  @!P1 LD.E.64 R102, [R24.64] ;  /* 0x0000000c18669980 */ /* 0x000762000c101b00 */
[----:B-1----:R-:W-:Y:S01]  /*7cd0*/  @!P1 IMAD.WIDE R12, R9, 0x2, R20 ;  /* 0x00000002090c9825 */ /* 0x002fe200078e0214 */
[----:B------:R-:W-:-:S04]  /*7ce0*/  IADD3 R9, R88, 0x20, RZ ;  /* 0x0000002058097810 */ /* 0x000fc80007ffe0ff */
[----:B------:R1:W5:Y:S01]  /*7cf0*/  @!P1 LD.E.64 R104, [R12.64] ;  /* 0x0000000c0c689980 */ /* 0x000362000c101b00 */
[----:B--2---:R-:W-:Y:S01]  /*7d00*/  @!P0 IMAD.WIDE R22, R8, 0x2, R18 ;  /* 0x0000000208168825 */ /* 0x004fe200078e0212 */
[----:B------:R-:W-:-:S04]  /*7d10*/  ISETP.GE.AND P1, PT, R9, c[0x0][0x27c], PT ;  /* 0x00009f0009007a0c */ /* 0x000fc80003f26270 */
[----:B------:R3:W5:Y:S01]  /*7d20*/  @!P0 LD.E.64 R80, [R22.64] ;  /* 0x0000000c16508980 */ /* 0x000762000c101b00 */
[----:B-1----:R-:W-:Y:S01]  /*7d30*/  @!P0 IMAD.WIDE R12, R8, 0x2, R20 ;  /* 0x00000002080c8825 */ /* 0x002fe200078e0214 */
[----:B------:R-:W-:-:S04]  /*7d40*/  IADD3 R8, R88, 0x28, RZ ;  /* 0x0000002858087810 */ /* 0x000fc80007ffe0ff */
[----:B------:R1:W5:Y:S01]  /*7d50*/  @!P0 LD.E.64 R82, [R12.64] ;  /* 0x0000000c0c528980 */ /* 0x000362000c101b00 */
[----:B------:R-:W-:Y:S01]  /*7d60*/  ISETP.GE.AND P0, PT, R8, c[0x0][0x27c], PT ;  /* 0x00009f0008007a0c */ /* 0x000fe20003f06270 */
[----:B------:R-:W-:-:S12]  /*7d70*/  CS2R R72, SRZ ;  /* 0x0000000000487805 */ /* 0x000fd8000001ff00 */
[----:B------:R-:W-:-:S04]  /*7d80*/  @!P0 SHF.R.S32.HI R11, RZ, 0x1f, R8 ;  /* 0x0000001fff0b8819 */ /* 0x000fc80000011408 */
[----:B------:R-:W-:Y:S02]  /*7d90*/  @!P0 LEA.HI R11, R11, R8, RZ, 0x2 ;  /* 0x000000080b0b8211 */ /* 0x000fe400078f10ff */
[----:B-1----:R-:W-:-:S04]  /*7da0*/  @!P1 SHF.R.S32.HI R12, RZ, 0x1f, R9 ;  /* 0x0000001fff0c9819 */ /* 0x002fc80000011409 */
[----:B------:R-:W-:Y:S02]  /*7db0*/  @!P1 LEA.HI R12, R12, R9, RZ, 0x2 ;  /* 0x000000090c0c9211 */ /* 0x000fe400078f10ff */
[----:B------:R-:W-:Y:S02]  /*7dc0*/  @!P0 LOP3.LUT R11, R11, 0xfffffffc, RZ, 0xc0, !PT ;  /* 0xfffffffc0b0b8812 */ /* 0x000fe400078ec0ff */
[----:B------:R-:W-:Y:S01]  /*7dd0*/  @!P1 LOP3.LUT R12, R12, 0xfffffffc, RZ, 0xc0, !PT ;  /* 0xfffffffc0c0c9812 */ /* 0x000fe200078ec0ff */
[----:B------:R-:W-:Y:S01]  /*7de0*/  CS2R R66, SRZ ;  /* 0x0000000000427805 */ /* 0x000fe2000001ff00 */
[----:B------:R-:W-:Y:S01]  /*7df0*/  CS2R R70, SRZ ;  /* 0x0000000000467805 */ /* 0x000fe2000001ff00 */
[----:B------:R-:W-:Y:S02]  /*7e00*/  CS2R R64, SRZ ;  /* 0x0000000000407805 */ /* 0x000fe4000001ff00 */
[----:B------:R-:W-:-:S04]  /*7e10*/  @!P1 IMAD.WIDE R8, R12, 0x2, R20 ;  /* 0x000000020c089825 */ /* 0x000fc800078e0214 */
[----:B------:R-:W-:Y:S01]  /*7e20*/  @!P1 IMAD.WIDE R12, R12, 0x2, R18 ;  /* 0x000000020c0c9825 */ /* 0x000fe200078e0212 */
[----:B------:R3:W5:Y:S03]  /*7e30*/  @!P1 LD.E.64 R72, [R8.64] ;  /* 0x0000000c08489980 */ /* 0x000766000c101b00 */
[C---:B------:R-:W-:Y:S01]  /*7e40*/  @!P0 IMAD.WIDE R20, R11.reuse, 0x2, R20 ;  /* 0x000000020b148825 */ /* 0x040fe200078e0214 */
[----:B------:R3:W5:Y:S03]  /*7e50*/  @!P1 LD.E.64 R70, [R12.64] ;  /* 0x0000000c0c469980 */ /* 0x000766000c101b00 */
[----:B------:R-:W-:Y:S01]  /*7e60*/  @!P0 IMAD.WIDE R18, R11, 0x2, R18 ;  /* 0x000000020b128825 */ /* 0x000fe200078e0212 */
[----:B------:R3:W5:Y:S04]  /*7e70*/  @!P0 LD.E.64 R66, [R20.64] ;  /* 0x0000000c14428980 */ /* 0x000768000c101b00 */
[----:B------:R3:W5:Y:S02]  /*7e80*/  @!P0 LD.E.64 R64, [R18.64] ;  /* 0x0000000c12408980 */ /* 0x000764000c101b00 */
.L_x_410:
[----:B------:R-:W-:Y:S05]  /*7e90*/  BSYNC B0 ;  /* 0x0000000000007941 */ /* 0x000fea0003800000 */
.L_x_409:
[----:B---3--:R-:W-:Y:S01]  /*7ea0*/  IADD3 R8, R5, 0x40, RZ ;  /* 0x0000004005087810 */ /* 0x008fe20007ffe0ff */
[----:B-----5:R-:W-:Y:S01]  /*7eb0*/  IMAD.MOV.U32 R5, RZ, RZ, R66 ;  /* 0x000000ffff057224 */ /* 0x020fe200078e0042 */
[----:B------:R-:W3:Y:S01]  /*7ec0*/  SHFL.IDX PT, R17, R16, 0x1, 0x1e1f ;  /* 0x003e1f0010117f89 */ /* 0x000ee200000e0000 */
[----:B------:R-:W-:Y:S01]  /*7ed0*/  IMAD.MOV.U32 R11, RZ, RZ, R67 ;  /* 0x000000ffff0b7224 */ /* 0x000fe200078e0043 */
[----:B------:R-:W-:Y:S01]  /*7ee0*/  ISETP.GE.AND P0, PT, R8, R4, PT ;  /* 0x000000040800720c */ /* 0x000fe20003f06270 */
[----:B------:R-:W-:Y:S01]  /*7ef0*/  IMAD.MOV.U32 R9, RZ, RZ, R72 ;  /* 0x000000ffff097224 */ /* 0x000fe200078e0048 */
[----:B-1----:R1:W4:Y:S01]  /*7f00*/  SHFL.IDX PT, R16, R7, 0x1, 0x1e1f ;  /* 0x003e1f0007107f89 */ /* 0x00232200000e0000 */
[----:B------:R-:W-:Y:S01]  /*7f10*/  IMAD.MOV.U32 R8, RZ, RZ, R73 ;  /* 0x000000ffff087224 */ /* 0x000fe200078e0049 */
[----:B------:R-:W-:Y:S01]  /*7f20*/  PRMT R54, R11, 0x5410, R5 ;  /* 0x000054100b367816 */ /* 0x000fe20000000005 */
[----:B------:R-:W-:Y:S01]  /*7f30*/  IMAD.MOV.U32 R5, RZ, RZ, R82 ;  /* 0x000000ffff057224 */ /* 0x000fe200078e0052 */
[----:B------:R-:W-:Y:S01]  /*7f40*/  BSSY B0, `(.L_x_411) ;  /* 0x000006f000007945 */ /* 0x000fe20003800000 */
[----:B------:R-:W-:Y:S01]  /*7f50*/  IMAD.MOV.U32 R11, RZ, RZ, R83 ;  /* 0x000000ffff0b7224 */ /* 0x000fe200078e0053 */
[----:B------:R-:W-:Y:S01]  /*7f60*/  PRMT R56, R8, 0x5410, R9 ;  /* 0x0000541008387816 */ /* 0x000fe20000000009 */
[----:B------:R-:W-:Y:S01]  /*7f70*/  IMAD.MOV.U32 R8, RZ, RZ, R105 ;  /* 0x000000ffff087224 */ /* 0x000fe200078e0069 */
[----:B------:R-:W-:Y:S01]  /*7f80*/  PRMT R59, R59, 0x5410, R5 ;  /* 0x000054103b3b7816 */ /* 0x000fe20000000005 */
[----:B------:R-:W-:Y:S01]  /*7f90*/  IMAD.MOV.U32 R5, RZ, RZ, R110 ;  /* 0x000000ffff057224 */ /* 0x000fe200078e006e */
[----:B------:R-:W-:Y:S01]  /*7fa0*/  MOV R9, R104 ;  /* 0x0000006800097202 */ /* 0x000fe20000000f00 */
[----:B------:R-:W-:Y:S01]  /*7fb0*/  CS2R R22, SRZ ;  /* 0x0000000000167805 */ /* 0x000fe2000001ff00 */
[----:B------:R-:W-:Y:S01]  /*7fc0*/  PRMT R59, R11, 0x7610, R59 ;  /* 0x000076100b3b7816 */ /* 0x000fe2000000003b */
        /* <DEDUP_REMOVED lines=14> */
[----:B-1----:R-:W-:Y:S01]  /*80b0*/  IMAD.MOV.U32 R7, RZ, RZ, R102 ;  /* 0x000000ffff077224 */ /* 0x002fe200078e0066 */
[----:B------:R-:W-:Y:S01]  /*80c0*/  PRMT R39, R11, 0x7610, R39 ;  /* 0x000076100b277816 */ /* 0x000fe20000000027 */
[----:B------:R-:W-:Y:S01]  /*80d0*/  CS2R R34, SRZ ;  /* 0x0000000000227805 */ /* 0x000fe2000001ff00 */
[----:B------:R-:W-:Y:S01]  /*80e0*/  PRMT R55, R8, 0x5410, R9 ;  /* 0x0000541008377816 */ /* 0x000fe20000000009 */
[----:B------:R-:W-:Y:S01]  /*80f0*/  IMAD.MOV.U32 R8, RZ, RZ, R81 ;  /* 0x000000ffff087224 */ /* 0x000fe200078e0051 */
[----:B------:R-:W-:Y:S01]  /*8100*/  PRMT R57, R57, 0x5410, R5 ;  /* 0x0000541039397816 */ /* 0x000fe20000000005 */
[----:B------:R-:W-:Y:S01]  /*8110*/  IMAD.MOV.U32 R5, RZ, RZ, R103 ;  /* 0x000000ffff057224 */ /* 0x000fe200078e0067 */
[----:B------:R-:W1:Y:S01]  /*8120*/  SHFL.IDX PT, R11, R10, 0x1, 0x1e1f ;  /* 0x003e1f000a0b7f89 */ /* 0x000e6200000e0000 */
[----:B------:R-:W-:Y:S01]  /*8130*/  CS2R R42, SRZ ;  /* 0x00000000002a7805 */ /* 0x000fe2000001ff00 */
[----:B------:R-:W-:Y:S01]  /*8140*/  PRMT R57, R8, 0x7610, R57 ;  /* 0x0000761008397816 */ /* 0x000fe20000000039 */
[----:B------:R-:W-:Y:S01]  /*8150*/  IMAD.MOV.U32 R8, RZ, RZ, R108 ;  /* 0x000000ffff087224 */ /* 0x000fe200078e006c */
[----:B------:R2:W1:Y:S01]  /*8160*/  SHFL.IDX PT, R10, R6, 0x1, 0x1e1f ;  /* 0x003e1f00060a7f89 */ /* 0x00046200000e0000 */
[----:B------:R-:W-:Y:S01]  /*8170*/  PRMT R68, R5, 0x5410, R7 ;  /* 0x0000541005447816 */ /* 0x000fe20000000007 */
[----:B------:R-:W-:Y:S01]  /*8180*/  IMAD.MOV.U32 R5, RZ, RZ, R91 ;  /* 0x000000ffff057224 */ /* 0x000fe200078e005b */
[----:B------:R-:W-:Y:S01]  /*8190*/  MOV R7, R109 ;  /* 0x0000006d00077202 */ /* 0x000fe20000000f00 */
[----:B------:R-:W-:Y:S01]  /*81a0*/  CS2R R62, SRZ ;  /* 0x00000000003e7805 */ /* 0x000fe2000001ff00 */
[----:B------:R-:W-:Y:S01]  /*81b0*/  CS2R R12, SRZ ;  /* 0x00000000000c7805 */ /* 0x000fe2000001ff00 */
[----:B--2---:R-:W-:Y:S01]  /*81c0*/  CS2R R20, SRZ ;  /* 0x0000000000147805 */ /* 0x004fe2000001ff00 */
[----:B------:R-:W-:Y:S01]  /*81d0*/  PRMT R74, R7, 0x5410, R8 ;  /* 0x00005410074a7816 */ /* 0x000fe20000000008 */
[----:B------:R-:W-:Y:S01]  /*81e0*/  CS2R R26, SRZ ;  /* 0x00000000001a7805 */ /* 0x000fe2000001ff00 */
[----:B------:R-:W-:Y:S01]  /*81f0*/  CS2R R32, SRZ ;  /* 0x0000000000207805 */ /* 0x000fe2000001ff00 */
[----:B------:R-:W-:Y:S01]  /*8200*/  CS2R R40, SRZ ;  /* 0x0000000000287805 */ /* 0x000fe2000001ff00 */
[----:B------:R-:W-:Y:S01]  /*8210*/  CS2R R60, SRZ ;  /* 0x00000000003c7805 */ /* 0x000fe2000001ff00 */
[----:B------:R-:W-:-:S05]  /*8220*/  IMAD.MOV.U32 R6, RZ, RZ, R90 ;  /* 0x000000ffff067224 */ /* 0x000fca00078e005a */
[----:B------:R-:W-:Y:S01]  /*8230*/  PRMT R84, R5, 0x5410, R6 ;  /* 0x0000541005547816 */ /* 0x000fe20000000006 */
[----:B------:R-:W-:Y:S05]  /*8240*/  @P0 BRA `(.L_x_412) ;  /* 0x000003e000000947 */ /* 0x000fea0003800000 */
[C---:B-1-34-:R-:W-:Y:S01]  /*8250*/  IADD3 R6, R88.reuse, 0x8, RZ ;  /* 0x0000000858067810 */ /* 0x05afe20007ffe0ff */
[----:B------:R-:W-:Y:S01]  /*8260*/  CS2R R62, SRZ ;  /* 0x00000000003e7805 */ /* 0x000fe2000001ff00 */
[----:B------:R-:W-:Y:S01]  /*8270*/  ISETP.GE.AND P0, PT, R88, c[0x0][0x27c], PT ;  /* 0x00009f0058007a0c */ /* 0x000fe20003f06270 */
[----:B------:R-:W-:Y:S01]  /*8280*/  CS2R R60, SRZ ;  /* 0x00000000003c7805 */ /* 0x000fe2000001ff00 */
[----:B------:R-:W-:Y:S02]  /*8290*/  ISETP.GE.AND P2, PT, R6, c[0x0][0x27c], PT ;  /* 0x00009f0006007a0c */ /* 0x000fe40003f46270 */
[----:B------:R-:W-:-:S09]  /*82a0*/  IADD3 R7, R88, 0x18, RZ ;  /* 0x0000001858077810 */ /* 0x000fd20007ffe0ff */
[C---:B------:R-:W-:Y:S02]  /*82b0*/  @!P0 IMAD.WIDE R12, R88.reuse, 0x2, R16 ;  /* 0x00000002580c8825 */ /* 0x040fe400078e0210 */
[----:B------:R-:W-:Y:S02]  /*82c0*/  @!P2 SHF.R.S32.HI R5, RZ, 0x1f, R6 ;  /* 0x0000001fff05a819 */ /* 0x000fe40000011406 */
[C---:B------:R-:W-:Y:S01]  /*82d0*/  @!P0 IMAD.WIDE R8, R88.reuse, 0x2, R10 ;  /* 0x0000000258088825 */ /* 0x040fe200078e020a */
[----:B------:R1:W5:Y:S01]  /*82e0*/  @!P0 LD.E.64 R62, [R12.64] ;  /* 0x0000000c0c3e8980 */ /* 0x000362000c101b00 */
[----:B------:R-:W-:Y:S02]  /*82f0*/  @!P2 LEA.HI R5, R5, R6, RZ, 0x2 ;  /* 0x000000060505a211 */ /* 0x000fe400078f10ff */
[----:B------:R-:W-:Y:S01]  /*8300*/  IADD3 R6, R88, 0x10, RZ ;  /* 0x0000001058067810 */ /* 0x000fe20007ffe0ff */
[----:B------:R2:W5:Y:S03]  /*8310*/  @!P0 LD.E.64 R60, [R8.64] ;  /* 0x0000000c083c8980 */ /* 0x000566000c101b00 */
[----:B------:R-:W-:-:S02]  /*8320*/  ISETP.GE.AND P1, PT, R6, c[0x0][0x27c], PT ;  /* 0x00009f0006007a0c */ /* 0x000fc40003f26270 */
[----:B------:R-:W-:Y:S02]  /*8330*/  ISETP.GE.AND P0, PT, R7, c[0x0][0x27c], PT ;  /* 0x00009f0007007a0c */ /* 0x000fe40003f06270 */
[----:B------:R-:W-:Y:S01]  /*8340*/  @!P2 LOP3.LUT R5, R5, 0xfffffffc, RZ, 0xc0, !PT ;  /* 0xfffffffc0505a812 */ /* 0x000fe200078ec0ff */
[----:B------:R-:W-:-:S04]  /*8350*/  CS2R R42, SRZ ;  /* 0x00000000002a7805 */ /* 0x000fc8000001ff00 */
[----:B-1----:R-:W-:-:S04]  /*8360*/  @!P2 IMAD.WIDE R12, R5, 0x2, R10 ;  /* 0x00000002050ca825 */ /* 0x002fc800078e020a */
[----:B--2---:R-:W-:Y:S01]  /*8370*/  @!P2 IMAD.WIDE R8, R5, 0x2, R16 ;  /* 0x000000020508a825 */ /* 0x004fe200078e0210 */
[----:B------:R-:W-:-:S04]  /*8380*/  @!P1 SHF.R.S32.HI R5, RZ, 0x1f, R6 ;  /* 0x0000001fff059819 */ /* 0x000fc80000011406 */
[----:B------:R-:W-:Y:S01]  /*8390*/  @!P1 LEA.HI R6, R5, R6, RZ, 0x2 ;  /* 0x0000000605069211 */ /* 0x000fe200078f10ff */
[----:B------:R-:W-:Y:S01]  /*83a0*/  CS2R R40, SRZ ;  /* 0x0000000000287805 */ /* 0x000fe2000001ff00 */
[----:B------:R-:W-:Y:S01]  /*83b0*/  @!P0 SHF.R.S32.HI R5, RZ, 0x1f, R7 ;  /* 0x0000001fff058819 */ /* 0x000fe20000011407 */
[----:B------:R1:W5:Y:S01]  /*83c0*/  @!P2 LD.E.64 R42, [R8.64] ;  /* 0x0000000c082aa980 */ /* 0x000362000c101b00 */
[----:B------:R-:W-:Y:S02]  /*83d0*/  @!P1 LOP3.LUT R6, R6, 0xfffffffc, RZ, 0xc0, !PT ;  /* 0xfffffffc06069812 */ /* 0x000fe400078ec0ff */
[----:B------:R-:W-:Y:S01]  /*83e0*/  @!P0 LEA.HI R5, R5, R7, RZ, 0x2 ;  /* 0x0000000705058211 */ /* 0x000fe200078f10ff */
[----:B------:R-:W-:Y:S01]  /*83f0*/  CS2R R34, SRZ ;  /* 0x0000000000227805 */ /* 0x000fe2000001ff00 */
[----:B------:R-:W-:Y:S01]  /*8400*/  CS2R R32, SRZ ;  /* 0x0000000000207805 */ /* 0x000fe2000001ff00 */
[----:B------:R2:W5:Y:S01]  /*8410*/  @!P2 LD.E.64 R40, [R12.64] ;  /* 0x0000000c0c28a980 */ /* 0x000562000c101b00 */
[----:B------:R-:W-:Y:S01]  /*8420*/  @!P0 LOP3.LUT R5, R5, 0xfffffffc, RZ, 0xc0, !PT ;  /* 0xfffffffc05058812 */ /* 0x000fe200078ec0ff */
[----:B------:R-:W-:Y:S01]  /*8430*/  CS2R R28, SRZ ;  /* 0x00000000001c7805 */ /* 0x000fe2000001ff00 */
[----:B------:R-:W-:-:S03]  /*8440*/  CS2R R26, SRZ ;  /* 0x00000000001a7805 */ /* 0x000fc6000001ff00 */
[----:B------:R-:W-:-:S05]  /*8450*/  @!P0 IMAD.WIDE R14, R5, 0x2, R10 ;  /* 0x00000002050e8825 */ /* 0x000fca00078e020a */
[----:B------:R3:W5:Y:S01]  /*8460*/  @!P0 LD.E.64 R26, [R14.64] ;  /* 0x0000000c0e1a8980 */ /* 0x000762000c101b00 */
[----:B-1----:R-:W-:-:S04]  /*8470*/  @!P1 IMAD.WIDE R8, R6, 0x2, R16 ;  /* 0x0000000206089825 */ /* 0x002fc800078e0210 */
[----:B------:R-:W-:Y:S01]  /*8480*/  @!P1 IMAD.WIDE R6, R6, 0x2, R10 ;  /* 0x0000000206069825 */ /* 0x000fe200078e020a */
[----:B------:R1:W5:Y:S03]  /*8490*/  @!P1 LD.E.64 R34, [R8.64] ;  /* 0x0000000c08229980 */ /* 0x000366000c101b00 */
[----:B--2---:R-:W-:Y:S01]  /*84a0*/  @!P0 IMAD.WIDE R12, R5, 0x2, R16 ;  /* 0x00000002050c8825 */ /* 0x004fe200078e0210 */
[----:B------:R2:W5:Y:S04]  /*84b0*/  @!P1 LD.E.64 R32, [R6.64] ;  /* 0x0000000c06209980 */ /* 0x000568000c101b00 */
[----:B------:R4:W5:Y:S01]  /*84c0*/  @!P0 LD.E.64 R28, [R12.64] ;  /* 0x0000000c0c1c8980 */ /* 0x000962000c101b00 */
[----:B-1----:R-:W-:-:S02]  /*84d0*/  IADD3 R8, R88, 0x20, RZ ;  /* 0x0000002058087810 */ /* 0x002fc40007ffe0ff */
[----:B--2---:R-:W-:Y:S02]  /*84e0*/  IADD3 R6, R88, 0x28, RZ ;  /* 0x0000002858067810 */ /* 0x004fe40007ffe0ff */
[----:B------:R-:W-:Y:S02]  /*84f0*/  ISETP.GE.AND P1, PT, R8, c[0x0][0x27c], PT ;  /* 0x00009f0008007a0c */ /* 0x000fe40003f26270 */
[----:B------:R-:W-:-:S11]  /*8500*/  ISETP.GE.AND P0, PT, R6, c[0x0][0x27c], PT ;  /* 0x00009f0006007a0c */ /* 0x000fd60003f06270 */
[----:B------:R-:W-:Y:S02]  /*8510*/  @!P1 SHF.R.S32.HI R7, RZ, 0x1f, R8 ;  /* 0x0000001fff079819 */ /* 0x000fe40000011408 */
[----:B------:R-:W-:Y:S02]  /*8520*/  @!P0 SHF.R.S32.HI R5, RZ, 0x1f, R6 ;  /* 0x0000001fff058819 */ /* 0x000fe40000011406 */
[----:B------:R-:W-:Y:S02]  /*8530*/  @!P1 LEA.HI R7, R7, R8, RZ, 0x2 ;  /* 0x0000000807079211 */ /* 0x000fe400078f10ff */
[----:B------:R-:W-:Y:S02]  /*8540*/  @!P0 LEA.HI R5, R5, R6, RZ, 0x2 ;  /* 0x0000000605058211 */ /* 0x000fe400078f10ff */
[----:B------:R-:W-:Y:S02]  /*8550*/  @!P1 LOP3.LUT R7, R7, 0xfffffffc, RZ, 0xc0, !PT ;  /* 0xfffffffc07079812 */ /* 0x000fe400078ec0ff */
[----:B------:R-:W-:Y:S01]  /*8560*/  @!P0 LOP3.LUT R5, R5, 0xfffffffc, RZ, 0xc0, !PT ;  /* 0xfffffffc05058812 */ /* 0x000fe200078ec0ff */
[----:B------:R-:W-:Y:S01]  /*8570*/  CS2R R22, SRZ ;  /* 0x0000000000167805 */ /* 0x000fe2000001ff00 */
[----:B---3--:R-:W-:Y:S01]  /*8580*/  CS2R R14, SRZ ;  /* 0x00000000000e7805 */ /* 0x008fe2000001ff00 */
[----:B------:R-:W-:Y:S01]  /*8590*/  @!P1 IMAD.WIDE R8, R7, 0x2, R16 ;  /* 0x0000000207089825 */ /* 0x000fe200078e0210 */
[----:B------:R-:W-:Y:S01]  /*85a0*/  CS2R R20, SRZ ;  /* 0x0000000000147805 */ /* 0x000fe2000001ff00 */
[----:B----4-:R-:W-:-:S02]  /*85b0*/  CS2R R12, SRZ ;  /* 0x00000000000c7805 */ /* 0x010fc4000001ff00 */
[----:B------:R-:W-:Y:S01]  /*85c0*/  @!P1 IMAD.WIDE R6, R7, 0x2, R10 ;  /* 0x0000000207069825 */ /* 0x000fe200078e020a */
[----:B------:R1:W5:Y:S03]  /*85d0*/  @!P1 LD.E.64 R22, [R8.64] ;  /* 0x0000000c08169980 */ /* 0x000366000c101b00 */
[C---:B------:R-:W-:Y:S01]  /*85e0*/  @!P0 IMAD.WIDE R16, R5.reuse, 0x2, R16 ;  /* 0x0000000205108825 */ /* 0x040fe200078e0210 */
[----:B------:R1:W5:Y:S03]  /*85f0*/  @!P1 LD.E.64 R20, [R6.64] ;  /* 0x0000000c06149980 */ /* 0x000366000c101b00 */
[----:B------:R-:W-:Y:S01]  /*8600*/  @!P0 IMAD.WIDE R10, R5, 0x2, R10 ;  /* 0x00000002050a8825 */ /* 0x000fe200078e020a */
[----:B------:R1:W5:Y:S04]  /*8610*/  @!P0 LD.E.64 R14, [R16.64] ;  /* 0x0000000c100e8980 */ /* 0x000368000c101b00 */
[----:B------:R1:W5:Y:S02]  /*8620*/  @!P0 LD.E.64 R12, [R10.64] ;  /* 0x0000000c0a0c8980 */ /* 0x000364000c101b00 */
.L_x_412:
[----:B-1-34-:R-:W-:Y:S05]  /*8630*/  BSYNC B0 ;  /* 0x0000000000007941 */ /* 0x01afea0003800000 */
.L_x_411:
[----:B-----5:R-:W-:Y:S01]  /*8640*/  IMAD.MOV.U32 R5, RZ, RZ, R14 ;  /* 0x000000ffff057224 */ /* 0x020fe200078e000e */
[----:B------:R-:W-:-:S04]  /*8650*/  DEPBAR.LE SB0, 0x1 ;  /* 0x000080400000791a */ /* 0x000fc80000000000 */
[----:B------:R-:W-:Y:S01]  /*8660*/  IMAD.MOV.U32 R8, RZ, RZ, R15 ;  /* 0x000000ffff087224 */ /* 0x000fe200078e000f */
[----:B------:R-:W-:Y:S01]  /*8670*/  BSSY B1, `(.L_x_413) ;  /* 0x0000157000017945 */ /* 0x000fe20003800000 */
[----:B------:R-:W-:Y:S02]  /*8680*/  IMAD.MOV.U32 R7, RZ, RZ, R22 ;  /* 0x000000ffff077224 */ /* 0x000fe400078e0016 */
[----:B------:R-:W-:Y:S01]  /*8690*/  IMAD.MOV.U32 R6, RZ, RZ, R23 ;  /* 0x000000ffff067224 */ /* 0x000fe200078e0017 */
[----:B------:R-:W-:Y:S01]  /*86a0*/  PRMT R10, R8, 0x5410, R5 ;  /* 0x00005410080a7816 */ /* 0x000fe20000000005 */
[----:B------:R-:W-:Y:S02]  /*86b0*/  IMAD.MOV.U32 R5, RZ, RZ, R28 ;  /* 0x000000ffff057224 */ /* 0x000fe400078e001c */
[----:B------:R-:W-:Y:S01]  /*86c0*/  IMAD.MOV.U32 R8, RZ, RZ, R29 ;  /* 0x000000ffff087224 */ /* 0x000fe200078e001d */
[----:B------:R-:W-:Y:S01]  /*86d0*/  PRMT R17, R6, 0x5410, R7 ;  /* 0x0000541006117816 */ /* 0x000fe20000000007 */
[----:B------:R-:W-:Y:S01]  /*86e0*/  IMAD.MOV.U32 R7, RZ, RZ, R34 ;  /* 0x000000ffff077224 */ /* 0x000fe200078e0022 */
[----:B------:R-:W-:Y:S01]  /*86f0*/  PRMT R19, R19, 0x5410, R5 ;  /* 0x0000541013137816 */ /* 0x000fe20000000005 */
[----:B------:R-:W-:-:S02]  /*8700*/  IMAD.MOV.U32 R6, RZ, RZ, R35 ;  /* 0x000000ffff067224 */ /* 0x000fc400078e0023 */
[----:B------:R-:W-:Y:S01]  /*8710*/  IMAD.MOV.U32 R5, RZ, RZ, R42 ;  /* 0x000000ffff057224 */ /* 0x000fe200078e002a */
[----:B------:R-:W-:Y:S01]  /*8720*/  PRMT R19, R8, 0x7610, R19 ;  /* 0x0000761008137816 */ /* 0x000fe20000000013 */
[----:B------:R-:W-:Y:S01]  /*8730*/  IMAD.MOV.U32 R8, RZ, RZ, R43 ;  /* 0x000000ffff087224 */ /* 0x000fe200078e002b */
[----:B------:R-:W-:Y:S01]  /*8740*/  PRMT R24, R6, 0x5410, R7 ;  /* 0x0000541006187816 */ /* 0x000fe20000000007 */
[----:B------:R-:W-:Y:S01]  /*8750*/  IMAD.MOV.U32 R7, RZ, RZ, R62 ;  /* 0x000000ffff077224 */ /* 0x000fe200078e003e */
[----:B------:R-:W-:Y:S01]  /*8760*/  PRMT R30, R30, 0x5410, R5 ;  /* 0x000054101e1e7816 */ /* 0x000fe20000000005 */
[----:B------:R-:W-:Y:S01]  /*8770*/  IMAD.MOV.U32 R5, RZ, RZ, R63 ;  /* 0x000000ffff057224 */ /* 0x000fe200078e003f */
[----:B------:R-:W-:Y:S01]  /*8780*/  SHF.R.S32.HI R6, RZ, 0x1f, R244 ;  /* 0x0000001fff067819 */ /* 0x000fe200000114f4 */
[----:B------:R-:W-:Y:S01]  /*8790*/  IMAD.IADD R38, R4, 0x1, -R77 ;  /* 0x0000000104267824 */ /* 0x000fe200078e0a4d */
[----:B------:R-:W-:Y:S01]  /*87a0*/  PRMT R30, R8, 0x7610, R30 ;  /* 0x00007610081e7816 */ /* 0x000fe2000000001e */
[----:B------:R-:W-:Y:S01]  /*87b0*/  IMAD.MOV.U32 R8, RZ, RZ, R12 ;  /* 0x000000ffff087224 */ /* 0x000fe200078e000c */
[----:B------:R-:W-:Y:S01]  /*87c0*/  LEA.HI R6, R6, R244, RZ, 0x2 ;  /* 0x000000f406067211 */ /* 0x000fe200078f10ff */
[----:B------:R-:W-:Y:S01]  /*87d0*/  IMAD.MOV.U32 R4, RZ, RZ, R61 ;  /* 0x000000ffff047224 */ /* 0x000fe200078e003d */
[----:B------:R-:W-:Y:S01]  /*87e0*/  PRMT R36, R5, 0x5410, R7 ;  /* 0x0000541005247816 */ /* 0x000fe20000000007 */
[----:B------:R-:W-:Y:S01]  /*87f0*/  IMAD.MOV.U32 R7, RZ, RZ, R13 ;  /* 0x000000ffff077224 */ /* 0x000fe200078e000d */
[----:B------:R-:W-:Y:S01]  /*8800*/  LOP3.LUT R6, R6, 0xfffffffc, RZ, 0xc0, !PT ;  /* 0xfffffffc06067812 */ /* 0x000fe200078ec0ff */
[----:B------:R-:W-:Y:S01]  /*8810*/  IMAD.MOV.U32 R5, RZ, RZ, R20 ;  /* 0x000000ffff057224 */ /* 0x000fe200078e0014 */
[----:B------:R-:W-:-:S02]  /*8820*/  IMNMX R38, R38, 0x80, PT ;  /* 0x0000008026267817 */ /* 0x000fc40003800200 */
[----:B------:R-:W-:Y:S01]  /*8830*/  PRMT R9, R7, 0x5410, R8 ;  /* 0x0000541007097816 */ /* 0x000fe20000000008 */
[----:B------:R-:W-:Y:S01]  /*8840*/  IMAD.IADD R6, R244, 0x1, -R6 ;  /* 0x00000001f4067824 */ /* 0x000fe200078e0a06 */
[----:B------:R-:W-:Y:S01]  /*8850*/  PRMT R16, R16, 0x5410, R5 ;  /* 0x0000541010107816 */ /* 0x000fe20000000005 */
[----:B------:R-:W-:Y:S01]  /*8860*/  IMAD.MOV.U32 R7, RZ, RZ, R26 ;  /* 0x000000ffff077224 */ /* 0x000fe200078e001a */
[----:B------:R-:W-:Y:S01]  /*8870*/  BAR.SYNC.DEFER_BLOCKING 0x0 ;  /* 0x0000000000007b1d */ /* 0x000fe20000010000 */
[----:B------:R-:W-:Y:S01]  /*8880*/  IMAD.MOV.U32 R5, RZ, RZ, R27 ;  /* 0x000000ffff057224 */ /* 0x000fe200078e001b */
[C---:B------:R-:W-:Y:S01]  /*8890*/  LOP3.LUT P0, RZ, R6.reuse, 0x2, RZ, 0xc0, !PT ;  /* 0x0000000206ff7812 */ /* 0x040fe2000780c0ff */
[----:B------:R-:W-:Y:S01]  /*88a0*/  IMAD.SHL.U32 R11, R6, 0x40, RZ ;  /* 0x00000040060b7824 */ /* 0x000fe200078e00ff */
[----:B------:R-:W-:Y:S01]  /*88b0*/  ISETP.GE.AND P1, PT, R53, R38, PT ;  /* 0x000000263500720c */ /* 0x000fe20003f26270 */
[----:B------:R-:W-:Y:S01]  /*88c0*/  IMAD.MOV.U32 R8, RZ, RZ, R21 ;  /* 0x000000ffff087224 */ /* 0x000fe200078e0015 */
[----:B------:R-:W-:Y:S01]  /*88d0*/  PRMT R18, R5, 0x5410, R7 ;  /* 0x0000541005127816 */ /* 0x000fe20000000007 */
[----:B------:R-:W-:Y:S01]  /*88e0*/  IMAD.MOV.U32 R7, RZ, RZ, R32 ;  /* 0x000000ffff077224 */ /* 0x000fe200078e0020 */
[----:B------:R-:W-:Y:S01]  /*88f0*/  LEA.HI R5, R53, R53, RZ, 0x1 ;  /* 0x0000003535057211 */ /* 0x000fe200078f08ff */
[----:B------:R-:W-:Y:S01]  /*8900*/  IMAD.MOV.U32 R6, RZ, RZ, R40 ;  /* 0x000000ffff067224 */ /* 0x000fe200078e0028 */
[----:B------:R-:W-:-:S02]  /*8910*/  LOP3.LUT R11, R11, 0xc0, RZ, 0xc0, !PT ;  /* 0x000000c00b0b7812 */ /* 0x000fc400078ec0ff */
[----:B------:R-:W-:Y:S02]  /*8920*/  LOP3.LUT R5, R5, 0x7fffffe, RZ, 0xc0, !PT ;  /* 0x07fffffe05057812 */ /* 0x000fe400078ec0ff */
[----:B------:R-:W-:Y:S02]  /*8930*/  LOP3.LUT R58, R11, 0x8, R58, 0xf8, !PT ;  /* 0x000000080b3a7812 */ /* 0x000fe400078ef83a */
[----:B------:R-:W-:Y:S01]  /*8940*/  SHF.R.U32.HI R11, RZ, 0x3, R11 ;  /* 0x00000003ff0b7819 */ /* 0x000fe2000001160b */
[----:B------:R-:W-:Y:S01]  /*8950*/  IMAD.IADD R5, R53, 0x1, -R5 ;  /* 0x0000000135057824 */ /* 0x000fe200078e0a05 */
[----:B------:R-:W-:Y:S02]  /*8960*/  PRMT R16, R8, 0x7610, R16 ;  /* 0x0000761008107816 */ /* 0x000fe40000000010 */
[----:B------:R-:W-:Y:S01]  /*8970*/  LOP3.LUT R11, R58, R11, RZ, 0x3c, !PT ;  /* 0x0000000b3a0b7212 */ /* 0x000fe200078e3cff */
[----:B------:R-:W-:Y:S01]  /*8980*/  IMAD R5, R49, 0x8, R5 ;  /* 0x0000000831057824 */ /* 0x000fe200078e0205 */
[----:B------:R-:W-:Y:S01]  /*8990*/  PRMT R25, R25, 0x5410, R7 ;  /* 0x0000541019197816 */ /* 0x000fe20000000007 */
[----:B------:R-:W-:Y:S01]  /*89a0*/  IMAD.MOV.U32 R7, RZ, RZ, R33 ;  /* 0x000000ffff077224 */ /* 0x000fe200078e0021 */
[----:B------:R-:W-:Y:S01]  /*89b0*/  PRMT R31, R31, 0x5410, R6 ;  /* 0x000054101f1f7816 */ /* 0x000fe20000000006 */
[----:B------:R-:W-:-:S02]  /*89c0*/  IMAD.U32 R11, R5, 0x20, R11 ;  /* 0x00000020050b7824 */ /* 0x000fc400078e000b */
[----:B------:R-:W-:Y:S01]  /*89d0*/  IMAD.MOV.U32 R6, RZ, RZ, R41 ;  /* 0x000000ffff067224 */ /* 0x000fe200078e0029 */
[----:B------:R-:W-:Y:S01]  /*89e0*/  PRMT R25, R7, 0x7610, R25 ;  /* 0x0000761007197816 */ /* 0x000fe20000000019 */
[----:B------:R-:W-:Y:S01]  /*89f0*/  IMAD.MOV.U32 R5, RZ, RZ, R60 ;  /* 0x000000ffff057224 */ /* 0x000fe200078e003c */
[C---:B------:R-:W-:Y:S02]  /*8a00*/  IADD3 R8, R11.reuse, 0x10, RZ ;  /* 0x000000100b087810 */ /* 0x040fe40007ffe0ff */
[C---:B------:R-:W-:Y:S02]  /*8a10*/  @P0 IADD3 R8, R11.reuse, -0x10, RZ ;  /* 0xfffffff00b080810 */ /* 0x040fe40007ffe0ff */
[----:B------:R-:W-:Y:S02]  /*8a20*/  PRMT R31, R6, 0x7610, R31 ;  /* 0x00007610061f7816 */ /* 0x000fe4000000001f */
[----:B------:R-:W-:Y:S02]  /*8a30*/  PRMT R37, R4, 0x5410, R5 ;  /* 0x0000541004257816 */ /* 0x000fe40000000005 */
[----:B------:R-:W-:-:S02]  /*8a40*/  LEA R11, R11, 0x6080, 0x1 ;  /* 0x000060800b0b7811 */ /* 0x000fc400078e08ff */
[----:B------:R-:W-:Y:S01]  /*8a50*/  LEA R8, R8, 0x6080, 0x1 ;  /* 0x0000608008087811 */ /* 0x000fe200078e08ff */
[----:B------:R-:W-:Y:S05]  /*8a60*/  @P1 BRA `(.L_x_414) ;  /* 0x0000117000001947 */ /* 0x000fea0003800000 */
[----:B------:R-:W-:Y:S01]  /*8a70*/  ISETP.GE.AND P0, PT, R88, c[0x0][0x27c], PT ;  /* 0x00009f0058007a0c */ /* 0x000fe20003f06270 */
[----:B------:R-:W-:-:S12]  /*8a80*/  BSSY B0, `(.L_x_415) ;  /* 0x000002c000007945 */ /* 0x000fd80003800000 */
[----:B------:R-:W-:Y:S05]  /*8a90*/  @P0 BRA `(.L_x_416) ;  /* 0x000002a000000947 */ /* 0x000fea0003800000 */
[----:B------:R-:W1:Y:S01]  /*8aa0*/  LDS.128 R4, [R11] ;  /* 0x000000000b047984 */ /* 0x000e620000000c00 */
[----:B------:R-:W-:Y:S01]  /*8ab0*/  SHF.R.U32.HI R89, RZ, 0x10, R91 ;  /* 0x00000010ff597819 */ /* 0x000fe2000001165b */
[--C-:B------:R-:W-:Y:S01]  /*8ac0*/  HADD2.F32 R94, -RZ, R84.reuse.H1_H1 ;  /* 0x30000054ff5e7230 */ /* 0x100fe20000004100 */
[--C-:B------:R-:W-:Y:S01]  /*8ad0*/  SHF.R.U64 R58, R86, 0x10, R87.reuse ;  /* 0x00000010563a7819 */ /* 0x100fe20000001257 */
[----:B------:R-:W-:Y:S01]  /*8ae0*/  HADD2.F32 R84, -RZ, R84.H0_H0 ;  /* 0x20000054ff547230 */ /* 0x000fe20000004100 */
[----:B------:R-:W-:Y:S01]  /*8af0*/  SHF.R.U32.HI R86, RZ, 0x10, R87 ;  /* 0x00000010ff567819 */ /* 0x000fe20000011657 */
[----:B------:R-:W-:Y:S01]  /*8b00*/  HADD2.F32 R89, -RZ, R89.H0_H0 ;  /* 0x20000059ff597230 */ /* 0x000fe20000004100 */
[----:B------:R-:W-:Y:S01]  /*8b10*/  SHF.R.U64 R87, R90, 0x10, R91 ;  /* 0x000000105a577819 */ /* 0x000fe2000000125b */
[----:B------:R-:W-:Y:S02]  /*8b20*/  HADD2.F32 R101, -RZ, R85.H1_H1 ;  /* 0x30000055ff657230 */ /* 0x000fe40000004100 */
[----:B------:R-:W-:-:S02]  /*8b30*/  HADD2.F32 R95, -RZ, R86.H0_H0 ;  /* 0x20000056ff5f7230 */ /* 0x000fc40000004100 */
[----:B------:R-:W-:Y:S02]  /*8b40*/  HADD2.F32 R87, -RZ, R87.H0_H0 ;  /* 0x20000057ff577230 */ /* 0x000fe40000004100 */
[----:B------:R-:W-:Y:S02]  /*8b50*/  HADD2.F32 R85, -RZ, R85.H0_H0 ;  /* 0x20000055ff557230 */ /* 0x000fe40000004100 */
[--C-:B-1----:R-:W-:Y:S02]  /*8b60*/  HADD2.F32 R90, -RZ, R7.reuse.H0_H0 ;  /* 0x20000007ff5a7230 */ /* 0x102fe40000004100 */
[----:B------:R-:W-:Y:S02]  /*8b70*/  HADD2.F32 R7, -RZ, R7.H1_H1 ;  /* 0x30000007ff077230 */ /* 0x000fe40000004100 */
[--C-:B------:R-:W-:Y:S02]  /*8b80*/  HADD2.F32 R91, -RZ, R4.reuse.H0_H0 ;  /* 0x20000004ff5b7230 */ /* 0x100fe40000004100 */
[----:B------:R-:W-:Y:S01]  /*8b90*/  HADD2.F32 R92, -RZ, R4.H1_H1 ;  /* 0x30000004ff5c7230 */ /* 0x000fe20000004100 */
[CC--:B------:R-:W-:Y:S01]  /*8ba0*/  FMUL.FTZ R86, R7.reuse, R89.reuse ;  /* 0x0000005907567220 */ /* 0x0c0fe20000410000 */
[--C-:B------:R-:W-:Y:S01]  /*8bb0*/  HADD2.F32 R4, -RZ, R6.reuse.H0_H0 ;  /* 0x20000006ff047230 */ /* 0x100fe20000004100 */
[C---:B------:R-:W-:Y:S01]  /*8bc0*/  FMUL.FTZ R89, R90.reuse, R89 ;  /* 0x000000595a597220 */ /* 0x040fe20000410000 */
[--C-:B------:R-:W-:Y:S01]  /*8bd0*/  HADD2.F32 R93, -RZ, R5.reuse.H0_H0 ;  /* 0x20000005ff5d7230 */ /* 0x100fe20000004100 */
[-C--:B------:R-:W-:Y:S01]  /*8be0*/  FFMA.FTZ R86, R90, R95.reuse, -R86 ;  /* 0x0000005f5a567223 */ /* 0x080fe20000010856 */
[----:B------:R-:W-:Y:S01]  /*8bf0*/  HADD2.F32 R6, -RZ, R6.H1_H1 ;  /* 0x30000006ff067230 */ /* 0x000fe20000004100 */
[----:B------:R-:W-:Y:S01]  /*8c00*/  FFMA.FTZ R7, R7, R95, R89 ;  /* 0x0000005f07077223 */ /* 0x000fe20000010059 */
[----:B------:R-:W-:Y:S01]  /*8c10*/  HADD2.F32 R5, -RZ, R5.H1_H1 ;  /* 0x30000005ff057230 */ /* 0x000fe20000004100 */
[----:B------:R-:W-:Y:S01]  /*8c20*/  FMUL.FTZ R106, R92, R94 ;  /* 0x0000005e5c6a7220 */ /* 0x000fe20000410000 */
[----:B------:R-:W-:Y:S01]  /*8c30*/  HADD2.F32 R89, -RZ, R58.H0_H0 ;  /* 0x2000003aff597230 */ /* 0x000fe20000004100 */
[----:B------:R-:W-:Y:S01]  /*8c40*/  FMUL.FTZ R58, R6, R84 ;  /* 0x00000054063a7220 */ /* 0x000fe20000410000 */
[----:B------:R-:W-:Y:S01]  /*8c50*/  F2FP.PACK_AB R7, R7, R86 ;  /* 0x000000560707723e */ /* 0x000fe200000000ff */
[----:B------:R-:W-:-:S02]  /*8c60*/  FMUL.FTZ R90, R5, R87 ;  /* 0x00000057055a7220 */ /* 0x000fc40000410000 */
[----:B------:R-:W-:Y:S02]  /*8c70*/  FMUL.FTZ R94, R91, R94 ;  /* 0x0000005e5b5e7220 */ /* 0x000fe40000410000 */
[----:B------:R-:W-:Y:S02]  /*8c80*/  FMUL.FTZ R84, R4, R84 ;  /* 0x0000005404547220 */ /* 0x000fe40000410000 */
[----:B------:R-:W-:Y:S02]  /*8c90*/  FMUL.FTZ R87, R93, R87 ;  /* 0x000000575d577220 */ /* 0x000fe40000410000 */
[-C--:B------:R-:W-:Y:S02]  /*8ca0*/  FFMA.FTZ R106, R91, R101.reuse, -R106 ;  /* 0x000000655b6a7223 */ /* 0x080fe4000001086a */
[----:B------:R-:W-:Y:S02]  /*8cb0*/  FFMA.FTZ R94, R92, R101, R94 ;  /* 0x000000655c5e7223 */ /* 0x000fe4000001005e */
[----:B------:R-:W-:-:S02]  /*8cc0*/  FFMA.FTZ R58, R4, R85, -R58 ;  /* 0x00000055043a7223 */ /* 0x000fc4000001083a */
[----:B------:R-:W-:Y:S01]  /*8cd0*/  FFMA.FTZ R6, R6, R85, R84 ;  /* 0x0000005506067223 */ /* 0x000fe20000010054 */
[----:B------:R-:W-:Y:S01]  /*8ce0*/  F2FP.PACK_AB R4, R94, R106 ;  /* 0x0000006a5e04723e */ /* 0x000fe200000000ff */
[-C--:B------:R-:W-:Y:S02]  /*8cf0*/  FFMA.FTZ R90, R93, R89.reuse, -R90 ;  /* 0x000000595d5a7223 */ /* 0x080fe4000001085a */
[----:B------:R-:W-:Y:S01]  /*8d00*/  FFMA.FTZ R5, R5, R89, R87 ;  /* 0x0000005905057223 */ /* 0x000fe20000010057 */
[----:B------:R-:W-:-:S04]  /*8d10*/  F2FP.PACK_AB R6, R6, R58 ;  /* 0x0000003a0606723e */ /* 0x000fc800000000ff */
[----:B------:R-:W-:-:S05]  /*8d20*/  F2FP.PACK_AB R5, R5, R90 ;  /* 0x0000005a0505723e */ /* 0x000fca00000000ff */
[----:B------:R1:W-:Y:S02]  /*8d30*/  STS.128 [R11], R4 ;  /* 0x000000040b007388 */ /* 0x0003e40000000c00 */
.L_x_416:
[----:B------:R-:W-:Y:S05]  /*8d40*/  BSYNC B0 ;  /* 0x0000000000007941 */ /* 0x000fea0003800000 */
.L_x_415:
[----:B-1----:R-:W-:Y:S01]  /*8d50*/  IADD3 R4, R88, 0x8, RZ ;  /* 0x0000000858047810 */ /* 0x002fe20007ffe0ff */
[----:B------:R-:W-:Y:S03]  /*8d60*/  BSSY B0, `(.L_x_417) ;  /* 0x000002d000007945 */ /* 0x000fe60003800000 */
[----:B------:R-:W-:-:S13]  /*8d70*/  ISETP.GE.AND P0, PT, R4, c[0x0][0x27c], PT ;  /* 0x00009f0004007a0c */ /* 0x000fda0003f06270 */
[----:B------:R-:W-:Y:S05]  /*8d80*/  @P0 BRA `(.L_x_418) ;  /* 0x000002a000000947 */ /* 0x000fea0003800000 */
[----:B------:R-:W1:Y:S01]  /*8d90*/  LDS.128 R4, [R8] ;  /* 0x0000000008047984 */ /* 0x000e620000000c00 */
[--C-:B------:R-:W-:Y:S01]  /*8da0*/  SHF.R.U64 R84, R108, 0x10, R109.reuse ;  /* 0x000000106c547819 */ /* 0x100fe2000000126d */
[--C-:B------:R-:W-:Y:S01]  /*8db0*/  HADD2.F32 R90, -RZ, R74.reuse.H1_H1 ;  /* 0x3000004aff5a7230 */ /* 0x100fe20000004100 */
[----:B------:R-:W-:Y:S01]  /*8dc0*/  SHF.R.U32.HI R108, RZ, 0x10, R109 ;  /* 0x00000010ff6c7819 */ /* 0x000fe2000001166d */
[----:B------:R-:W-:Y:S01]  /*8dd0*/  HADD2.F32 R92, -RZ, R75.H1_H1 ;  /* 0x3000004bff5c7230 */ /* 0x000fe20000004100 */
[--C-:B------:R-:W-:Y:S01]  /*8de0*/  SHF.R.U64 R58, R110, 0x10, R111.reuse ;  /* 0x000000106e3a7819 */ /* 0x100fe2000000126f */
[----:B------:R-:W-:Y:S01]  /*8df0*/  HADD2.F32 R74, -RZ, R74.H0_H0 ;  /* 0x2000004aff4a7230 */ /* 0x000fe20000004100 */
[----:B------:R-:W-:Y:S01]  /*8e00*/  SHF.R.U32.HI R110, RZ, 0x10, R111 ;  /* 0x00000010ff6e7819 */ /* 0x000fe2000001166f */
[----:B------:R-:W-:Y:S02]  /*8e10*/  HADD2.F32 R108, -RZ, R108.H0_H0 ;  /* 0x2000006cff6c7230 */ /* 0x000fe40000004100 */
[----:B------:R-:W-:-:S02]  /*8e20*/  HADD2.F32 R84, -RZ, R84.H0_H0 ;  /* 0x20000054ff547230 */ /* 0x000fc40000004100 */
[----:B------:R-:W-:Y:S02]  /*8e30*/  HADD2.F32 R110, -RZ, R110.H0_H0 ;  /* 0x2000006eff6e7230 */ /* 0x000fe40000004100 */
[----:B------:R-:W-:Y:S02]  /*8e40*/  HADD2.F32 R75, -RZ, R75.H0_H0 ;  /* 0x2000004bff4b7230 */ /* 0x000fe40000004100 */
[--C-:B-1----:R-:W-:Y:S02]  /*8e50*/  HADD2.F32 R85, -RZ, R7.reuse.H0_H0 ;  /* 0x20000007ff557230 */ /* 0x102fe40000004100 */
[----:B------:R-:W-:Y:S02]  /*8e60*/  HADD2.F32 R7, -RZ, R7.H1_H1 ;  /* 0x30000007ff077230 */ /* 0x000fe40000004100 */
[--C-:B------:R-:W-:Y:S02]  /*8e70*/  HADD2.F32 R87, -RZ, R4.reuse.H1_H1 ;  /* 0x30000004ff577230 */ /* 0x100fe40000004100 */
[----:B------:R-:W-:Y:S01]  /*8e80*/  HADD2.F32 R86, -RZ, R4.H0_H0 ;  /* 0x20000004ff567230 */ /* 0x000fe20000004100 */
[----:B------:R-:W-:Y:S01]  /*8e90*/  FMUL.FTZ R91, R7, R108 ;  /* 0x0000006c075b7220 */ /* 0x000fe20000410000 */
[--C-:B------:R-:W-:Y:S01]  /*8ea0*/  HADD2.F32 R4, -RZ, R6.reuse.H0_H0 ;  /* 0x20000006ff047230 */ /* 0x100fe20000004100 */
[----:B------:R-:W-:Y:S01]  /*8eb0*/  FMUL.FTZ R93, R87, R90 ;  /* 0x0000005a575d7220 */ /* 0x000fe20000410000 */
[--C-:B------:R-:W-:Y:S01]  /*8ec0*/  HADD2.F32 R89, -RZ, R5.reuse.H0_H0 ;  /* 0x20000005ff597230 */ /* 0x100fe20000004100 */
[C---:B------:R-:W-:Y:S01]  /*8ed0*/  FMUL.FTZ R108, R85.reuse, R108 ;  /* 0x0000006c556c7220 */ /* 0x040fe20000410000 */
[----:B------:R-:W-:Y:S01]  /*8ee0*/  HADD2.F32 R6, -RZ, R6.H1_H1 ;  /* 0x30000006ff067230 */ /* 0x000fe20000004100 */
[----:B------:R-:W-:Y:S01]  /*8ef0*/  FFMA.FTZ R91, R85, R110, -R91 ;  /* 0x0000006e555b7223 */ /* 0x000fe2000001085b */
[----:B------:R-:W-:Y:S01]  /*8f00*/  HADD2.F32 R5, -RZ, R5.H1_H1 ;  /* 0x30000005ff057230 */ /* 0x000fe20000004100 */
[C---:B------:R-:W-:Y:S01]  /*8f10*/  FMUL.FTZ R90, R86.reuse, R90 ;  /* 0x0000005a565a7220 */ /* 0x040fe20000410000 */
[----:B------:R-:W-:Y:S01]  /*8f20*/  HADD2.F32 R85, -RZ, R58.H0_H0 ;  /* 0x2000003aff557230 */ /* 0x000fe20000004100 */
[----:B------:R-:W-:-:S02]  /*8f30*/  FFMA.FTZ R93, R86, R92, -R93 ;  /* 0x0000005c565d7223 */ /* 0x000fc4000001085d */
[----:B------:R-:W-:Y:S02]  /*8f40*/  FMUL.FTZ R58, R6, R74 ;  /* 0x0000004a063a7220 */ /* 0x000fe40000410000 */
[----:B------:R-:W-:Y:S02]  /*8f50*/  FMUL.FTZ R86, R5, R84 ;  /* 0x0000005405567220 */ /* 0x000fe40000410000 */
[----:B------:R-:W-:Y:S02]  /*8f60*/  FMUL.FTZ R74, R4, R74 ;  /* 0x0000004a044a7220 */ /* 0x000fe40000410000 */
[----:B------:R-:W-:Y:S02]  /*8f70*/  FMUL.FTZ R84, R89, R84 ;  /* 0x0000005459547220 */ /* 0x000fe40000410000 */
[----:B------:R-:W-:Y:S02]  /*8f80*/  FFMA.FTZ R7, R7, R110, R108 ;  /* 0x0000006e07077223 */ /* 0x000fe4000001006c */
[----:B------:R-:W-:-:S02]  /*8f90*/  FFMA.FTZ R90, R87, R92, R90 ;  /* 0x0000005c575a7223 */ /* 0x000fc4000001005a */
[----:B------:R-:W-:Y:S01]  /*8fa0*/  FFMA.FTZ R58, R4, R75, -R58 ;  /* 0x0000004b043a7223 */ /* 0x000fe2000001083a */
[----:B------:R-:W-:Y:S01]  /*8fb0*/  F2FP.PACK_AB R7, R7, R91 ;  /* 0x0000005b0707723e */ /* 0x000fe200000000ff */
[----:B------:R-:W-:Y:S01]  /*8fc0*/  FFMA.FTZ R6, R6, R75, R74 ;  /* 0x0000004b06067223 */ /* 0x000fe2000001004a */
[----:B------:R-:W-:Y:S01]  /*8fd0*/  F2FP.PACK_AB R4, R90, R93 ;  /* 0x0000005d5a04723e */ /* 0x000fe200000000ff */
[-C--:B------:R-:W-:Y:S02]  /*8fe0*/  FFMA.FTZ R86, R89, R85.reuse, -R86 ;  /* 0x0000005559567223 */ /* 0x080fe40000010856 */
[----:B------:R-:W-:Y:S01]  /*8ff0*/  FFMA.FTZ R5, R5, R85, R84 ;  /* 0x0000005505057223 */ /* 0x000fe20000010054 */
[----:B------:R-:W-:-:S04]  /*9000*/  F2FP.PACK_AB R6, R6, R58 ;  /* 0x0000003a0606723e */ /* 0x000fc800000000ff */
[----:B------:R-:W-:-:S05]  /*9010*/  F2FP.PACK_AB R5, R5, R86 ;  /* 0x000000560505723e */ /* 0x000fca00000000ff */
[----:B------:R1:W-:Y:S02]  /*9020*/  STS.128 [R8], R4 ;  /* 0x0000000408007388 */ /* 0x0003e40000000c00 */
.L_x_418:
[----:B------:R-:W-:Y:S05]  /*9030*/  BSYNC B0 ;  /* 0x0000000000007941 */ /* 0x000fea0003800000 */
.L_x_417:
[----:B-1----:R-:W-:Y:S01]  /*9040*/  IADD3 R4, R88, 0x10, RZ ;  /* 0x0000001058047810 */ /* 0x002fe20007ffe0ff */
[----:B------:R-:W-:Y:S03]  /*9050*/  BSSY B0, `(.L_x_419) ;  /* 0x000002d000007945 */ /* 0x000fe60003800000 */
[----:B------:R-:W-:-:S13]  /*9060*/  ISETP.GE.AND P0, PT, R4, c[0x0][0x27c], PT ;  /* 0x00009f0004007a0c */ /* 0x000fda0003f06270 */
[----:B------:R-:W-:Y:S05]  /*9070*/  @P0 BRA `(.L_x_420) ;  /* 0x000002a000000947 */ /* 0x000fea0003800000 */
[----:B------:R-:W1:Y:S01]  /*9080*/  LDS.128 R4, [R11+0x2000] ;  /* 0x002000000b047984 */ /* 0x000e620000000c00 */
        /* <DEDUP_REMOVED lines=15> */
[-C--:B------:R-:W-:Y:S01]  /*9180*/  FMUL.FTZ R89, R7, R102.reuse ;  /* 0x0000006607597220 */ /* 0x080fe20000410000 */
[--C-:B------:R-:W-:Y:S01]  /*9190*/  HADD2.F32 R4, -RZ, R6.reuse.H0_H0 ;  /* 0x20000006ff047230 */ /* 0x100fe20000004100 */
[-C--:B------:R-:W-:Y:S01]  /*91a0*/  FMUL.FTZ R91, R85, R87.reuse ;  /* 0x00000057555b7220 */ /* 0x080fe20000410000 */
        /* <DEDUP_REMOVED lines=22> */
[----:B------:R1:W-:Y:S02]  /*9310*/  STS.128 [R11+0x2000], R4 ;  /* 0x002000040b007388 */ /* 0x0003e40000000c00 */
.L_x_420:
[----:B------:R-:W-:Y:S05]  /*9320*/  BSYNC B0 ;  /* 0x0000000000007941 */ /* 0x000fea0003800000 */
.L_x_419:
        /* <DEDUP_REMOVED lines=8> */
[----:B------:R-:W-:Y:S01]  /*93b0*/  HADD2.F32 R59, -RZ, R59.H0_H0 ;  /* 0x2000003bff3b7230 */ /* 0x000fe20000004100 */
[--C-:B------:R-:W-:Y:S01]  /*93c0*/  SHF.R.U64 R58, R82, 0x10, R83.reuse ;  /* 0x00000010523a7819 */ /* 0x100fe20000001253 */
[----:B------:R-:W-:Y:S01]  /*93d0*/  HADD2.F32 R68, -RZ, R68.H0_H0 ;  /* 0x20000044ff447230 */ /* 0x000fe20000004100 */
[----:B------:R-:W-:Y:S01]  /*93e0*/  SHF.R.U32.HI R82, RZ, 0x10, R83 ;  /* 0x00000010ff527819 */ /* 0x000fe20000011653 */
[----:B------:R-:W-:Y:S02]  /*93f0*/  HADD2.F32 R80, -RZ, R80.H0_H0 ;  /* 0x20000050ff507230 */ /* 0x000fe40000004100 */
[----:B------:R-:W-:-:S02]  /*9400*/  HADD2.F32 R83, -RZ, R57.H1_H1 ;  /* 0x30000039ff537230 */ /* 0x000fc40000004100 */
        /* <DEDUP_REMOVED lines=17> */
[-C--:B------:R-:W-:Y:S02]  /*9520*/  FMUL.FTZ R58, R6, R57.reuse ;  /* 0x00000039063a7220 */ /* 0x080fe40000410000 */
[-C--:B------:R-:W-:Y:S02]  /*9530*/  FMUL.FTZ R74, R5, R68.reuse ;  /* 0x00000044054a7220 */ /* 0x080fe40000410000 */
[----:B------:R-:W-:Y:S02]  /*9540*/  FMUL.FTZ R57, R4, R57 ;  /* 0x0000003904397220 */ /* 0x000fe40000410000 */
[----:B------:R-:W-:Y:S02]  /*9550*/  FMUL.FTZ R68, R81, R68 ;  /* 0x0000004451447220 */ /* 0x000fe40000410000 */
[----:B------:R-:W-:Y:S02]  /*9560*/  FFMA.FTZ R7, R7, R84, R80 ;  /* 0x0000005407077223 */ /* 0x000fe40000010050 */
[----:B------:R-:W-:-:S02]  /*9570*/  FFMA.FTZ R83, R75, R85, R83 ;  /* 0x000000554b537223 */ /* 0x000fc40000010053 */
[-C--:B------:R-:W-:Y:S01]  /*9580*/  FFMA.FTZ R58, R4, R59.reuse, -R58 ;  /* 0x0000003b043a7223 */ /* 0x080fe2000001083a */
        /* <DEDUP_REMOVED lines=8> */
.L_x_422:
[----:B------:R-:W-:Y:S05]  /*9610*/  BSYNC B0 ;  /* 0x0000000000007941 */ /* 0x000fea0003800000 */
.L_x_421:
        /* <DEDUP_REMOVED lines=46> */
.L_x_424:
[----:B------:R-:W-:Y:S05]  /*9900*/  BSYNC B0 ;  /* 0x0000000000007941 */ /* 0x000fea0003800000 */
.L_x_423:
[----:B-1----:R-:W-:-:S04]  /*9910*/  IADD3 R4, R88, 0x28, RZ ;  /* 0x0000002858047810 */ /* 0x002fc80007ffe0ff */
        /* <DEDUP_REMOVED lines=44> */
.L_x_414:
[----:B------:R-:W-:Y:S05]  /*9be0*/  BSYNC B1 ;  /* 0x0000000000017941 */ /* 0x000fea0003800000 */
.L_x_413:
[----:B------:R-:W-:-:S04]  /*9bf0*/  IADD3 R53, R53, 0x40, RZ ;  /* 0x0000004035357810 */ /* 0x000fc80007ffe0ff */
[----:B------:R-:W-:-:S13]  /*9c00*/  ISETP.GE.AND P0, PT, R53, R38, PT ;  /* 0x000000263500720c */ /* 0x000fda0003f06270 */
[----:B------:R-:W-:Y:S05]  /*9c10*/  @P0 BRA `(.L_x_425) ;  /* 0x00004af000000947 */ /* 0x000fea0003800000 */
[----:B------:R-:W-:Y:S01]  /*9c20*/  ISETP.GE.AND P0, PT, R88, c[0x0][0x27c], PT ;  /* 0x00009f0058007a0c */ /* 0x000fe20003f06270 */
[----:B------:R-:W-:-:S12]  /*9c30*/  BSSY B0, `(.L_x_426) ;  /* 0x000002c000007945 */ /* 0x000fd80003800000 */
[----:B------:R-:W-:Y:S05]  /*9c40*/  @P0 BRA `(.L_x_427) ;  /* 0x000002a000000947 */ /* 0x000fea0003800000 */
[----:B-1----:R-:W1:Y:S01]  /*9c50*/  LDS.128 R4, [R11+0x1000] ;  /* 0x001000000b047984 */ /* 0x002e620000000c00 */
        /* <DEDUP_REMOVED lines=41> */
.L_x_427:
[----:B------:R-:W-:Y:S05]  /*9ef0*/  BSYNC B0 ;  /* 0x0000000000007941 */ /* 0x000fea0003800000 */
.L_x_426:
        /* <DEDUP_REMOVED lines=46> */
.L_x_429:
[----:B------:R-:W-:Y:S05]  /*a1e0*/  BSYNC B0 ;  /* 0x0000000000007941 */ /* 0x000fea0003800000 */
.L_x_428:
        /* <DEDUP_REMOVED lines=18> */
[--C-:B------:R-:W-:Y:S02]  /*a310*/  HADD2.F32 R35, -RZ, R4.reuse.H0_H0 ;  /* 0x20000004ff237230 */ /* 0x100fe40000004100 */
[----:B------:R-:W-:Y:S01]  /*a320*/  HADD2.F32 R36, -RZ, R4.H1_H1 ;  /* 0x30000004ff247230 */ /* 0x000fe20000004100 */
[-C--:B------:R-:W-:Y:S01]  /*a330*/  FMUL.FTZ R34, R7, R32.reuse ;  /* 0x0000002007227220 */ /* 0x080fe20000410000 */
        /* <DEDUP_REMOVED lines=24> */
[----:B------:R1:W-:Y:S02]  /*a4c0*/  STS.128 [R11+0x3000], R4 ;  /* 0x003000040b007388 */ /* 0x0003e40000000c00 */
.L_x_431:
[----:B------:R-:W-:Y:S05]  /*a4d0*/  BSYNC B0 ;  /* 0x0000000000007941 */ /* 0x000fea0003800000 */
.L_x_430:
        /* <DEDUP_REMOVED lines=46> */
.L_x_433:
[----:B------:R-:W-:Y:S05]  /*a7c0*/  BSYNC B0 ;  /* 0x0000000000007941 */ /* 0x000fea0003800000 */
.L_x_432:
        /* <DEDUP_REMOVED lines=46> */
.L_x_435:
[----:B------:R-:W-:Y:S05]  /*aab0*/  BSYNC B0 ;  /* 0x0000000000007941 */ /* 0x000fea0003800000 */
.L_x_434:
[----:B------:R-:W-:-:S04]  /*aac0*/  IADD3 R88, R88, 0x28, RZ ;  /* 0x0000002858587810 */ /* 0x000fc80007ffe0ff */
[----:B------:R-:W-:-:S13]  /*aad0*/  ISETP.GE.AND P0, PT, R88, c[0x0][0x27c], PT ;  /* 0x00009f0058007a0c */ /* 0x000fda0003f06270 */
[----:B------:R-:W-:Y:S05]  /*aae0*/  @P0 BRA `(.L_x_425) ;  /* 0x00003c2000000947 */ /* 0x000fea0003800000 */
[----:B-1----:R-:W1:Y:S01]  /*aaf0*/  LDS.128 R4, [R8+0x5000] ;  /* 0x0050000008047984 */ /* 0x002e620000000c00 */
        /* <DEDUP_REMOVED lines=40> */
[----:B------:R1:W-:Y:S01]  /*ad80*/  STS.128 [R8+0x5000], R4 ;  /* 0x0050000408007388 */ /* 0x0003e20000000c00 */
[----:B------:R-:W-:Y:S05]  /*ad90*/  BRA `(.L_x_425) ;  /* 0x0000397000007947 */ /* 0x000fea0003800000 */
.L_x_408:
[----:B------:R-:W-:Y:S01]  /*ada0*/  @P6 IMAD.HI.U32 R7, R6, c[0x0][0x2c8], RZ ;  /* 0x0000b20006076a27 */ /* 0x000fe200078e00ff */
[----:B------:R-:W-:Y:S01]  /*adb0*/  MOV R9, R17 ;  /* 0x0000001100097202 */ /* 0x000fe20000000f00 */
[----:B------:R-:W-:Y:S01]  /*adc0*/  BSSY B0, `(.L_x_436) ;  /* 0x0000047000007945 */ /* 0x000fe20003800000 */
[----:B------:R-:W-:Y:S01]  /*add0*/  MOV R14, R12 ;  /* 0x0000000c000e7202 */ /* 0x000fe20000000f00 */
[----:B------:R-:W-:Y:S01]  /*ade0*/  IMAD.MOV.U32 R15, RZ, RZ, R11 ;  /* 0x000000ffff0f7224 */ /* 0x000fe200078e000b */
[----:B------:R-:W-:Y:S01]  /*adf0*/  @P6 SHF.R.U32.HI R6, RZ, c[0x0][0x2cc], R7 ;  /* 0x0000b300ff066a19 */ /* 0x000fe20000011607 */
[----:B------:R-:W-:Y:S01]  /*ae00*/  CS2R R26, SRZ ;  /* 0x00000000001a7805 */ /* 0x000fe2000001ff00 */
[----:B------:R-:W-:Y:S01]  /*ae10*/  CS2R R42, SRZ ;  /* 0x00000000002a7805 */ /* 0x000fe2000001ff00 */
[----:B------:R-:W-:Y:S01]  /*ae20*/  CS2R R40, SRZ ;  /* 0x0000000000287805 */ /* 0x000fe2000001ff00 */
[----:B------:R-:W-:Y:S01]  /*ae30*/  SHF.R.S32.HI R10, RZ, 0x1f, R6 ;  /* 0x0000001fff0a7819 */ /* 0x000fe20000011406 */
[----:B------:R-:W-:Y:S01]  /*ae40*/  IMAD.WIDE.U32 R12, R6, c[0x0][0x280], R8 ;  /* 0x0000a000060c7a25 */ /* 0x000fe200078e0008 */
        /* <DEDUP_REMOVED lines=14> */
[----:B------:R-:W-:Y:S01]  /*af30*/  LEA R6, P1, R12, c[0x0][0x270], 0x1 ;  /* 0x00009c000c067a11 */ /* 0x000fe200078208ff */
[----:B------:R-:W-:Y:S01]  /*af40*/  IMAD.IADD R10, R9, 0x1, R10 ;  /* 0x00000001090a7824 */ /* 0x000fe200078e020a */
[----:B------:R-:W-:Y:S01]  /*af50*/  CS2R R74, SRZ ;  /* 0x00000000004a7805 */ /* 0x000fe2000001ff00 */
[----:B------:R1:W2:Y:S01]  /*af60*/  SHFL.IDX PT, R14, R7, RZ, 0x1e1f ;  /* 0x001e1fff070e7589 */ /* 0x0002a200000e0000 */
[----:B------:R-:W-:Y:S01]  /*af70*/  IADD3 R54, R13, R54, RZ ;  /* 0x000000360d367210 */ /* 0x000fe20007ffe0ff */
[----:B------:R-:W-:Y:S01]  /*af80*/  CS2R R72, SRZ ;  /* 0x0000000000487805 */ /* 0x000fe2000001ff00 */
[----:B------:R-:W-:Y:S01]  /*af90*/  LEA.HI.X R10, R8, c[0x0][0x28c], R10, 0x1, P0 ;  /* 0x0000a300080a7a11 */ /* 0x000fe200000f0c0a */
[----:B------:R1:W3:Y:S01]  /*afa0*/  SHFL.IDX PT, R16, R6, RZ, 0x1e1f ;  /* 0x001e1fff06107589 */ /* 0x0002e200000e0000 */
[----:B------:R-:W-:-:S02]  /*afb0*/  ISETP.GE.AND P0, PT, R5, R4, PT ;  /* 0x000000040500720c */ /* 0x000fc40003f06270 */
[----:B------:R-:W-:Y:S01]  /*afc0*/  LEA.HI.X R54, R12, c[0x0][0x274], R54, 0x1, P1 ;  /* 0x00009d000c367a11 */ /* 0x000fe200008f0c36 */
[----:B------:R1:W4:Y:S04]  /*afd0*/  SHFL.IDX PT, R15, R10, RZ, 0x1e1f ;  /* 0x001e1fff0a0f7589 */ /* 0x00032800000e0000 */
[----:B------:R1:W1:Y:S06]  /*afe0*/  SHFL.IDX PT, R17, R54, RZ, 0x1e1f ;  /* 0x001e1fff36117589 */ /* 0x00026c00000e0000 */
[----:B------:R-:W-:Y:S05]  /*aff0*/  @P0 BRA `(.L_x_437) ;  /* 0x0000023000000947 */ /* 0x000fea0003800000 */
[C---:B------:R-:W-:Y:S01]  /*b000*/  ISETP.GE.AND P0, PT, R58.reuse, c[0x0][0x27c], PT ;  /* 0x00009f003a007a0c */ /* 0x040fe20003f06270 */
[----:B------:R-:W-:Y:S01]  /*b010*/  CS2R R82, SRZ ;  /* 0x0000000000527805 */ /* 0x000fe2000001ff00 */
[----:B------:R-:W-:Y:S01]  /*b020*/  CS2R R80, SRZ ;  /* 0x0000000000507805 */ /* 0x000fe2000001ff00 */
[----:B------:R-:W-:Y:S01]  /*b030*/  CS2R R74, SRZ ;  /* 0x00000000004a7805 */ /* 0x000fe2000001ff00 */
[----:B------:R-:W-:Y:S01]  /*b040*/  CS2R R72, SRZ ;  /* 0x0000000000487805 */ /* 0x000fe2000001ff00 */
[----:B------:R-:W-:-:S02]  /*b050*/  IADD3 R12, R58, 0x10, RZ ;  /* 0x000000103a0c7810 */ /* 0x000fc40007ffe0ff */
[----:B------:R-:W-:-:S06]  /*b060*/  IADD3 R9, R58, 0x20, RZ ;  /* 0x000000203a097810 */ /* 0x000fcc0007ffe0ff */
[----:B-1-3--:R-:W-:-:S04]  /*b070*/  @!P0 IMAD.WIDE R20, R58, 0x2, R16 ;  /* 0x000000023a148825 */ /* 0x00afc800078e0210 */
[----:B--2-4-:R-:W-:Y:S01]  /*b080*/  @!P0 IMAD.WIDE R18, R58, 0x2, R14 ;  /* 0x000000023a128825 */ /* 0x014fe200078e020e */
[----:B------:R1:W5:Y:S01]  /*b090*/  @!P0 LD.E.128 R80, [R20.64] ;  /* 0x0000000c14508980 */ /* 0x000362000c101d00 */
[----:B------:R-:W-:-:S03]  /*b0a0*/  ISETP.GE.AND P1, PT, R12, c[0x0][0x27c], PT ;  /* 0x00009f000c007a0c */ /* 0x000fc60003f26270 */
[----:B------:R2:W5:Y:S01]  /*b0b0*/  @!P0 LD.E.128 R72, [R18.64] ;  /* 0x0000000c12488980 */ /* 0x000562000c101d00 */
[----:B------:R-:W-:Y:S01]  /*b0c0*/  ISETP.GE.AND P0, PT, R9, c[0x0][0x27c], PT ;  /* 0x00009f0009007a0c */ /* 0x000fe20003f06270 */
        /* <DEDUP_REMOVED lines=8> */
[----:B------:R-:W-:-:S04]  /*b150*/  @!P1 SHF.R.S32.HI R11, RZ, 0x1f, R12 ;  /* 0x0000001fff0b9819 */ /* 0x000fc8000001140c */
[----:B------:R-:W-:Y:S02]  /*b160*/  @!P0 SHF.R.S32.HI R8, RZ, 0x1f, R9 ;  /* 0x0000001fff088819 */ /* 0x000fe40000011409 */
[----:B------:R-:W-:Y:S02]  /*b170*/  @!P1 LEA.HI R11, R11, R12, RZ, 0x3 ;  /* 0x0000000c0b0b9211 */ /* 0x000fe400078f18ff */
[----:B------:R-:W-:Y:S02]  /*b180*/  @!P0 LEA.HI R8, R8, R9, RZ, 0x3 ;  /* 0x0000000908088211 */ /* 0x000fe400078f18ff */
[----:B------:R-:W-:Y:S02]  /*b190*/  @!P1 LOP3.LUT R11, R11, 0xfffffff8, RZ, 0xc0, !PT ;  /* 0xfffffff80b0b9812 */ /* 0x000fe400078ec0ff */
[----:B------:R-:W-:-:S03]  /*b1a0*/  @!P0 LOP3.LUT R8, R8, 0xfffffff8, RZ, 0xc0, !PT ;  /* 0xfffffff808088812 */ /* 0x000fc600078ec0ff */
[----:B------:R-:W-:-:S04]  /*b1b0*/  @!P1 IMAD.WIDE R12, R11, 0x2, R16 ;  /* 0x000000020b0c9825 */ /* 0x000fc800078e0210 */
[C---:B------:R-:W-:Y:S01]  /*b1c0*/  @!P0 IMAD.WIDE R16, R8.reuse, 0x2, R16 ;  /* 0x0000000208108825 */ /* 0x040fe200078e0210 */
[----:B------:R1:W5:Y:S03]  /*b1d0*/  @!P1 LD.E.128 R64, [R12.64] ;  /* 0x0000000c0c409980 */ /* 0x000366000c101d00 */
[--C-:B--2---:R-:W-:Y:S01]  /*b1e0*/  @!P1 IMAD.WIDE R18, R11, 0x2, R14.reuse ;  /* 0x000000020b129825 */ /* 0x104fe200078e020e */
[----:B------:R1:W5:Y:S03]  /*b1f0*/  @!P0 LD.E.128 R40, [R16.64] ;  /* 0x0000000c10288980 */ /* 0x000366000c101d00 */
[----:B------:R-:W-:Y:S01]  /*b200*/  @!P0 IMAD.WIDE R8, R8, 0x2, R14 ;  /* 0x0000000208088825 */ /* 0x000fe200078e020e */
[----:B------:R1:W5:Y:S04]  /*b210*/  @!P1 LD.E.128 R60, [R18.64] ;  /* 0x0000000c123c9980 */ /* 0x000368000c101d00 */
[----:B------:R1:W5:Y:S02]  /*b220*/  @!P0 LD.E.128 R36, [R8.64] ;  /* 0x0000000c08248980 */ /* 0x000364000c101d00 */
.L_x_437:
[----:B------:R-:W-:Y:S05]  /*b230*/  BSYNC B0 ;  /* 0x0000000000007941 */ /* 0x000fea0003800000 */
.L_x_436:
[----:B-1----:R-:W-:Y:S01]  /*b240*/  IADD3 R8, R5, 0x40, RZ ;  /* 0x0000004005087810 */ /* 0x002fe20007ffe0ff */
[----:B-----5:R-:W-:Y:S01]  /*b250*/  IMAD.MOV.U32 R5, RZ, RZ, R42 ;  /* 0x000000ffff057224 */ /* 0x020fe200078e002a */
[----:B------:R-:W1:Y:S01]  /*b260*/  SHFL.IDX PT, R55, R54, 0x1, 0x1e1f ;  /* 0x003e1f0036377f89 */ /* 0x000e6200000e0000 */
[----:B------:R-:W-:Y:S01]  /*b270*/  IMAD.MOV.U32 R11, RZ, RZ, R43 ;  /* 0x000000ffff0b7224 */ /* 0x000fe200078e002b */
[----:B------:R-:W-:Y:S01]  /*b280*/  ISETP.GE.AND P0, PT, R8, R4, PT ;  /* 0x000000040800720c */ /* 0x000fe20003f06270 */
[----:B------:R-:W-:Y:S01]  /*b290*/  IMAD.MOV.U32 R9, RZ, RZ, R40 ;  /* 0x000000ffff097224 */ /* 0x000fe200078e0028 */
[----:B------:R4:W3:Y:S01]  /*b2a0*/  SHFL.IDX PT, R54, R6, 0x1, 0x1e1f ;  /* 0x003e1f0006367f89 */ /* 0x0008e200000e0000 */
        /* <DEDUP_REMOVED lines=26> */
[----:B----4-:R-:W-:Y:S01]  /*b450*/  IMAD.MOV.U32 R6, RZ, RZ, R60 ;  /* 0x000000ffff067224 */ /* 0x010fe200078e003c */
[----:B------:R-:W-:Y:S01]  /*b460*/  PRMT R90, R11, 0x7610, R90 ;  /* 0x000076100b5a7816 */ /* 0x000fe2000000005a */
[----:B------:R-:W-:Y:S01]  /*b470*/  CS2R R20, SRZ ;  /* 0x0000000000147805 */ /* 0x000fe2000001ff00 */
[----:B------:R-:W-:Y:S01]  /*b480*/  PRMT R89, R8, 0x5410, R9 ;  /* 0x0000541008597816 */ /* 0x000fe20000000009 */
[----:B------:R-:W-:Y:S01]  /*b490*/  IMAD.MOV.U32 R8, RZ, RZ, R63 ;  /* 0x000000ffff087224 */ /* 0x000fe200078e003f */
[----:B------:R-:W-:Y:S01]  /*b4a0*/  PRMT R94, R94, 0x5410, R5 ;  /* 0x000054105e5e7816 */ /* 0x000fe20000000005 */
[----:B------:R-:W-:Y:S01]  /*b4b0*/  IMAD.MOV.U32 R5, RZ, RZ, R61 ;  /* 0x000000ffff057224 */ /* 0x000fe200078e003d */
[----:B------:R-:W4:Y:S01]  /*b4c0*/  SHFL.IDX PT, R11, R10, 0x1, 0x1e1f ;  /* 0x003e1f000a0b7f89 */ /* 0x000f2200000e0000 */
[----:B------:R-:W-:Y:S01]  /*b4d0*/  CS2R R34, SRZ ;  /* 0x0000000000227805 */ /* 0x000fe2000001ff00 */
[----:B------:R-:W-:Y:S01]  /*b4e0*/  PRMT R94, R8, 0x7610, R94 ;  /* 0x00007610085e7816 */ /* 0x000fe2000000005e */
[----:B------:R-:W-:Y:S01]  /*b4f0*/  IMAD.MOV.U32 R8, RZ, RZ, R74 ;  /* 0x000000ffff087224 */ /* 0x000fe200078e004a */
[----:B------:R-:W-:Y:S01]  /*b500*/  PRMT R93, R5, 0x5410, R6 ;  /* 0x00005410055d7816 */ /* 0x000fe20000000006 */
[----:B------:R2:W1:Y:S01]  /*b510*/  SHFL.IDX PT, R10, R7, 0x1, 0x1e1f ;  /* 0x003e1f00070a7f89 */ /* 0x00046200000e0000 */
[----:B------:R-:W-:Y:S01]  /*b520*/  IMAD.MOV.U32 R6, RZ, RZ, R72 ;  /* 0x000000ffff067224 */ /* 0x000fe200078e0048 */
[----:B------:R-:W-:Y:S01]  /*b530*/  CS2R R32, SRZ ;  /* 0x0000000000207805 */ /* 0x000fe2000001ff00 */
[----:B------:R-:W-:Y:S01]  /*b540*/  IMAD.MOV.U32 R5, RZ, RZ, R73 ;  /* 0x000000ffff057224 */ /* 0x000fe200078e0049 */
[----:B------:R-:W-:Y:S01]  /*b550*/  CS2R R18, SRZ ;  /* 0x0000000000127805 */ /* 0x000fe2000001ff00 */
[----:B---3--:R-:W-:Y:S01]  /*b560*/  CS2R R16, SRZ ;  /* 0x0000000000107805 */ /* 0x008fe2000001ff00 */
[----:B--2---:R-:W-:Y:S01]  /*b570*/  CS2R R14, SRZ ;  /* 0x00000000000e7805 */ /* 0x004fe2000001ff00 */
[----:B------:R-:W-:Y:S01]  /*b580*/  CS2R R12, SRZ ;  /* 0x00000000000c7805 */ /* 0x000fe2000001ff00 */
[----:B------:R-:W-:Y:S01]  /*b590*/  PRMT R104, R5, 0x5410, R6 ;  /* 0x0000541005687816 */ /* 0x000fe20000000006 */
[----:B------:R-:W-:Y:S01]  /*b5a0*/  CS2R R30, SRZ ;  /* 0x00000000001e7805 */ /* 0x000fe2000001ff00 */
[----:B------:R-:W-:Y:S01]  /*b5b0*/  CS2R R28, SRZ ;  /* 0x00000000001c7805 */ /* 0x000fe2000001ff00 */
[----:B------:R-:W-:-:S04]  /*b5c0*/  MOV R7, R75 ;  /* 0x0000004b00077202 */ /* 0x000fc80000000f00 */
[----:B------:R-:W-:Y:S01]  /*b5d0*/  PRMT R105, R7, 0x5410, R8 ;  /* 0x0000541007697816 */ /* 0x000fe20000000008 */
[----:B------:R-:W-:Y:S05]  /*b5e0*/  @P0 BRA `(.L_x_439) ;  /* 0x0000023000000947 */ /* 0x000fea0003800000 */
[C---:B-1--4-:R-:W-:Y:S01]  /*b5f0*/  ISETP.GE.AND P0, PT, R58.reuse, c[0x0][0x27c], PT ;  /* 0x00009f003a007a0c */ /* 0x052fe20003f06270 */
[----:B------:R-:W-:Y:S01]  /*b600*/  CS2R R34, SRZ ;  /* 0x0000000000227805 */ /* 0x000fe2000001ff00 */
[----:B------:R-:W-:Y:S01]  /*b610*/  CS2R R32, SRZ ;  /* 0x0000000000207805 */ /* 0x000fe2000001ff00 */
[----:B------:R-:W-:Y:S01]  /*b620*/  CS2R R30, SRZ ;  /* 0x00000000001e7805 */ /* 0x000fe2000001ff00 */
[----:B------:R-:W-:Y:S01]  /*b630*/  CS2R R28, SRZ ;  /* 0x00000000001c7805 */ /* 0x000fe2000001ff00 */
[C---:B------:R-:W-:Y:S02]  /*b640*/  IADD3 R8, R58.reuse, 0x10, RZ ;  /* 0x000000103a087810 */ /* 0x040fe40007ffe0ff */
[----:B------:R-:W-:Y:S02]  /*b650*/  IADD3 R6, R58, 0x20, RZ ;  /* 0x000000203a067810 */ /* 0x000fe40007ffe0ff */
[----:B------:R-:W-:-:S04]  /*b660*/  ISETP.GE.AND P1, PT, R8, c[0x0][0x27c], PT ;  /* 0x00009f0008007a0c */ /* 0x000fc80003f26270 */
[----:B------:R-:W-:-:S04]  /*b670*/  @!P0 IMAD.WIDE R14, R58, 0x2, R54 ;  /* 0x000000023a0e8825 */ /* 0x000fc800078e0236 */
[----:B------:R-:W-:Y:S01]  /*b680*/  @!P0 IMAD.WIDE R12, R58, 0x2, R10 ;  /* 0x000000023a0c8825 */ /* 0x000fe200078e020a */
[----:B------:R1:W5:Y:S04]  /*b690*/  @!P0 LD.E.128 R32, [R14.64] ;  /* 0x0000000c0e208980 */ /* 0x000368000c101d00 */
[----:B------:R2:W5:Y:S01]  /*b6a0*/  @!P0 LD.E.128 R28, [R12.64] ;  /* 0x0000000c0c1c8980 */ /* 0x000562000c101d00 */
[----:B------:R-:W-:Y:S01]  /*b6b0*/  ISETP.GE.AND P0, PT, R6, c[0x0][0x27c], PT ;  /* 0x00009f0006007a0c */ /* 0x000fe20003f06270 */
[----:B------:R-:W-:Y:S01]  /*b6c0*/  CS2R R22, SRZ ;  /* 0x0000000000167805 */ /* 0x000fe2000001ff00 */
[----:B------:R-:W-:Y:S01]  /*b6d0*/  @!P1 SHF.R.S32.HI R7, RZ, 0x1f, R8 ;  /* 0x0000001fff079819 */ /* 0x000fe20000011408 */
[----:B------:R-:W-:Y:S01]  /*b6e0*/  CS2R R20, SRZ ;  /* 0x0000000000147805 */ /* 0x000fe2000001ff00 */
[----:B------:R-:W-:Y:S01]  /*b6f0*/  CS2R R26, SRZ ;  /* 0x00000000001a7805 */ /* 0x000fe2000001ff00 */
[----:B------:R-:W-:Y:S01]  /*b700*/  CS2R R24, SRZ ;  /* 0x0000000000187805 */ /* 0x000fe2000001ff00 */
[----:B------:R-:W-:Y:S01]  /*b710*/  @!P1 LEA.HI R7, R7, R8, RZ, 0x3 ;  /* 0x0000000807079211 */ /* 0x000fe200078f18ff */
[----:B------:R-:W-:Y:S01]  /*b720*/  CS2R R18, SRZ ;  /* 0x0000000000127805 */ /* 0x000fe2000001ff00 */
[----:B------:R-:W-:-:S02]  /*b730*/  CS2R R16, SRZ ;  /* 0x0000000000107805 */ /* 0x000fc4000001ff00 */
[----:B------:R-:W-:-:S03]  /*b740*/  @!P1 LOP3.LUT R7, R7, 0xfffffff8, RZ, 0xc0, !PT ;  /* 0xfffffff807079812 */ /* 0x000fc600078ec0ff */
[----:B------:R-:W-:Y:S02]  /*b750*/  @!P0 SHF.R.S32.HI R5, RZ, 0x1f, R6 ;  /* 0x0000001fff058819 */ /* 0x000fe40000011406 */
[----:B------:R-:W-:Y:S02]  /*b760*/  @!P1 IMAD.WIDE R8, R7, 0x2, R54 ;  /* 0x0000000207089825 */ /* 0x000fe400078e0236 */
[----:B------:R-:W-:Y:S02]  /*b770*/  @!P0 LEA.HI R5, R5, R6, RZ, 0x3 ;  /* 0x0000000605058211 */ /* 0x000fe400078f18ff */
[----:B------:R-:W-:Y:S01]  /*b780*/  @!P1 IMAD.WIDE R6, R7, 0x2, R10 ;  /* 0x0000000207069825 */ /* 0x000fe200078e020a */
[----:B-1----:R-:W-:Y:S01]  /*b790*/  CS2R R14, SRZ ;  /* 0x00000000000e7805 */ /* 0x002fe2000001ff00 */
[----:B------:R-:W-:Y:S01]  /*b7a0*/  @!P0 LOP3.LUT R5, R5, 0xfffffff8, RZ, 0xc0, !PT ;  /* 0xfffffff805058812 */ /* 0x000fe200078ec0ff */
[----:B------:R1:W5:Y:S01]  /*b7b0*/  @!P1 LD.E.128 R20, [R8.64] ;  /* 0x0000000c08149980 */ /* 0x000362000c101d00 */
[----:B--2---:R-:W-:-:S03]  /*b7c0*/  CS2R R12, SRZ ;  /* 0x00000000000c7805 */ /* 0x004fc6000001ff00 */
[----:B------:R-:W-:-:S04]  /*b7d0*/  @!P0 IMAD.WIDE R54, R5, 0x2, R54 ;  /* 0x0000000205368825 */ /* 0x000fc800078e0236 */
[----:B------:R-:W-:Y:S01]  /*b7e0*/  @!P0 IMAD.WIDE R10, R5, 0x2, R10 ;  /* 0x00000002050a8825 */ /* 0x000fe200078e020a */
[----:B------:R1:W5:Y:S04]  /*b7f0*/  @!P1 LD.E.128 R12, [R6.64] ;  /* 0x0000000c060c9980 */ /* 0x000368000c101d00 */
[----:B------:R1:W5:Y:S04]  /*b800*/  @!P0 LD.E.128 R24, [R54.64] ;  /* 0x0000000c36188980 */ /* 0x000368000c101d00 */
[----:B------:R1:W5:Y:S02]  /*b810*/  @!P0 LD.E.128 R16, [R10.64] ;  /* 0x0000000c0a108980 */ /* 0x000364000c101d00 */
.L_x_439:
[----:B-1--4-:R-:W-:Y:S05]  /*b820*/  BSYNC B0 ;  /* 0x0000000000007941 */ /* 0x012fea0003800000 */
.L_x_438:
[----:B-----5:R-:W-:Y:S01]  /*b830*/  IMAD.MOV.U32 R5, RZ, RZ, R26 ;  /* 0x000000ffff057224 */ /* 0x020fe200078e001a */
[----:B------:R-:W-:-:S04]  /*b840*/  DEPBAR.LE SB0, 0x1 ;  /* 0x000080400000791a */ /* 0x000fc80000000000 */
[----:B------:R-:W-:Y:S01]  /*b850*/  IMAD.MOV.U32 R8, RZ, RZ, R27 ;  /* 0x000000ffff087224 */ /* 0x000fe200078e001b */
[----:B------:R-:W-:Y:S01]  /*b860*/  BSSY B1, `(.L_x_440) ;  /* 0x0000185000017945 */ /* 0x000fe20003800000 */
[----:B------:R-:W-:Y:S02]  /*b870*/  IMAD.MOV.U32 R7, RZ, RZ, R24 ;  /* 0x000000ffff077224 */ /* 0x000fe400078e0018 */
[----:B------:R-:W-:Y:S01]  /*b880*/  IMAD.MOV.U32 R6, RZ, RZ, R25 ;  /* 0x000000ffff067224 */ /* 0x000fe200078e0019 */
[----:B------:R-:W-:Y:S01]  /*b890*/  PRMT R57, R8, 0x5410, R5 ;  /* 0x0000541008397816 */ /* 0x000fe20000000005 */
[----:B------:R-:W-:Y:S01]  /*b8a0*/  IMAD.MOV.U32 R5, RZ, RZ, R22 ;  /* 0x000000ffff057224 */ /* 0x000fe200078e0016 */
[----:B------:R-:W-:Y:S01]  /*b8b0*/  MOV R8, R23 ;  /* 0x0000001700087202 */ /* 0x000fe20000000f00 */
[----:B------:R-:W-:Y:S01]  /*b8c0*/  IMAD.IADD R87, R4, 0x1, -R77 ;  /* 0x0000000104577824 */ /* 0x000fe200078e0a4d */
[----:B------:R-:W-:Y:S01]  /*b8d0*/  PRMT R56, R6, 0x5410, R7 ;  /* 0x0000541006387816 */ /* 0x000fe20000000007 */
[----:B------:R-:W-:Y:S01]  /*b8e0*/  IMAD.MOV.U32 R7, RZ, RZ, R20 ;  /* 0x000000ffff077224 */ /* 0x000fe200078e0014 */
[----:B------:R-:W-:Y:S01]  /*b8f0*/  PRMT R70, R70, 0x5410, R5 ;  /* 0x0000541046467816 */ /* 0x000fe20000000005 */
[----:B------:R-:W-:Y:S01]  /*b900*/  IMAD.MOV.U32 R6, RZ, RZ, R21 ;  /* 0x000000ffff067224 */ /* 0x000fe200078e0015 */
[----:B------:R-:W-:Y:S01]  /*b910*/  IMNMX R87, R87, 0x80, PT ;  /* 0x0000008057577817 */ /* 0x000fe20003800200 */
[----:B------:R-:W-:Y:S01]  /*b920*/  IMAD.MOV.U32 R5, RZ, RZ, R34 ;  /* 0x000000ffff057224 */ /* 0x000fe200078e0022 */
[----:B------:R-:W-:Y:S01]  /*b930*/  PRMT R70, R8, 0x7610, R70 ;  /* 0x0000761008467816 */ /* 0x000fe20000000046 */
[----:B------:R-:W-:Y:S01]  /*b940*/  IMAD.MOV.U32 R8, RZ, RZ, R35 ;  /* 0x000000ffff087224 */ /* 0x000fe200078e0023 */
[----:B------:R-:W-:Y:S01]  /*b950*/  PRMT R69, R6, 0x5410, R7 ;  /* 0x0000541006457816 */ /* 0x000fe20000000007 */
[----:B------:R-:W-:Y:S01]  /*b960*/  IMAD.MOV.U32 R6, RZ, RZ, R33 ;  /* 0x000000ffff067224 */ /* 0x000fe200078e0021 */
[----:B------:R-:W-:Y:S01]  /*b970*/  PRMT R86, R86, 0x5410, R5 ;  /* 0x0000541056567816 */ /* 0x000fe20000000005 */
[----:B------:R-:W-:Y:S01]  /*b980*/  IMAD.MOV.U32 R5, RZ, RZ, R18 ;  /* 0x000000ffff057224 */ /* 0x000fe200078e0012 */
[----:B------:R-:W-:Y:S01]  /*b990*/  MOV R7, R32 ;  /* 0x0000002000077202 */ /* 0x000fe20000000f00 */
[----:B------:R-:W-:Y:S01]  /*b9a0*/  IMAD.MOV.U32 R4, RZ, RZ, R13 ;  /* 0x000000ffff047224 */ /* 0x000fe200078e000d */
[----:B------:R-:W-:Y:S01]  /*b9b0*/  BAR.SYNC.DEFER_BLOCKING 0x0 ;  /* 0x0000000000007b1d */ /* 0x000fe20000010000 */
[----:B------:R-:W-:-:S02]  /*b9c0*/  ISETP.GE.AND P0, PT, R53, R87, PT ;  /* 0x000000573500720c */ /* 0x000fc40003f06270 */
[----:B------:R-:W-:Y:S01]  /*b9d0*/  PRMT R85, R6, 0x5410, R7 ;  /* 0x0000541006557816 */ /* 0x000fe20000000007 */
[----:B------:R-:W-:Y:S01]  /*b9e0*/  IMAD.MOV.U32 R6, RZ, RZ, R17 ;  /* 0x000000ffff067224 */ /* 0x000fe200078e0011 */
[----:B------:R-:W-:Y:S01]  /*b9f0*/  PRMT R55, R55, 0x5410, R5 ;  /* 0x0000541037377816 */ /* 0x000fe20000000005 */
[----:B------:R-:W-:Y:S01]  /*ba00*/  IMAD.MOV.U32 R5, RZ, RZ, R14 ;  /* 0x000000ffff057224 */ /* 0x000fe200078e000e */
[----:B------:R-:W-:Y:S02]  /*ba10*/  MOV R7, R16 ;  /* 0x0000001000077202 */ /* 0x000fe40000000f00 */
[----:B------:R-:W-:Y:S01]  /*ba20*/  PRMT R86, R8, 0x7610, R86 ;  /* 0x0000761008567816 */ /* 0x000fe20000000056 */
[----:B------:R-:W-:Y:S01]  /*ba30*/  IMAD.MOV.U32 R8, RZ, RZ, R19 ;  /* 0x000000ffff087224 */ /* 0x000fe200078e0013 */
[----:B------:R-:W-:Y:S01]  /*ba40*/  PRMT R54, R6, 0x5410, R7 ;  /* 0x0000541006367816 */ /* 0x000fe20000000007 */
[----:B------:R-:W-:Y:S01]  /*ba50*/  IMAD.MOV.U32 R6, RZ, RZ, R15 ;  /* 0x000000ffff067224 */ /* 0x000fe200078e000f */
[----:B------:R-:W-:Y:S01]  /*ba60*/  PRMT R68, R68, 0x5410, R5 ;  /* 0x0000541044447816 */ /* 0x000fe20000000005 */
[----:B------:R-:W-:Y:S01]  /*ba70*/  IMAD.MOV.U32 R7, RZ, RZ, R30 ;  /* 0x000000ffff077224 */ /* 0x000fe200078e001e */
[----:B------:R-:W-:-:S02]  /*ba80*/  MOV R5, R12 ;  /* 0x0000000c00057202 */ /* 0x000fc40000000f00 */
[----:B------:R-:W-:Y:S02]  /*ba90*/  PRMT R68, R6, 0x7610, R68 ;  /* 0x0000761006447816 */ /* 0x000fe40000000044 */
[----:B------:R-:W-:Y:S01]  /*baa0*/  PRMT R59, R4, 0x5410, R5 ;  /* 0x00005410043b7816 */ /* 0x000fe20000000005 */
[----:B------:R-:W-:Y:S01]  /*bab0*/  IMAD.MOV.U32 R5, RZ, RZ, R28 ;  /* 0x000000ffff057224 */ /* 0x000fe200078e001c */
[----:B------:R-:W-:Y:S01]  /*bac0*/  MOV R6, R31 ;  /* 0x0000001f00067202 */ /* 0x000fe20000000f00 */
[----:B------:R-:W-:Y:S01]  /*bad0*/  IMAD.MOV.U32 R4, RZ, RZ, R29 ;  /* 0x000000ffff047224 */ /* 0x000fe200078e001d */
[----:B------:R-:W-:Y:S02]  /*bae0*/  PRMT R55, R8, 0x7610, R55 ;  /* 0x0000761008377816 */ /* 0x000fe40000000037 */
[----:B------:R-:W-:Y:S02]  /*baf0*/  PRMT R84, R6, 0x5410, R7 ;  /* 0x0000541006547816 */ /* 0x000fe40000000007 */
[----:B------:R-:W-:Y:S01]  /*bb00*/  PRMT R71, R4, 0x5410, R5 ;  /* 0x0000541004477816 */ /* 0x000fe20000000005 */
[----:B------:R-:W-:Y:S05]  /*bb10*/  @P0 BRA `(.L_x_441) ;  /* 0x0000159000000947 */ /* 0x000fea0003800000 */
[----:B------:R-:W-:Y:S01]  /*bb20*/  ISETP.GE.AND P0, PT, R58, c[0x0][0x27c], PT ;  /* 0x00009f003a007a0c */ /* 0x000fe20003f06270 */
[----:B------:R-:W-:-:S12]  /*bb30*/  BSSY B0, `(.L_x_442) ;  /* 0x000006d000007945 */ /* 0x000fd80003800000 */
[----:B------:R-:W-:Y:S05]  /*bb40*/  @P0 BRA `(.L_x_443) ;  /* 0x000006b000000947 */ /* 0x000fea0003800000 */
[C---:B------:R-:W-:Y:S01]  /*bb50*/  LEA.HI R4, R53.reuse, R53, RZ, 0x1 ;  /* 0x0000003535047211 */ /* 0x040fe200078f08ff */
[----:B------:R-:W-:Y:S01]  /*bb60*/  HADD2.F32 R112, -RZ, R105.H0_H0 ;  /* 0x20000069ff707230 */ /* 0x000fe20000004100 */
[----:B------:R-:W-:Y:S01]  /*bb70*/  MOV R6, c[0x0][0x27c] ;  /* 0x00009f0000067a02 */ /* 0x000fe20000000f00 */
[--C-:B------:R-:W-:Y:S01]  /*bb80*/  HADD2.F32 R118, -RZ, R107.reuse.H0_H0 ;  /* 0x2000006bff767230 */ /* 0x100fe20000004100 */
[----:B------:R-:W-:Y:S01]  /*bb90*/  LOP3.LUT R4, R4, 0x7fffffe, RZ, 0xc0, !PT ;  /* 0x07fffffe04047812 */ /* 0x000fe200078ec0ff */
[----:B------:R-:W-:Y:S01]  /*bba0*/  HADD2.F32 R119, -RZ, R104.H0_H0 ;  /* 0x20000068ff777230 */ /* 0x000fe20000004100 */
[----:B------:R-:W-:Y:S01]  /*bbb0*/  SHF.L.U32 R9, R244, 0x6, RZ ;  /* 0x00000006f4097819 */ /* 0x000fe200000006ff */
[----:B------:R-:W-:Y:S01]  /*bbc0*/  HADD2.F32 R121, -RZ, R106.H0_H0 ;  /* 0x2000006aff797230 */ /* 0x000fe20000004100 */
[----:B------:R-:W-:Y:S01]  /*bbd0*/  LEA.HI R6, R6, R88, RZ, 0x1d ;  /* 0x0000005806067211 */ /* 0x000fe200078fe8ff */
[----:B------:R-:W-:Y:S01]  /*bbe0*/  IMAD.IADD R4, R53, 0x1, -R4 ;  /* 0x0000000135047824 */ /* 0x000fe200078e0a04 */
[----:B------:R-:W-:Y:S01]  /*bbf0*/  LOP3.LUT R9, R9, 0xc0, RZ, 0xc0, !PT ;  /* 0x000000c009097812 */ /* 0x000fe200078ec0ff */
[----:B------:R-:W-:Y:S01]  /*bc00*/  HADD2.F32 R104, -RZ, R104.H1_H1 ;  /* 0x30000068ff687230 */ /* 0x000fe20000004100 */
[----:B------:R-:W-:Y:S01]  /*bc10*/  SHF.R.S32.HI R5, RZ, 0x1f, R6 ;  /* 0x0000001fff057819 */ /* 0x000fe20000011406 */
[----:B------:R-:W-:Y:S01]  /*bc20*/  HADD2.F32 R106, -RZ, R106.H1_H1 ;  /* 0x3000006aff6a7230 */ /* 0x000fe20000004100 */
[----:B------:R-:W-:Y:S01]  /*bc30*/  LOP3.LUT R7, R9, 0x18, R58, 0xf8, !PT ;  /* 0x0000001809077812 */ /* 0x000fe200078ef83a */
[----:B------:R-:W-:Y:S01]  /*bc40*/  HADD2.F32 R107, -RZ, R107.H1_H1 ;  /* 0x3000006bff6b7230 */ /* 0x000fe20000004100 */
[----:B------:R-:W-:-:S02]  /*bc50*/  SHF.R.U32.HI R8, RZ, 0x3, R9 ;  /* 0x00000003ff087819 */ /* 0x000fc40000011609 */
[----:B------:R-:W-:Y:S02]  /*bc60*/  LEA R4, R49, R4, 0x3 ;  /* 0x0000000431047211 */ /* 0x000fe400078e18ff */
[----:B------:R-:W-:Y:S01]  /*bc70*/  LEA.HI R5, R5, R6, RZ, 0x2 ;  /* 0x0000000605057211 */ /* 0x000fe200078f10ff */
[----:B------:R-:W-:Y:S01]  /*bc80*/  IMAD.SHL.U32 R6, R6, 0x8, RZ ;  /* 0x0000000806067824 */ /* 0x000fe200078e00ff */
[-C--:B------:R-:W-:Y:S02]  /*bc90*/  LOP3.LUT R7, R7, R8.reuse, RZ, 0x3c, !PT ;  /* 0x0000000807077212 */ /* 0x080fe400078e3cff */
[----:B------:R-:W-:Y:S02]  /*bca0*/  SHF.L.U32 R4, R4, 0x5, RZ ;  /* 0x0000000504047819 */ /* 0x000fe400000006ff */
[----:B------:R-:W-:Y:S02]  /*bcb0*/  LOP3.LUT R6, R9, 0x18, R6, 0xf8, !PT ;  /* 0x0000001809067812 */ /* 0x000fe400078ef806 */
[----:B------:R-:W-:Y:S01]  /*bcc0*/  SHF.L.U32 R5, R5, 0xa, RZ ;  /* 0x0000000a05057819 */ /* 0x000fe200000006ff */
[----:B------:R-:W-:Y:S01]  /*bcd0*/  IMAD.IADD R7, R4, 0x1, R7 ;  /* 0x0000000104077824 */ /* 0x000fe200078e0207 */
[----:B------:R-:W-:-:S02]  /*bce0*/  LOP3.LUT R6, R6, R8, RZ, 0x3c, !PT ;  /* 0x0000000806067212 */ /* 0x000fc400078e3cff */
[----:B------:R-:W-:Y:S02]  /*bcf0*/  LOP3.LUT R5, R5, 0x7ffff000, RZ, 0xc0, !PT ;  /* 0x7ffff00005057812 */ /* 0x000fe400078ec0ff */
[----:B------:R-:W-:Y:S02]  /*bd00*/  SHF.L.U32 R103, R7, 0x1, RZ ;  /* 0x0000000107677819 */ /* 0x000fe400000006ff */
[----:B------:R-:W-:Y:S02]  /*bd10*/  IADD3 R102, R6, R5, R4 ;  /* 0x0000000506667210 */ /* 0x000fe40007ffe004 */
[--C-:B------:R-:W-:Y:S01]  /*bd20*/  SHF.R.U64 R74, R74, 0x10, R75.reuse ;  /* 0x000000104a4a7819 */ /* 0x100fe2000000124b */
[----:B------:R-:W1:Y:S01]  /*bd30*/  LDS.128 R8, [R103+0x6080] ;  /* 0x0060800067087984 */ /* 0x000e620000000c00 */
[----:B------:R-:W-:Y:S02]  /*bd40*/  SHF.L.U32 R102, R102, 0x1, RZ ;  /* 0x0000000166667819 */ /* 0x000fe400000006ff */
[----:B------:R-:W-:Y:S01]  /*bd50*/  SHF.R.U32.HI R108, RZ, 0x10, R75 ;  /* 0x00000010ff6c7819 */ /* 0x000fe2000001164b */
[----:B------:R-:W-:Y:S01]  /*bd60*/  HADD2.F32 R74, -RZ, R74.H0_H0 ;  /* 0x2000004aff4a7230 */ /* 0x000fe20000004100 */
[--C-:B------:R-:W-:Y:S01]  /*bd70*/  SHF.R.U64 R75, R80, 0x10, R81.reuse ;  /* 0x00000010504b7819 */ /* 0x100fe20000001251 */
[----:B------:R-:W2:Y:S01]  /*bd80*/  LDS.128 R4, [R102+0x6080] ;  /* 0x0060800066047984 */ /* 0x000ea20000000c00 */
[----:B------:R-:W-:Y:S01]  /*bd90*/  SHF.R.U32.HI R80, RZ, 0x10, R81 ;  /* 0x00000010ff507819 */ /* 0x000fe20000011651 */
[----:B------:R-:W-:Y:S01]  /*bda0*/  HADD2.F32 R108, -RZ, R108.H0_H0 ;  /* 0x2000006cff6c7230 */ /* 0x000fe20000004100 */
[--C-:B------:R-:W-:Y:S01]  /*bdb0*/  SHF.R.U64 R82, R82, 0x10, R83.reuse ;  /* 0x0000001052527819 */ /* 0x100fe20000001253 */
[----:B------:R-:W-:Y:S01]  /*bdc0*/  HADD2.F32 R75, -RZ, R75.H0_H0 ;  /* 0x2000004bff4b7230 */ /* 0x000fe20000004100 */
[----:B------:R-:W-:-:S02]  /*bdd0*/  SHF.R.U32.HI R83, RZ, 0x10, R83 ;  /* 0x00000010ff537819 */ /* 0x000fc40000011653 */
[--C-:B------:R-:W-:Y:S01]  /*bde0*/  SHF.R.U64 R72, R72, 0x10, R73.reuse ;  /* 0x0000001048487819 */ /* 0x100fe20000001249 */
[----:B------:R-:W-:Y:S01]  /*bdf0*/  HADD2.F32 R82, -RZ, R82.H0_H0 ;  /* 0x20000052ff527230 */ /* 0x000fe20000004100 */
[----:B------:R-:W-:-:S05]  /*be00*/  SHF.R.U32.HI R73, RZ, 0x10, R73 ;  /* 0x00000010ff497819 */ /* 0x000fca0000011649 */
[----:B------:R-:W-:Y:S02]  /*be10*/  HADD2.F32 R73, -RZ, R73.H0_H0 ;  /* 0x20000049ff497230 */ /* 0x000fe40000004100 */
[--C-:B-1----:R-:W-:Y:S02]  /*be20*/  HADD2.F32 R81, -RZ, R11.reuse.H0_H0 ;  /* 0x2000000bff517230 */ /* 0x102fe40000004100 */
[----:B------:R-:W-:Y:S02]  /*be30*/  HADD2.F32 R11, -RZ, R11.H1_H1 ;  /* 0x3000000bff0b7230 */ /* 0x000fe40000004100 */
[----:B------:R-:W-:Y:S01]  /*be40*/  HADD2.F32 R109, -RZ, R9.H0_H0 ;  /* 0x20000009ff6d7230 */ /* 0x000fe20000004100 */
[-C--:B------:R-:W-:Y:S01]  /*be50*/  FMUL.FTZ R117, R81, R112.reuse ;  /* 0x0000007051757220 */ /* 0x080fe20000410000 */
[--C-:B--2---:R-:W-:Y:S02]  /*be60*/  HADD2.F32 R113, -RZ, R7.reuse.H0_H0 ;  /* 0x20000007ff717230 */ /* 0x104fe40000004100 */
[----:B------:R-:W-:Y:S01]  /*be70*/  HADD2.F32 R7, -RZ, R7.H1_H1 ;  /* 0x30000007ff077230 */ /* 0x000fe20000004100 */
[----:B------:R-:W-:Y:S01]  /*be80*/  FMUL.FTZ R120, R109, R119 ;  /* 0x000000776d787220 */ /* 0x000fe20000410000 */
[----:B------:R-:W-:Y:S01]  /*be90*/  HADD2.F32 R114, -RZ, R5.H0_H0 ;  /* 0x20000005ff727230 */ /* 0x000fe20000004100 */
[C---:B------:R-:W-:Y:S01]  /*bea0*/  FMUL.FTZ R112, R113.reuse, R112 ;  /* 0x0000007071707220 */ /* 0x040fe20000410000 */
[----:B------:R-:W-:Y:S01]  /*beb0*/  HADD2.F32 R9, -RZ, R9.H1_H1 ;  /* 0x30000009ff097230 */ /* 0x000fe20000004100 */
[----:B------:R-:W-:Y:S01]  /*bec0*/  FFMA.FTZ R117, R113, R118, R117 ;  /* 0x0000007671757223 */ /* 0x000fe20000010075 */
[----:B------:R-:W-:Y:S01]  /*bed0*/  HADD2.F32 R113, -RZ, R83.H0_H0 ;  /* 0x20000053ff717230 */ /* 0x000fe20000004100 */
[-C--:B------:R-:W-:Y:S01]  /*bee0*/  FMUL.FTZ R83, R11, R108.reuse ;  /* 0x0000006c0b537220 */ /* 0x080fe20000410000 */
[--C-:B------:R-:W-:Y:S01]  /*bef0*/  HADD2.F32 R110, -RZ, R8.reuse.H0_H0 ;  /* 0x20000008ff6e7230 */ /* 0x100fe20000004100 */
[C---:B------:R-:W-:Y:S01]  /*bf00*/  FMUL.FTZ R108, R7.reuse, R108 ;  /* 0x0000006c076c7220 */ /* 0x040fe20000410000 */
[----:B------:R-:W-:Y:S01]  /*bf10*/  HADD2.F32 R5, -RZ, R5.H1_H1 ;  /* 0x30000005ff057230 */ /* 0x000fe20000004100 */
[----:B------:R-:W-:Y:S01]  /*bf20*/  FFMA.FTZ R7, R7, R113, R83 ;  /* 0x0000007107077223 */ /* 0x000fe20000010053 */
[----:B------:R-:W-:Y:S01]  /*bf30*/  HADD2.F32 R111, -RZ, R8.H1_H1 ;  /* 0x30000008ff6f7230 */ /* 0x000fe20000004100 */
[C---:B------:R-:W-:Y:S01]  /*bf40*/  FMUL.FTZ R119, R114.reuse, R119 ;  /* 0x0000007772777220 */ /* 0x040fe20000410000 */
[----:B------:R-:W-:Y:S01]  /*bf50*/  HADD2.F32 R115, -RZ, R4.H0_H0 ;  /* 0x20000004ff737230 */ /* 0x000fe20000004100 */
[----:B------:R-:W-:Y:S01]  /*bf60*/  FFMA.FTZ R120, R114, R121, R120 ;  /* 0x0000007972787223 */ /* 0x000fe20000010078 */
[----:B------:R-:W-:Y:S01]  /*bf70*/  HADD2.F32 R83, -RZ, R80.H0_H0 ;  /* 0x20000050ff537230 */ /* 0x000fe20000004100 */
        /* <DEDUP_REMOVED lines=11> */
[----:B------:R-:W-:Y:S01]  /*c030*/  HADD2.F32 R115, -RZ, R72.H0_H0 ;  /* 0x20000048ff737230 */ /* 0x000fe20000004100 */
[-C--:B------:R-:W-:Y:S01]  /*c040*/  FMUL.FTZ R80, R8, R114.reuse ;  /* 0x0000007208507220 */ /* 0x080fe20000410000 */
[----:B------:R-:W-:Y:S01]  /*c050*/  HADD2.F32 R6, -RZ, R6.H1_H1 ;  /* 0x30000006ff067230 */ /* 0x000fe20000004100 */
[C---:B------:R-:W-:Y:S01]  /*c060*/  FMUL.FTZ R114, R4.reuse, R114 ;  /* 0x0000007204727220 */ /* 0x040fe20000410000 */
[----:B------:R-:W-:Y:S01]  /*c070*/  F2FP.PACK_AB R7, R7, R117 ;  /* 0x000000750707723e */ /* 0x000fe200000000ff */
[----:B------:R-:W-:Y:S01]  /*c080*/  FFMA.FTZ R72, R4, R107, R80 ;  /* 0x0000006b04487223 */ /* 0x000fe20000010050 */
[----:B------:R-:W-:Y:S01]  /*c090*/  F2FP.PACK_AB R5, R5, R120 ;  /* 0x000000780505723e */ /* 0x000fe200000000ff */
[----:B------:R-:W-:-:S02]  /*c0a0*/  FMUL.FTZ R4, R111, R115 ;  /* 0x000000736f047220 */ /* 0x000fc40000410000 */
[-C--:B------:R-:W-:Y:S02]  /*c0b0*/  FMUL.FTZ R80, R10, R74.reuse ;  /* 0x0000004a0a507220 */ /* 0x080fe40000410000 */
[----:B------:R-:W-:Y:S02]  /*c0c0*/  FMUL.FTZ R115, R116, R115 ;  /* 0x0000007374737220 */ /* 0x000fe40000410000 */
[----:B------:R-:W-:Y:S02]  /*c0d0*/  FMUL.FTZ R74, R6, R74 ;  /* 0x0000004a064a7220 */ /* 0x000fe40000410000 */
[----:B------:R-:W-:Y:S02]  /*c0e0*/  FFMA.FTZ R114, R8, R107, -R114 ;  /* 0x0000006b08727223 */ /* 0x000fe40000010872 */
[----:B------:R-:W-:Y:S02]  /*c0f0*/  FFMA.FTZ R112, R81, R118, -R112 ;  /* 0x0000007651707223 */ /* 0x000fe40000010870 */
[----:B------:R-:W-:-:S02]  /*c100*/  FFMA.FTZ R11, R11, R113, -R108 ;  /* 0x000000710b0b7223 */ /* 0x000fc4000001086c */
[----:B------:R-:W-:Y:S02]  /*c110*/  FFMA.FTZ R119, R109, R121, -R119 ;  /* 0x000000796d777223 */ /* 0x000fe40000010877 */
[----:B------:R-:W-:Y:S01]  /*c120*/  FFMA.FTZ R9, R9, R83, -R73 ;  /* 0x0000005309097223 */ /* 0x000fe20000010849 */
[----:B------:R-:W-:Y:S01]  /*c130*/  F2FP.PACK_AB R11, R11, R112 ;  /* 0x000000700b0b723e */ /* 0x000fe200000000ff */
[----:B------:R-:W-:Y:S02]  /*c140*/  FFMA.FTZ R104, R110, R106, -R104 ;  /* 0x0000006a6e687223 */ /* 0x000fe40000010868 */
[----:B------:R-:W-:Y:S01]  /*c150*/  FFMA.FTZ R8, R111, R75, -R115 ;  /* 0x0000004b6f087223 */ /* 0x000fe20000010873 */
[----:B------:R-:W-:Y:S01]  /*c160*/  F2FP.PACK_AB R9, R9, R119 ;  /* 0x000000770909723e */ /* 0x000fe200000000ff */
[----:B------:R-:W-:Y:S02]  /*c170*/  FFMA.FTZ R10, R10, R82, -R74 ;  /* 0x000000520a0a7223 */ /* 0x000fe4000001084a */
[----:B------:R-:W-:Y:S01]  /*c180*/  FFMA.FTZ R4, R116, R75, R4 ;  /* 0x0000004b74047223 */ /* 0x000fe20000010004 */
[----:B------:R-:W-:Y:S01]  /*c190*/  F2FP.PACK_AB R8, R8, R104 ;  /* 0x000000680808723e */ /* 0x000fe200000000ff */
[----:B------:R-:W-:Y:S01]  /*c1a0*/  FFMA.FTZ R6, R6, R82, R80 ;  /* 0x0000005206067223 */ /* 0x000fe20000010050 */
[----:B------:R-:W-:-:S02]  /*c1b0*/  F2FP.PACK_AB R10, R10, R114 ;  /* 0x000000720a0a723e */ /* 0x000fc400000000ff */
[----:B------:R-:W-:Y:S02]  /*c1c0*/  F2FP.PACK_AB R4, R4, R105 ;  /* 0x000000690404723e */ /* 0x000fe400000000ff */
[----:B------:R-:W-:Y:S01]  /*c1d0*/  F2FP.PACK_AB R6, R6, R72 ;  /* 0x000000480606723e */ /* 0x000fe200000000ff */
[----:B------:R1:W-:Y:S04]  /*c1e0*/  STS.128 [R103+0x6080], R8 ;  /* 0x0060800867007388 */ /* 0x0003e80000000c00 */
[----:B------:R1:W-:Y:S02]  /*c1f0*/  STS.128 [R102+0x6080], R4 ;  /* 0x0060800466007388 */ /* 0x0003e40000000c00 */
.L_x_443:
[----:B------:R-:W-:Y:S05]  /*c200*/  BSYNC B0 ;  /* 0x0000000000007941 */ /* 0x000fea0003800000 */
.L_x_442:
[----:B-1----:R-:W-:Y:S01]  /*c210*/  IADD3 R7, R58, 0x10, RZ ;  /* 0x000000103a077810 */ /* 0x002fe20007ffe0ff */
[----:B------:R-:W-:Y:S03]  /*c220*/  BSSY B0, `(.L_x_444) ;  /* 0x0000074000007945 */ /* 0x000fe60003800000 */
[----:B------:R-:W-:-:S13]  /*c230*/  ISETP.GE.AND P0, PT, R7, c[0x0][0x27c], PT ;  /* 0x00009f0007007a0c */ /* 0x000fda0003f06270 */
[----:B------:R-:W-:Y:S05]  /*c240*/  @P0 BRA `(.L_x_445) ;  /* 0x0000071000000947 */ /* 0x000fea0003800000 */
[----:B------:R-:W-:Y:S01]  /*c250*/  SHF.R.S32.HI R11, RZ, 0x1f, R7 ;  /* 0x0000001fff0b7819 */ /* 0x000fe20000011407 */
[----:B------:R-:W-:Y:S01]  /*c260*/  IMAD.MOV.U32 R9, RZ, RZ, c[0x0][0x27c] ;  /* 0x00009f00ff097624 */ /* 0x000fe200078e00ff */
[----:B------:R-:W-:Y:S01]  /*c270*/  LEA.HI R4, R53, R53, RZ, 0x1 ;  /* 0x0000003535047211 */ /* 0x000fe200078f08ff */
[----:B------:R-:W-:Y:S01]  /*c280*/  IMAD.SHL.U32 R6, R244, 0x40, RZ ;  /* 0x00000040f4067824 */ /* 0x000fe200078e00ff */
[CC--:B------:R-:W-:Y:S01]  /*c290*/  LEA.HI R10, R11.reuse, R7.reuse, RZ, 0x3 ;  /* 0x000000070b0a7211 */ /* 0x0c0fe200078f18ff */
[----:B------:R-:W-:Y:S01]  /*c2a0*/  HADD2.F32 R82, -RZ, R93.H0_H0 ;  /* 0x2000005dff527230 */ /* 0x000fe20000004100 */
[----:B------:R-:W-:Y:S01]  /*c2b0*/  LOP3.LUT R4, R4, 0x7fffffe, RZ, 0xc0, !PT ;  /* 0x07fffffe04047812 */ /* 0x000fe200078ec0ff */
[----:B------:R-:W-:Y:S01]  /*c2c0*/  HADD2.F32 R106, -RZ, R95.H0_H0 ;  /* 0x2000005fff6a7230 */ /* 0x000fe20000004100 */
[----:B------:R-:W-:Y:S01]  /*c2d0*/  SHF.R.S32.HI R5, RZ, 0x3, R10 ;  /* 0x00000003ff057819 */ /* 0x000fe2000001140a */
[----:B------:R-:W-:Y:S01]  /*c2e0*/  HADD2.F32 R107, -RZ, R94.H0_H0 ;  /* 0x2000005eff6b7230 */ /* 0x000fe20000004100 */
[----:B------:R-:W-:Y:S01]  /*c2f0*/  LEA.HI R11, R11, R7, RZ, 0x5 ;  /* 0x000000070b0b7211 */ /* 0x000fe200078f28ff */
[----:B------:R-:W-:Y:S01]  /*c300*/  HADD2.F32 R109, -RZ, R101.H0_H0 ;  /* 0x20000065ff6d7230 */ /* 0x000fe20000004100 */
[----:B------:R-:W-:Y:S01]  /*c310*/  LEA.HI R9, R9, R5, RZ, 0x1d ;  /* 0x0000000509097211 */ /* 0x000fe200078fe8ff */
[----:B------:R-:W-:Y:S01]  /*c320*/  HADD2.F32 R93, -RZ, R93.H1_H1 ;  /* 0x3000005dff5d7230 */ /* 0x000fe20000004100 */
[----:B------:R-:W-:Y:S01]  /*c330*/  IADD3 R4, R53, -R4, RZ ;  /* 0x8000000435047210 */ /* 0x000fe20007ffe0ff */
[----:B------:R-:W-:Y:S01]  /*c340*/  IMAD.SHL.U32 R11, R11, 0x80, RZ ;  /* 0x000000800b0b7824 */ /* 0x000fe200078e00ff */
[----:B------:R-:W-:Y:S01]  /*c350*/  SHF.R.S32.HI R7, RZ, 0x1f, R9 ;  /* 0x0000001fff077819 */ /* 0x000fe20000011409 */
[----:B------:R-:W-:Y:S01]  /*c360*/  HADD2.F32 R95, -RZ, R95.H1_H1 ;  /* 0x3000005fff5f7230 */ /* 0x000fe20000004100 */
[----:B------:R-:W-:Y:S01]  /*c370*/  LOP3.LUT R6, R6, 0xc0, RZ, 0xc0, !PT ;  /* 0x000000c006067812 */ /* 0x000fe200078ec0ff */
[----:B------:R-:W-:Y:S01]  /*c380*/  HADD2.F32 R101, -RZ, R101.H1_H1 ;  /* 0x30000065ff657230 */ /* 0x000fe20000004100 */
[----:B------:R-:W-:-:S02]  /*c390*/  SHF.L.U32 R8, R9, 0x3, RZ ;  /* 0x0000000309087819 */ /* 0x000fc400000006ff */
[----:B------:R-:W-:Y:S02]  /*c3a0*/  LEA.HI R7, R7, R9, RZ, 0x2 ;  /* 0x0000000907077211 */ /* 0x000fe400078f10ff */
[----:B------:R-:W-:Y:S02]  /*c3b0*/  LEA R4, R49, R4, 0x3 ;  /* 0x0000000431047211 */ /* 0x000fe400078e18ff */
[----:B------:R-:W-:Y:S02]  /*c3c0*/  LOP3.LUT R10, R6, 0x18, R10, 0xf8, !PT ;  /* 0x00000018060a7812 */ /* 0x000fe400078ef80a */
[----:B------:R-:W-:Y:S01]  /*c3d0*/  SHF.R.U32.HI R5, RZ, 0x3, R6 ;  /* 0x00000003ff057819 */ /* 0x000fe20000011606 */
[----:B------:R-:W-:Y:S01]  /*c3e0*/  IMAD.SHL.U32 R4, R4, 0x20, RZ ;  /* 0x0000002004047824 */ /* 0x000fe200078e00ff */
[----:B------:R-:W-:Y:S01]  /*c3f0*/  LOP3.LUT R8, R6, 0x18, R8, 0xf8, !PT ;  /* 0x0000001806087812 */ /* 0x000fe200078ef808 */
[----:B------:R-:W-:Y:S01]  /*c400*/  IMAD.SHL.U32 R6, R7, 0x400, RZ ;  /* 0x0000040007067824 */ /* 0x000fe200078e00ff */
[----:B------:R-:W-:-:S02]  /*c410*/  LOP3.LUT R11, R11, 0x7ffff000, RZ, 0xc0, !PT ;  /* 0x7ffff0000b0b7812 */ /* 0x000fc400078ec0ff */
[-C--:B------:R-:W-:Y:S02]  /*c420*/  LOP3.LUT R10, R10, R5.reuse, RZ, 0x3c, !PT ;  /* 0x000000050a0a7212 */ /* 0x080fe400078e3cff */
[----:B------:R-:W-:Y:S02]  /*c430*/  LOP3.LUT R5, R8, R5, RZ, 0x3c, !PT ;  /* 0x0000000508057212 */ /* 0x000fe400078e3cff */
[----:B------:R-:W-:Y:S02]  /*c440*/  LOP3.LUT R6, R6, 0x7ffff000, RZ, 0xc0, !PT ;  /* 0x7ffff00006067812 */ /* 0x000fe400078ec0ff */
[--C-:B------:R-:W-:Y:S02]  /*c450*/  IADD3 R10, R10, R11, R4.reuse ;  /* 0x0000000b0a0a7210 */ /* 0x100fe40007ffe004 */
[----:B------:R-:W-:Y:S02]  /*c460*/  IADD3 R5, R5, R6, R4 ;  /* 0x0000000605057210 */ /* 0x000fe40007ffe004 */
[----:B------:R-:W-:-:S02]  /*c470*/  SHF.L.U32 R73, R10, 0x1, RZ ;  /* 0x000000010a497819 */ /* 0x000fc400000006ff */
[--C-:B------:R-:W-:Y:S01]  /*c480*/  SHF.R.U64 R60, R60, 0x10, R61.reuse ;  /* 0x000000103c3c7819 */ /* 0x100fe2000000123d */
[----:B------:R-:W-:Y:S01]  /*c490*/  IMAD.SHL.U32 R72, R5, 0x2, RZ ;  /* 0x0000000205487824 */ /* 0x000fe200078e00ff */
[----:B------:R-:W-:Y:S01]  /*c4a0*/  SHF.R.U32.HI R74, RZ, 0x10, R61 ;  /* 0x00000010ff4a7819 */ /* 0x000fe2000001163d */
[----:B------:R-:W1:Y:S01]  /*c4b0*/  LDS.128 R8, [R73+0x6080] ;  /* 0x0060800049087984 */ /* 0x000e620000000c00 */
[--C-:B------:R-:W-:Y:S02]  /*c4c0*/  SHF.R.U64 R61, R66, 0x10, R67.reuse ;  /* 0x00000010423d7819 */ /* 0x100fe40000001243 */
[----:B------:R-:W-:Y:S01]  /*c4d0*/  SHF.R.U32.HI R66, RZ, 0x10, R67 ;  /* 0x00000010ff427819 */ /* 0x000fe20000011643 */
[----:B------:R-:W2:Y:S01]  /*c4e0*/  LDS.128 R4, [R72+0x6080] ;  /* 0x0060800048047984 */ /* 0x000ea20000000c00 */
[--C-:B------:R-:W-:Y:S01]  /*c4f0*/  SHF.R.U64 R64, R64, 0x10, R65.reuse ;  /* 0x0000001040407819 */ /* 0x100fe20000001241 */
[----:B------:R-:W-:Y:S01]  /*c500*/  HADD2.F32 R74, -RZ, R74.H0_H0 ;  /* 0x2000004aff4a7230 */ /* 0x000fe20000004100 */
[----:B------:R-:W-:Y:S01]  /*c510*/  SHF.R.U32.HI R65, RZ, 0x10, R65 ;  /* 0x00000010ff417819 */ /* 0x000fe20000011641 */
[----:B------:R-:W-:Y:S01]  /*c520*/  HADD2.F32 R66, -RZ, R66.H0_H0 ;  /* 0x20000042ff427230 */ /* 0x000fe20000004100 */
[--C-:B------:R-:W-:Y:S01]  /*c530*/  SHF.R.U64 R62, R62, 0x10, R63.reuse ;  /* 0x000000103e3e7819 */ /* 0x100fe2000000123f */
[----:B------:R-:W-:Y:S01]  /*c540*/  HADD2.F32 R64, -RZ, R64.H0_H0 ;  /* 0x20000040ff407230 */ /* 0x000fe20000004100 */
[----:B------:R-:W-:Y:S01]  /*c550*/  SHF.R.U32.HI R63, RZ, 0x10, R63 ;  /* 0x00000010ff3f7819 */ /* 0x000fe2000001163f */
[----:B------:R-:W-:-:S02]  /*c560*/  HADD2.F32 R61, -RZ, R61.H0_H0 ;  /* 0x2000003dff3d7230 */ /* 0x000fc40000004100 */
[----:B------:R-:W-:Y:S02]  /*c570*/  HADD2.F32 R62, -RZ, R62.H0_H0 ;  /* 0x2000003eff3e7230 */ /* 0x000fe40000004100 */
[----:B------:R-:W-:Y:S02]  /*c580*/  HADD2.F32 R63, -RZ, R63.H0_H0 ;  /* 0x2000003fff3f7230 */ /* 0x000fe40000004100 */
[--C-:B-1----:R-:W-:Y:S02]  /*c590*/  HADD2.F32 R67, -RZ, R9.reuse.H0_H0 ;  /* 0x20000009ff437230 */ /* 0x102fe40000004100 */
[----:B------:R-:W-:Y:S02]  /*c5a0*/  HADD2.F32 R75, -RZ, R9.H1_H1 ;  /* 0x30000009ff4b7230 */ /* 0x000fe40000004100 */
[----:B--2---:R-:W-:Y:S01]  /*c5b0*/  HADD2.F32 R83, -RZ, R5.H0_H0 ;  /* 0x20000005ff537230 */ /* 0x004fe20000004100 */
[----:B------:R-:W-:Y:S01]  /*c5c0*/  FMUL.FTZ R105, R67, R82 ;  /* 0x0000005243697220 */ /* 0x000fe20000410000 */
[----:B------:R-:W-:-:S02]  /*c5d0*/  HADD2.F32 R9, -RZ, R11.H0_H0 ;  /* 0x2000000bff097230 */ /* 0x000fc40000004100 */
[----:B------:R-:W-:Y:S01]  /*c5e0*/  HADD2.F32 R102, -RZ, R5.H1_H1 ;  /* 0x30000005ff667230 */ /* 0x000fe20000004100 */
[C---:B------:R-:W-:Y:S01]  /*c5f0*/  FMUL.FTZ R82, R83.reuse, R82 ;  /* 0x0000005253527220 */ /* 0x040fe20000410000 */
[----:B------:R-:W-:Y:S01]  /*c600*/  HADD2.F32 R5, -RZ, R7.H0_H0 ;  /* 0x20000007ff057230 */ /* 0x000fe20000004100 */
[----:B------:R-:W-:Y:S01]  /*c610*/  FFMA.FTZ R105, R83, R106, R105 ;  /* 0x0000006a53697223 */ /* 0x000fe20000010069 */
[----:B------:R-:W-:Y:S01]  /*c620*/  HADD2.F32 R83, -RZ, R65.H0_H0 ;  /* 0x20000041ff537230 */ /* 0x000fe20000004100 */
[-C--:B------:R-:W-:Y:S01]  /*c630*/  FMUL.FTZ R65, R75, R74.reuse ;  /* 0x0000004a4b417220 */ /* 0x080fe20000410000 */
[----:B------:R-:W-:Y:S01]  /*c640*/  HADD2.F32 R11, -RZ, R11.H1_H1 ;  /* 0x3000000bff0b7230 */ /* 0x000fe20000004100 */
[----:B------:R-:W-:Y:S01]  /*c650*/  FMUL.FTZ R108, R9, R107 ;  /* 0x0000006b096c7220 */ /* 0x000fe20000410000 */
        /* <DEDUP_REMOVED lines=8> */
[----:B------:R-:W-:Y:S01]  /*c6e0*/  HADD2.F32 R102, -RZ, R94.H1_H1 ;  /* 0x3000005eff667230 */ /* 0x000fe20000004100 */
[----:B------:R-:W-:Y:S01]  /*c6f0*/  FMUL.FTZ R5, R11, R63 ;  /* 0x0000003f0b057220 */ /* 0x000fe20000410000 */
[----:B------:R-:W-:Y:S01]  /*c700*/  HADD2.F32 R8, -RZ, R10.H0_H0 ;  /* 0x2000000aff087230 */ /* 0x000fe20000004100 */
[----:B------:R-:W-:Y:S01]  /*c710*/  FMUL.FTZ R94, R80, R93 ;  /* 0x0000005d505e7220 */ /* 0x000fe20000410000 */
[----:B------:R-:W-:Y:S01]  /*c720*/  HADD2.F32 R104, -RZ, R4.H1_H1 ;  /* 0x30000004ff687230 */ /* 0x000fe20000004100 */
        /* <DEDUP_REMOVED lines=8> */
[----:B------:R-:W-:Y:S01]  /*c7b0*/  FMUL.FTZ R5, R8, R102 ;  /* 0x0000006608057220 */ /* 0x000fe20000410000 */
[----:B------:R-:W-:Y:S01]  /*c7c0*/  F2FP.PACK_AB R7, R7, R108 ;  /* 0x0000006c0707723e */ /* 0x000fe200000000ff */
[----:B------:R-:W-:-:S02]  /*c7d0*/  FMUL.FTZ R102, R4, R102 ;  /* 0x0000006604667220 */ /* 0x000fc40000410000 */
[----:B------:R-:W-:Y:S02]  /*c7e0*/  FFMA.FTZ R60, R4, R101, R5 ;  /* 0x00000065043c7223 */ /* 0x000fe40000010005 */
[-C--:B------:R-:W-:Y:S02]  /*c7f0*/  FMUL.FTZ R4, R81, R103.reuse ;  /* 0x0000006751047220 */ /* 0x080fe40000410000 */
[-C--:B------:R-:W-:Y:S02]  /*c800*/  FMUL.FTZ R5, R10, R62.reuse ;  /* 0x0000003e0a057220 */ /* 0x080fe40000410000 */
[----:B------:R-:W-:Y:S02]  /*c810*/  FMUL.FTZ R103, R104, R103 ;  /* 0x0000006768677220 */ /* 0x000fe40000410000 */
[----:B------:R-:W-:Y:S02]  /*c820*/  FMUL.FTZ R62, R6, R62 ;  /* 0x0000003e063e7220 */ /* 0x000fe40000410000 */
[----:B------:R-:W-:-:S02]  /*c830*/  FFMA.FTZ R102, R8, R101, -R102 ;  /* 0x0000006508667223 */ /* 0x000fc40000010866 */
[----:B------:R-:W-:Y:S02]  /*c840*/  FFMA.FTZ R82, R67, R106, -R82 ;  /* 0x0000006a43527223 */ /* 0x000fe40000010852 */
[----:B------:R-:W-:Y:S02]  /*c850*/  FFMA.FTZ R74, R75, R83, -R74 ;  /* 0x000000534b4a7223 */ /* 0x000fe4000001084a */
[----:B------:R-:W-:Y:S02]  /*c860*/  FFMA.FTZ R107, R9, R109, -R107 ;  /* 0x0000006d096b7223 */ /* 0x000fe4000001086b */
[----:B------:R-:W-:Y:S01]  /*c870*/  FFMA.FTZ R11, R11, R66, -R63 ;  /* 0x000000420b0b7223 */ /* 0x000fe2000001083f */
[----:B------:R-:W-:Y:S01]  /*c880*/  F2FP.PACK_AB R9, R74, R82 ;  /* 0x000000524a09723e */ /* 0x000fe200000000ff */
[----:B------:R-:W-:Y:S02]  /*c890*/  FFMA.FTZ R93, R80, R95, -R93 ;  /* 0x0000005f505d7223 */ /* 0x000fe4000001085d */
[----:B------:R-:W-:Y:S01]  /*c8a0*/  FFMA.FTZ R8, R81, R64, -R103 ;  /* 0x0000004051087223 */ /* 0x000fe20000010867 */
[----:B------:R-:W-:Y:S01]  /*c8b0*/  F2FP.PACK_AB R11, R11, R107 ;  /* 0x0000006b0b0b723e */ /* 0x000fe200000000ff */
[----:B------:R-:W-:-:S02]  /*c8c0*/  FFMA.FTZ R10, R10, R61, -R62 ;  /* 0x0000003d0a0a7223 */ /* 0x000fc4000001083e */
[----:B------:R-:W-:Y:S01]  /*c8d0*/  FFMA.FTZ R4, R104, R64, R4 ;  /* 0x0000004068047223 */ /* 0x000fe20000010004 */
[----:B------:R-:W-:Y:S01]  /*c8e0*/  F2FP.PACK_AB R8, R8, R93 ;  /* 0x0000005d0808723e */ /* 0x000fe200000000ff */
[----:B------:R-:W-:Y:S01]  /*c8f0*/  FFMA.FTZ R6, R6, R61, R5 ;  /* 0x0000003d06067223 */ /* 0x000fe20000010005 */
[----:B------:R-:W-:Y:S02]  /*c900*/  F2FP.PACK_AB R10, R10, R102 ;  /* 0x000000660a0a723e */ /* 0x000fe400000000ff */
[----:B------:R-:W-:Y:S02]  /*c910*/  F2FP.PACK_AB R5, R65, R105 ;  /* 0x000000694105723e */ /* 0x000fe400000000ff */
[----:B------:R-:W-:Y:S01]  /*c920*/  F2FP.PACK_AB R4, R4, R94 ;  /* 0x0000005e0404723e */ /* 0x000fe200000000ff */
[----:B------:R1:W-:Y:S01]  /*c930*/  STS.128 [R73+0x6080], R8 ;  /* 0x0060800849007388 */ /* 0x0003e20000000c00 */
[----:B------:R-:W-:-:S05]  /*c940*/  F2FP.PACK_AB R6, R6, R60 ;  /* 0x0000003c0606723e */ /* 0x000fca00000000ff */
[----:B------:R1:W-:Y:S02]  /*c950*/  STS.128 [R72+0x6080], R4 ;  /* 0x0060800448007388 */ /* 0x0003e40000000c00 */
.L_x_445:
[----:B------:R-:W-:Y:S05]  /*c960*/  BSYNC B0 ;  /* 0x0000000000007941 */ /* 0x000fea0003800000 */
.L_x_444:
[----:B-1----:R-:W-:-:S04]  /*c970*/  IADD3 R7, R58, 0x20, RZ ;  /* 0x000000203a077810 */ /* 0x002fc80007ffe0ff */
        /* <DEDUP_REMOVED lines=22> */
[----:B------:R-:W-:Y:S01]  /*cae0*/  SHF.L.U32 R8, R9, 0x3, RZ ;  /* 0x0000000309087819 */ /* 0x000fe200000006ff */
[----:B------:R-:W-:Y:S01]  /*caf0*/  HADD2.F32 R92, -RZ, R92.H1_H1 ;  /* 0x3000005cff5c7230 */ /* 0x000fe20000004100 */
[----:B------:R-:W-:-:S02]  /*cb00*/  LEA.HI R7, R7, R9, RZ, 0x2 ;  /* 0x0000000907077211 */ /* 0x000fc400078f10ff */
[----:B------:R-:W-:Y:S02]  /*cb10*/  LEA R4, R49, R4, 0x3 ;  /* 0x0000000431047211 */ /* 0x000fe400078e18ff */
[----:B------:R-:W-:Y:S02]  /*cb20*/  LOP3.LUT R10, R6, 0x18, R10, 0xf8, !PT ;  /* 0x00000018060a7812 */ /* 0x000fe400078ef80a */
[----:B------:R-:W-:Y:S01]  /*cb30*/  SHF.R.U32.HI R5, RZ, 0x3, R6 ;  /* 0x00000003ff057819 */ /* 0x000fe20000011606 */
[----:B------:R-:W-:Y:S01]  /*cb40*/  IMAD.SHL.U32 R4, R4, 0x20, RZ ;  /* 0x0000002004047824 */ /* 0x000fe200078e00ff */
[----:B------:R-:W-:Y:S01]  /*cb50*/  LOP3.LUT R8, R6, 0x18, R8, 0xf8, !PT ;  /* 0x0000001806087812 */ /* 0x000fe200078ef808 */
[----:B------:R-:W-:Y:S01]  /*cb60*/  IMAD.SHL.U32 R6, R7, 0x400, RZ ;  /* 0x0000040007067824 */ /* 0x000fe200078e00ff */
[----:B------:R-:W-:Y:S02]  /*cb70*/  LOP3.LUT R11, R11, 0x7ffff000, RZ, 0xc0, !PT ;  /* 0x7ffff0000b0b7812 */ /* 0x000fe400078ec0ff */
[----:B------:R-:W-:-:S02]  /*cb80*/  LOP3.LUT R10, R10, R5, RZ, 0x3c, !PT ;  /* 0x000000050a0a7212 */ /* 0x000fc400078e3cff */
[----:B------:R-:W-:Y:S02]  /*cb90*/  LOP3.LUT R5, R8, R5, RZ, 0x3c, !PT ;  /* 0x0000000508057212 */ /* 0x000fe400078e3cff */
[----:B------:R-:W-:Y:S02]  /*cba0*/  LOP3.LUT R6, R6, 0x7ffff000, RZ, 0xc0, !PT ;  /* 0x7ffff00006067812 */ /* 0x000fe400078ec0ff */
[--C-:B------:R-:W-:Y:S02]  /*cbb0*/  IADD3 R10, R10, R11, R4.reuse ;  /* 0x0000000b0a0a7210 */ /* 0x100fe40007ffe004 */
[----:B------:R-:W-:Y:S02]  /*cbc0*/  IADD3 R5, R5, R6, R4 ;  /* 0x0000000605057210 */ /* 0x000fe40007ffe004 */
[----:B------:R-:W-:Y:S02]  /*cbd0*/  SHF.L.U32 R61, R10, 0x1, RZ ;  /* 0x000000010a3d7819 */ /* 0x000fe400000006ff */
[--C-:B------:R-:W-:Y:S01]  /*cbe0*/  SHF.R.U64 R36, R36, 0x10, R37.reuse ;  /* 0x0000001024247819 */ /* 0x100fe20000001225 */
[----:B------:R-:W-:Y:S01]  /*cbf0*/  IMAD.SHL.U32 R60, R5, 0x2, RZ ;  /* 0x00000002053c7824 */ /* 0x000fe200078e00ff */
[----:B------:R-:W-:Y:S01]  /*cc00*/  SHF.R.U32.HI R62, RZ, 0x10, R37 ;  /* 0x00000010ff3e7819 */ /* 0x000fe20000011625 */
[----:B------:R-:W1:Y:S01]  /*cc10*/  LDS.128 R8, [R61+0x6080] ;  /* 0x006080003d087984 */ /* 0x000e620000000c00 */
[----:B------:R-:W-:-:S02]  /*cc20*/  SHF.R.U64 R37, R42, 0x10, R43 ;  /* 0x000000102a257819 */ /* 0x000fc4000000122b */
        /* <DEDUP_REMOVED lines=9> */
[----:B------:R-:W-:Y:S02]  /*ccc0*/  HADD2.F32 R37, -RZ, R37.H0_H0 ;  /* 0x20000025ff257230 */ /* 0x000fe40000004100 */
[----:B------:R-:W-:-:S02]  /*ccd0*/  HADD2.F32 R38, -RZ, R38.H0_H0 ;  /* 0x20000026ff267230 */ /* 0x000fc40000004100 */
[----:B------:R-:W-:Y:S02]  /*cce0*/  HADD2.F32 R39, -RZ, R39.H0_H0 ;  /* 0x20000027ff277230 */ /* 0x000fe40000004100 */
[--C-:B-1----:R-:W-:Y:S02]  /*ccf0*/  HADD2.F32 R43, -RZ, R9.reuse.H0_H0 ;  /* 0x20000009ff2b7230 */ /* 0x102fe40000004100 */
[----:B------:R-:W-:Y:S02]  /*cd00*/  HADD2.F32 R63, -RZ, R9.H1_H1 ;  /* 0x30000009ff3f7230 */ /* 0x000fe40000004100 */
[----:B--2---:R-:W-:Y:S01]  /*cd10*/  HADD2.F32 R67, -RZ, R5.H0_H0 ;  /* 0x20000005ff437230 */ /* 0x004fe20000004100 */
[-C--:B------:R-:W-:Y:S01]  /*cd20*/  FMUL.FTZ R75, R43, R66.reuse ;  /* 0x000000422b4b7220 */ /* 0x080fe20000410000 */
[----:B------:R-:W-:Y:S02]  /*cd30*/  HADD2.F32 R9, -RZ, R11.H0_H0 ;  /* 0x2000000bff097230 */ /* 0x000fe40000004100 */
        /* <DEDUP_REMOVED lines=17> */
[----:B------:R-:W-:Y:S01]  /*ce50*/  FMUL.FTZ R5, R11, R39 ;  /* 0x000000270b057220 */ /* 0x000fe20000410000 */
[----:B------:R-:W-:Y:S01]  /*ce60*/  HADD2.F32 R74, -RZ, R4.H1_H1 ;  /* 0x30000004ff4a7230 */ /* 0x000fe20000004100 */
[----:B------:R-:W-:Y:S01]  /*ce70*/  FMUL.FTZ R72, R64, R89 ;  /* 0x0000005940487220 */ /* 0x000fe20000410000 */
[----:B------:R-:W-:Y:S01]  /*ce80*/  HADD2.F32 R4, -RZ, R6.H0_H0 ;  /* 0x20000006ff047230 */ /* 0x000fe20000004100 */
[C---:B------:R-:W-:Y:S01]  /*ce90*/  FMUL.FTZ R39, R7.reuse, R39 ;  /* 0x0000002707277220 */ /* 0x040fe20000410000 */
[----:B------:R-:W-:Y:S01]  /*cea0*/  HADD2.F32 R10, -RZ, R10.H1_H1 ;  /* 0x3000000aff0a7230 */ /* 0x000fe20000004100 */
[----:B------:R-:W-:Y:S01]  /*ceb0*/  FFMA.FTZ R7, R7, R42, R5 ;  /* 0x0000002a07077223 */ /* 0x000fe20000010005 */
[----:B------:R-:W-:Y:S01]  /*cec0*/  HADD2.F32 R6, -RZ, R6.H1_H1 ;  /* 0x30000006ff067230 */ /* 0x000fe20000004100 */
[----:B------:R-:W-:-:S02]  /*ced0*/  FMUL.FTZ R89, R73, R89 ;  /* 0x0000005949597220 */ /* 0x000fc40000410000 */
[----:B------:R-:W-:Y:S01]  /*cee0*/  FFMA.FTZ R72, R73, R91, R72 ;  /* 0x0000005b49487223 */ /* 0x000fe20000010048 */
[----:B------:R-:W-:Y:S01]  /*cef0*/  HADD2.F32 R73, -RZ, R36.H0_H0 ;  /* 0x20000024ff497230 */ /* 0x000fe20000004100 */
[----:B------:R-:W-:Y:S01]  /*cf00*/  FMUL.FTZ R5, R8, R90 ;  /* 0x0000005a08057220 */ /* 0x000fe20000410000 */
[----:B------:R-:W-:Y:S01]  /*cf10*/  F2FP.PACK_AB R7, R7, R82 ;  /* 0x000000520707723e */ /* 0x000fe200000000ff */
[C---:B------:R-:W-:Y:S02]  /*cf20*/  FMUL.FTZ R90, R4.reuse, R90 ;  /* 0x0000005a045a7220 */ /* 0x040fe40000410000 */
[----:B------:R-:W-:Y:S02]  /*cf30*/  FFMA.FTZ R36, R4, R92, R5 ;  /* 0x0000005c04247223 */ /* 0x000fe40000010005 */
[----:B------:R-:W-:Y:S02]  /*cf40*/  FMUL.FTZ R4, R65, R73 ;  /* 0x0000004941047220 */ /* 0x000fe40000410000 */
[----:B------:R-:W-:-:S02]  /*cf50*/  FMUL.FTZ R5, R10, R38 ;  /* 0x000000260a057220 */ /* 0x000fc40000410000 */
[----:B------:R-:W-:Y:S02]  /*cf60*/  FMUL.FTZ R73, R74, R73 ;  /* 0x000000494a497220 */ /* 0x000fe40000410000 */
[----:B------:R-:W-:Y:S02]  /*cf70*/  FMUL.FTZ R38, R6, R38 ;  /* 0x0000002606267220 */ /* 0x000fe40000410000 */
[----:B------:R-:W-:Y:S02]  /*cf80*/  FFMA.FTZ R90, R8, R92, -R90 ;  /* 0x0000005c085a7223 */ /* 0x000fe4000001085a */
[----:B------:R-:W-:Y:S02]  /*cf90*/  FFMA.FTZ R66, R43, R80, -R66 ;  /* 0x000000502b427223 */ /* 0x000fe40000010842 */
[----:B------:R-:W-:Y:S02]  /*cfa0*/  FFMA.FTZ R62, R63, R67, -R62 ;  /* 0x000000433f3e7223 */ /* 0x000fe4000001083e */
[----:B------:R-:W-:-:S02]  /*cfb0*/  FFMA.FTZ R81, R9, R83, -R81 ;  /* 0x0000005309517223 */ /* 0x000fc40000010851 */
[----:B------:R-:W-:Y:S01]  /*cfc0*/  FFMA.FTZ R11, R11, R42, -R39 ;  /* 0x0000002a0b0b7223 */ /* 0x000fe20000010827 */
[----:B------:R-:W-:Y:S01]  /*cfd0*/  F2FP.PACK_AB R9, R62, R66 ;  /* 0x000000423e09723e */ /* 0x000fe200000000ff */
[----:B------:R-:W-:Y:S02]  /*cfe0*/  FFMA.FTZ R89, R64, R91, -R89 ;  /* 0x0000005b40597223 */ /* 0x000fe40000010859 */
[-C--:B------:R-:W-:Y:S01]  /*cff0*/  FFMA.FTZ R8, R65, R40.reuse, -R73 ;  /* 0x0000002841087223 */ /* 0x080fe20000010849 */
        /* <DEDUP_REMOVED lines=8> */
[----:B------:R1:W-:Y:S01]  /*d080*/  STS.128 [R61+0x6080], R8 ;  /* 0x006080083d007388 */ /* 0x0003e20000000c00 */
[----:B------:R-:W-:-:S05]  /*d090*/  F2FP.PACK_AB R6, R6, R36 ;  /* 0x000000240606723e */ /* 0x000fca00000000ff */
[----:B------:R1:W-:Y:S02]  /*d0a0*/  STS.128 [R60+0x6080], R4 ;  /* 0x006080043c007388 */ /* 0x0003e40000000c00 */
.L_x_441:
[----:B------:R-:W-:Y:S05]  /*d0b0*/  BSYNC B1 ;  /* 0x0000000000017941 */ /* 0x000fea0003800000 */
.L_x_440:
[----:B------:R-:W-:-:S04]  /*d0c0*/  IADD3 R53, R53, 0x40, RZ ;  /* 0x0000004035357810 */ /* 0x000fc80007ffe0ff */
[----:B------:R-:W-:-:S13]  /*d0d0*/  ISETP.GE.AND P0, PT, R53, R87, PT ;  /* 0x000000573500720c */ /* 0x000fda0003f06270 */
[----:B------:R-:W-:Y:S05]  /*d0e0*/  @P0 BRA `(.L_x_425) ;  /* 0x0000162000000947 */ /* 0x000fea0003800000 */
[----:B------:R-:W-:Y:S01]  /*d0f0*/  ISETP.GE.AND P0, PT, R58, c[0x0][0x27c], PT ;  /* 0x00009f003a007a0c */ /* 0x000fe20003f06270 */
[----:B------:R-:W-:-:S12]  /*d100*/  BSSY B0, `(.L_x_446) ;  /* 0x0000070000007945 */ /* 0x000fd80003800000 */
[----:B------:R-:W-:Y:S05]  /*d110*/  @P0 BRA `(.L_x_447) ;  /* 0x000006e000000947 */ /* 0x000fea0003800000 */
[-C--:B-1----:R-:W-:Y:S01]  /*d120*/  LEA.HI R7, R53, R53.reuse, RZ, 0x1 ;  /* 0x0000003535077211 */ /* 0x082fe200078f08ff */
[----:B------:R-:W-:Y:S01]  /*d130*/  IMAD.MOV.U32 R4, RZ, RZ, c[0x0][0x27c] ;  /* 0x00009f00ff047624 */ /* 0x000fe200078e00ff */
[----:B------:R-:W-:Y:S01]  /*d140*/  SHF.R.S32.HI R6, RZ, 0x1f, R53 ;  /* 0x0000001fff067819 */ /* 0x000fe20000011435 */
[----:B------:R-:W-:Y:S01]  /*d150*/  HADD2.F32 R42, -RZ, R84.H0_H0 ;  /* 0x20000054ff2a7230 */ /* 0x000fe20000004100 */
[----:B------:R-:W-:Y:S01]  /*d160*/  SHF.R.U64 R30, R30, 0x10, R31 ;  /* 0x000000101e1e7819 */ /* 0x000fe2000000121f */
[C---:B------:R-:W-:Y:S01]  /*d170*/  IMAD.SHL.U32 R9, R7.reuse, 0x20, RZ ;  /* 0x0000002007097824 */ /* 0x040fe200078e00ff */
[----:B------:R-:W-:Y:S01]  /*d180*/  LEA.HI R6, R6, R53, RZ, 0x3 ;  /* 0x0000003506067211 */ /* 0x000fe200078f18ff */
[----:B------:R-:W-:Y:S01]  /*d190*/  HADD2.F32 R64, -RZ, R86.H0_H0 ;  /* 0x20000056ff407230 */ /* 0x000fe20000004100 */
[----:B------:R-:W-:Y:S01]  /*d1a0*/  LEA.HI R88, R4, R88, RZ, 0x1d ;  /* 0x0000005804587211 */ /* 0x000fe200078fe8ff */
[----:B------:R-:W-:Y:S01]  /*d1b0*/  HADD2.F32 R65, -RZ, R71.H0_H0 ;  /* 0x20000047ff417230 */ /* 0x000fe20000004100 */
[----:B------:R-:W-:Y:S01]  /*d1c0*/  LOP3.LUT R7, R7, 0x7fffffe, RZ, 0xc0, !PT ;  /* 0x07fffffe07077812 */ /* 0x000fe200078ec0ff */
[----:B------:R-:W-:Y:S01]  /*d1d0*/  HADD2.F32 R67, -RZ, R85.H0_H0 ;  /* 0x20000055ff437230 */ /* 0x000fe20000004100 */
[----:B------:R-:W-:Y:S01]  /*d1e0*/  SHF.L.U32 R6, R6, 0x5, RZ ;  /* 0x0000000506067819 */ /* 0x000fe200000006ff */
[----:B------:R-:W-:Y:S01]  /*d1f0*/  HADD2.F32 R71, -RZ, R71.H1_H1 ;  /* 0x30000047ff477230 */ /* 0x000fe20000004100 */
[----:B------:R-:W-:Y:S01]  /*d200*/  LOP3.LUT R9, R9, 0xc0, RZ, 0xc0, !PT ;  /* 0x000000c009097812 */ /* 0x000fe200078ec0ff */
[----:B------:R-:W-:Y:S01]  /*d210*/  IMAD.IADD R7, R53, 0x1, -R7 ;  /* 0x0000000135077824 */ /* 0x000fe200078e0a07 */
[----:B------:R-:W-:Y:S01]  /*d220*/  SHF.R.S32.HI R4, RZ, 0x1f, R88 ;  /* 0x0000001fff047819 */ /* 0x000fe20000011458 */
[----:B------:R-:W-:Y:S01]  /*d230*/  HADD2.F32 R85, -RZ, R85.H1_H1 ;  /* 0x30000055ff557230 */ /* 0x000fe20000004100 */
[----:B------:R-:W-:Y:S01]  /*d240*/  LOP3.LUT R6, R6, 0xffffff00, RZ, 0xc0, !PT ;  /* 0xffffff0006067812 */ /* 0x000fe200078ec0ff */
[----:B------:R-:W-:Y:S01]  /*d250*/  HADD2.F32 R84, -RZ, R84.H1_H1 ;  /* 0x30000054ff547230 */ /* 0x000fe20000004100 */
[----:B------:R-:W-:Y:S01]  /*d260*/  LOP3.LUT R8, R9, 0x18, R58, 0xf8, !PT ;  /* 0x0000001809087812 */ /* 0x000fe200078ef83a */
[----:B------:R-:W-:Y:S01]  /*d270*/  HADD2.F32 R86, -RZ, R86.H1_H1 ;  /* 0x30000056ff567230 */ /* 0x000fe20000004100 */
[----:B------:R-:W-:Y:S01]  /*d280*/  SHF.R.U32.HI R5, RZ, 0x3, R9 ;  /* 0x00000003ff057819 */ /* 0x000fe20000011609 */
[----:B------:R-:W-:Y:S01]  /*d290*/  IMAD R6, R7, 0x20, R6 ;  /* 0x0000002007067824 */ /* 0x000fe200078e0206 */
[----:B------:R-:W-:Y:S01]  /*d2a0*/  LEA.HI R4, R4, R88, RZ, 0x2 ;  /* 0x0000005804047211 */ /* 0x000fe200078f10ff */
[----:B------:R-:W-:Y:S01]  /*d2b0*/  HADD2.F32 R30, -RZ, R30.H0_H0 ;  /* 0x2000001eff1e7230 */ /* 0x000fe20000004100 */
[----:B------:R-:W-:-:S02]  /*d2c0*/  SHF.L.U32 R88, R88, 0x3, RZ ;  /* 0x0000000358587819 */ /* 0x000fc400000006ff */
[-C--:B------:R-:W-:Y:S02]  /*d2d0*/  LOP3.LUT R8, R8, R5.reuse, RZ, 0x3c, !PT ;  /* 0x0000000508087212 */ /* 0x080fe400078e3cff */
[----:B------:R-:W-:Y:S02]  /*d2e0*/  LOP3.LUT R88, R9, 0x18, R88, 0xf8, !PT ;  /* 0x0000001809587812 */ /* 0x000fe400078ef858 */
[----:B------:R-:W-:Y:S01]  /*d2f0*/  SHF.L.U32 R4, R4, 0xa, RZ ;  /* 0x0000000a04047819 */ /* 0x000fe200000006ff */
[----:B------:R-:W-:Y:S01]  /*d300*/  IMAD.IADD R8, R6, 0x1, R8 ;  /* 0x0000000106087824 */ /* 0x000fe200078e0208 */
[----:B------:R-:W-:Y:S02]  /*d310*/  LOP3.LUT R36, R88, R5, RZ, 0x3c, !PT ;  /* 0x0000000558247212 */ /* 0x000fe400078e3cff */
[----:B------:R-:W-:Y:S02]  /*d320*/  LOP3.LUT R4, R4, 0x7ffff000, RZ, 0xc0, !PT ;  /* 0x7ffff00004047812 */ /* 0x000fe400078ec0ff */
[----:B------:R-:W-:-:S02]  /*d330*/  SHF.L.U32 R37, R8, 0x1, RZ ;  /* 0x0000000108257819 */ /* 0x000fc400000006ff */
[----:B------:R-:W-:Y:S02]  /*d340*/  IADD3 R36, R36, R4, R6 ;  /* 0x0000000424247210 */ /* 0x000fe40007ffe006 */
[----:B------:R-:W-:Y:S01]  /*d350*/  SHF.R.U32.HI R38, RZ, 0x10, R31 ;  /* 0x00000010ff267819 */ /* 0x000fe2000001161f */
[----:B------:R-:W1:Y:S01]  /*d360*/  LDS.128 R8, [R37+0x6080] ;  /* 0x0060800025087984 */ /* 0x000e620000000c00 */
[----:B------:R-:W-:Y:S02]  /*d370*/  SHF.L.U32 R36, R36, 0x1, RZ ;  /* 0x0000000124247819 */ /* 0x000fe400000006ff */
[--C-:B------:R-:W-:Y:S01]  /*d380*/  SHF.R.U64 R31, R32, 0x10, R33.reuse ;  /* 0x00000010201f7819 */ /* 0x100fe20000001221 */
[----:B------:R-:W-:Y:S01]  /*d390*/  HADD2.F32 R38, -RZ, R38.H0_H0 ;  /* 0x20000026ff267230 */ /* 0x000fe20000004100 */
[----:B------:R-:W-:Y:S01]  /*d3a0*/  SHF.R.U32.HI R32, RZ, 0x10, R33 ;  /* 0x00000010ff207819 */ /* 0x000fe20000011621 */
[----:B------:R-:W2:Y:S01]  /*d3b0*/  LDS.128 R4, [R36+0x6080] ;  /* 0x0060800024047984 */ /* 0x000ea20000000c00 */
        /* <DEDUP_REMOVED lines=42> */
[----:B------:R-:W-:Y:S01]  /*d660*/  F2FP.PACK_AB R7, R7, R63 ;  /* 0x0000003f0707723e */ /* 0x000fe200000000ff */
[C---:B------:R-:W-:Y:S01]  /*d670*/  FMUL.FTZ R84, R4.reuse, R84 ;  /* 0x0000005404547220 */ /* 0x040fe20000410000 */
[----:B------:R-:W-:Y:S01]  /*d680*/  F2FP.PACK_AB R5, R5, R66 ;  /* 0x000000420505723e */ /* 0x000fe200000000ff */
[----:B------:R-:W-:-:S02]  /*d690*/  FFMA.FTZ R28, R4, R86, R32 ;  /* 0x00000056041c7223 */ /* 0x000fc40000010020 */
[-C--:B------:R-:W-:Y:S02]  /*d6a0*/  FMUL.FTZ R4, R41, R61.reuse ;  /* 0x0000003d29047220 */ /* 0x080fe40000410000 */
[-C--:B------:R-:W-:Y:S02]  /*d6b0*/  FMUL.FTZ R32, R10, R30.reuse ;  /* 0x0000001e0a207220 */ /* 0x080fe40000410000 */
[----:B------:R-:W-:Y:S02]  /*d6c0*/  FMUL.FTZ R61, R62, R61 ;  /* 0x0000003d3e3d7220 */ /* 0x000fe40000410000 */
[----:B------:R-:W-:Y:S02]  /*d6d0*/  FMUL.FTZ R30, R6, R30 ;  /* 0x0000001e061e7220 */ /* 0x000fe40000410000 */
[----:B------:R-:W-:Y:S02]  /*d6e0*/  FFMA.FTZ R84, R8, R86, -R84 ;  /* 0x0000005608547223 */ /* 0x000fe40000010854 */
[----:B------:R-:W-:-:S02]  /*d6f0*/  FFMA.FTZ R42, R33, R64, -R42 ;  /* 0x00000040212a7223 */ /* 0x000fc4000001082a */
        /* <DEDUP_REMOVED lines=14> */
[----:B------:R1:W-:Y:S04]  /*d7e0*/  STS.128 [R37+0x6080], R8 ;  /* 0x0060800825007388 */ /* 0x0003e80000000c00 */
[----:B------:R1:W-:Y:S02]  /*d7f0*/  STS.128 [R36+0x6080], R4 ;  /* 0x0060800424007388 */ /* 0x0003e40000000c00 */
.L_x_447:
[----:B------:R-:W-:Y:S05]  /*d800*/  BSYNC B0 ;  /* 0x0000000000007941 */ /* 0x000fea0003800000 */
.L_x_446:
[----:B-1----:R-:W-:Y:S01]  /*d810*/  IADD3 R4, R58, 0x10, RZ ;  /* 0x000000103a047810 */ /* 0x002fe20007ffe0ff */
[----:B------:R-:W-:Y:S03]  /*d820*/  BSSY B0, `(.L_x_448) ;  /* 0x0000077000007945 */ /* 0x000fe60003800000 */
[----:B------:R-:W-:-:S13]  /*d830*/  ISETP.GE.AND P0, PT, R4, c[0x0][0x27c], PT ;  /* 0x00009f0004007a0c */ /* 0x000fda0003f06270 */
[----:B------:R-:W-:Y:S05]  /*d840*/  @P0 BRA `(.L_x_449) ;  /* 0x0000074000000947 */ /* 0x000fea0003800000 */
[----:B------:R-:W-:Y:S01]  /*d850*/  SHF.R.S32.HI R9, RZ, 0x1f, R4 ;  /* 0x0000001fff097819 */ /* 0x000fe20000011404 */
[----:B------:R-:W-:Y:S01]  /*d860*/  IMAD.MOV.U32 R8, RZ, RZ, c[0x0][0x27c] ;  /* 0x00009f00ff087624 */ /* 0x000fe200078e00ff */
[----:B------:R-:W-:Y:S01]  /*d870*/  SHF.R.S32.HI R5, RZ, 0x1f, R53 ;  /* 0x0000001fff057819 */ /* 0x000fe20000011435 */
[----:B------:R-:W-:Y:S01]  /*d880*/  HADD2.F32 R34, -RZ, R68.H0_H0 ;  /* 0x20000044ff227230 */ /* 0x000fe20000004100 */
[CC--:B------:R-:W-:Y:S01]  /*d890*/  LEA.HI R11, R9.reuse, R4.reuse, RZ, 0x3 ;  /* 0x00000004090b7211 */ /* 0x0c0fe200078f18ff */
[----:B------:R-:W-:Y:S01]  /*d8a0*/  HADD2.F32 R40, -RZ, R70.H0_H0 ;  /* 0x20000046ff287230 */ /* 0x000fe20000004100 */
[----:B------:R-:W-:Y:S01]  /*d8b0*/  LEA.HI R9, R9, R4, RZ, 0x5 ;  /* 0x0000000409097211 */ /* 0x000fe200078f28ff */
[----:B------:R-:W-:Y:S01]  /*d8c0*/  HADD2.F32 R41, -RZ, R59.H0_H0 ;  /* 0x2000003bff297230 */ /* 0x000fe20000004100 */
[-C--:B------:R-:W-:Y:S01]  /*d8d0*/  LEA.HI R4, R53, R53.reuse, RZ, 0x1 ;  /* 0x0000003535047211 */ /* 0x080fe200078f08ff */
[----:B------:R-:W-:Y:S01]  /*d8e0*/  HADD2.F32 R43, -RZ, R69.H0_H0 ;  /* 0x20000045ff2b7230 */ /* 0x000fe20000004100 */
[----:B------:R-:W-:Y:S01]  /*d8f0*/  LEA.HI R5, R5, R53, RZ, 0x3 ;  /* 0x0000003505057211 */ /* 0x000fe200078f18ff */
[----:B------:R-:W-:Y:S01]  /*d900*/  IMAD.SHL.U32 R9, R9, 0x80, RZ ;  /* 0x0000008009097824 */ /* 0x000fe200078e00ff */
[----:B------:R-:W-:Y:S01]  /*d910*/  SHF.R.S32.HI R6, RZ, 0x3, R11 ;  /* 0x00000003ff067819 */ /* 0x000fe2000001140b */
[C---:B------:R-:W-:Y:S01]  /*d920*/  IMAD.SHL.U32 R10, R4.reuse, 0x20, RZ ;  /* 0x00000020040a7824 */ /* 0x040fe200078e00ff */
[----:B------:R-:W-:Y:S01]  /*d930*/  LOP3.LUT R4, R4, 0x7fffffe, RZ, 0xc0, !PT ;  /* 0x07fffffe04047812 */ /* 0x000fe200078ec0ff */
[----:B------:R-:W-:Y:S01]  /*d940*/  IMAD.SHL.U32 R5, R5, 0x20, RZ ;  /* 0x0000002005057824 */ /* 0x000fe200078e00ff */
[----:B------:R-:W-:Y:S01]  /*d950*/  LEA.HI R8, R8, R6, RZ, 0x1d ;  /* 0x0000000608087211 */ /* 0x000fe200078fe8ff */
[----:B------:R-:W-:Y:S01]  /*d960*/  HADD2.F32 R59, -RZ, R59.H1_H1 ;  /* 0x3000003bff3b7230 */ /* 0x000fe20000004100 */
[----:B------:R-:W-:Y:S01]  /*d970*/  IADD3 R4, R53, -R4, RZ ;  /* 0x8000000435047210 */ /* 0x000fe20007ffe0ff */
[----:B------:R-:W-:Y:S01]  /*d980*/  HADD2.F32 R69, -RZ, R69.H1_H1 ;  /* 0x30000045ff457230 */ /* 0x000fe20000004100 */
[----:B------:R-:W-:Y:S01]  /*d990*/  LOP3.LUT R5, R5, 0xffffff00, RZ, 0xc0, !PT ;  /* 0xffffff0005057812 */ /* 0x000fe200078ec0ff */
[----:B------:R-:W-:Y:S01]  /*d9a0*/  HADD2.F32 R68, -RZ, R68.H1_H1 ;  /* 0x30000044ff447230 */ /* 0x000fe20000004100 */
[----:B------:R-:W-:Y:S01]  /*d9b0*/  LOP3.LUT R10, R10, 0xc0, RZ, 0xc0, !PT ;  /* 0x000000c00a0a7812 */ /* 0x000fe200078ec0ff */
[----:B------:R-:W-:Y:S01]  /*d9c0*/  HADD2.F32 R70, -RZ, R70.H1_H1 ;  /* 0x30000046ff467230 */ /* 0x000fe20000004100 */
[----:B------:R-:W-:Y:S01]  /*d9d0*/  SHF.L.U32 R7, R8, 0x3, RZ ;  /* 0x0000000308077819 */ /* 0x000fe200000006ff */
[----:B------:R-:W-:Y:S01]  /*d9e0*/  IMAD R5, R4, 0x20, R5 ;  /* 0x0000002004057824 */ /* 0x000fe200078e0205 */
[----:B------:R-:W-:-:S02]  /*d9f0*/  SHF.R.S32.HI R4, RZ, 0x1f, R8 ;  /* 0x0000001fff047819 */ /* 0x000fc40000011408 */
[----:B------:R-:W-:Y:S02]  /*da00*/  LOP3.LUT R11, R10, 0x18, R11, 0xf8, !PT ;  /* 0x000000180a0b7812 */ /* 0x000fe400078ef80b */
[----:B------:R-:W-:Y:S02]  /*da10*/  LEA.HI R4, R4, R8, RZ, 0x2 ;  /* 0x0000000804047211 */ /* 0x000fe400078f10ff */
[----:B------:R-:W-:Y:S02]  /*da20*/  SHF.R.U32.HI R6, RZ, 0x3, R10 ;  /* 0x00000003ff067819 */ /* 0x000fe4000001160a */
[----:B------:R-:W-:Y:S01]  /*da30*/  LOP3.LUT R9, R9, 0x7ffff000, RZ, 0xc0, !PT ;  /* 0x7ffff00009097812 */ /* 0x000fe200078ec0ff */
[----:B------:R-:W-:Y:S01]  /*da40*/  IMAD.SHL.U32 R4, R4, 0x400, RZ ;  /* 0x0000040004047824 */ /* 0x000fe200078e00ff */
[----:B------:R-:W-:Y:S02]  /*da50*/  LOP3.LUT R11, R11, R6, RZ, 0x3c, !PT ;  /* 0x000000060b0b7212 */ /* 0x000fe400078e3cff */
[----:B------:R-:W-:-:S02]  /*da60*/  LOP3.LUT R7, R10, 0x18, R7, 0xf8, !PT ;  /* 0x000000180a077812 */ /* 0x000fc400078ef807 */
[----:B------:R-:W-:Y:S02]  /*da70*/  IADD3 R9, R11, R5, R9 ;  /* 0x000000050b097210 */ /* 0x000fe40007ffe009 */
[----:B------:R-:W-:Y:S02]  /*da80*/  LOP3.LUT R6, R7, R6, RZ, 0x3c, !PT ;  /* 0x0000000607067212 */ /* 0x000fe400078e3cff */
[----:B------:R-:W-:Y:S01]  /*da90*/  LOP3.LUT R4, R4, 0x7ffff000, RZ, 0xc0, !PT ;  /* 0x7ffff00004047812 */ /* 0x000fe200078ec0ff */
[----:B------:R-:W-:Y:S01]  /*daa0*/  IMAD.SHL.U32 R29, R9, 0x2, RZ ;  /* 0x00000002091d7824 */ /* 0x000fe200078e00ff */
[----:B------:R-:W-:Y:S02]  /*dab0*/  SHF.R.U64 R14, R14, 0x10, R15 ;  /* 0x000000100e0e7819 */ /* 0x000fe4000000120f */
[----:B------:R-:W-:Y:S02]  /*dac0*/  IADD3 R4, R6, R4, R5 ;  /* 0x0000000406047210 */ /* 0x000fe40007ffe005 */
[----:B------:R-:W1:Y:S01]  /*dad0*/  LDS.128 R8, [R29+0x6080] ;  /* 0x006080001d087984 */ /* 0x000e620000000c00 */
[----:B------:R-:W-:Y:S01]  /*dae0*/  SHF.R.U32.HI R30, RZ, 0x10, R15 ;  /* 0x00000010ff1e7819 */ /* 0x000fe2000001160f */
[----:B------:R-:W-:Y:S01]  /*daf0*/  HADD2.F32 R14, -RZ, R14.H0_H0 ;  /* 0x2000000eff0e7230 */ /* 0x000fe20000004100 */
[----:B------:R-:W-:-:S02]  /*db00*/  SHF.L.U32 R28, R4, 0x1, RZ ;  /* 0x00000001041c7819 */ /* 0x000fc400000006ff */
[--C-:B------:R-:W-:Y:S01]  /*db10*/  SHF.R.U64 R15, R20, 0x10, R21.reuse ;  /* 0x00000010140f7819 */ /* 0x100fe20000001215 */
[----:B------:R-:W-:Y:S01]  /*db20*/  HADD2.F32 R30, -RZ, R30.H0_H0 ;  /* 0x2000001eff1e7230 */ /* 0x000fe20000004100 */
[----:B------:R-:W-:Y:S01]  /*db30*/  SHF.R.U32.HI R20, RZ, 0x10, R21 ;  /* 0x00000010ff147819 */ /* 0x000fe20000011615 */
[----:B------:R-:W2:Y:S01]  /*db40*/  LDS.128 R4, [R28+0x6080] ;  /* 0x006080001c047984 */ /* 0x000ea20000000c00 */
[--C-:B------:R-:W-:Y:S01]  /*db50*/  SHF.R.U64 R22, R22, 0x10, R23.reuse ;  /* 0x0000001016167819 */ /* 0x100fe20000001217 */
[----:B------:R-:W-:Y:S01]  /*db60*/  HADD2.F32 R15, -RZ, R15.H0_H0 ;  /* 0x2000000fff0f7230 */ /* 0x000fe20000004100 */
[----:B------:R-:W-:Y:S02]  /*db70*/  SHF.R.U32.HI R23, RZ, 0x10, R23 ;  /* 0x00000010ff177819 */ /* 0x000fe40000011617 */
[--C-:B------:R-:W-:Y:S01]  /*db80*/  SHF.R.U64 R12, R12, 0x10, R13.reuse ;  /* 0x000000100c0c7819 */ /* 0x100fe2000000120d */
[----:B------:R-:W-:Y:S01]  /*db90*/  HADD2.F32 R22, -RZ, R22.H0_H0 ;  /* 0x20000016ff167230 */ /* 0x000fe20000004100 */
[----:B------:R-:W-:-:S05]  /*dba0*/  SHF.R.U32.HI R13, RZ, 0x10, R13 ;  /* 0x00000010ff0d7819 */ /* 0x000fca000001160d */
[----:B------:R-:W-:Y:S02]  /*dbb0*/  HADD2.F32 R13, -RZ, R13.H0_H0 ;  /* 0x2000000dff0d7230 */ /* 0x000fe40000004100 */
[--C-:B-1----:R-:W-:Y:S02]  /*dbc0*/  HADD2.F32 R21, -RZ, R11.reuse.H0_H0 ;  /* 0x2000000bff157230 */ /* 0x102fe40000004100 */
[----:B------:R-:W-:Y:S02]  /*dbd0*/  HADD2.F32 R11, -RZ, R11.H1_H1 ;  /* 0x3000000bff0b7230 */ /* 0x000fe40000004100 */
[--C-:B------:R-:W-:Y:S01]  /*dbe0*/  HADD2.F32 R31, -RZ, R9.reuse.H0_H0 ;  /* 0x20000009ff1f7230 */ /* 0x100fe20000004100 */
[----:B------:R-:W-:Y:S01]  /*dbf0*/  FMUL.FTZ R39, R21, R34 ;  /* 0x0000002215277220 */ /* 0x000fe20000410000 */
[----:B------:R-:W-:Y:S02]  /*dc00*/  HADD2.F32 R9, -RZ, R9.H1_H1 ;  /* 0x30000009ff097230 */ /* 0x000fe40000004100 */
[--C-:B--2---:R-:W-:Y:S01]  /*dc10*/  HADD2.F32 R35, -RZ, R7.reuse.H0_H0 ;  /* 0x20000007ff237230 */ /* 0x104fe20000004100 */
[----:B------:R-:W-:Y:S01]  /*dc20*/  FMUL.FTZ R42, R31, R41 ;  /* 0x000000291f2a7220 */ /* 0x000fe20000410000 */
[----:B------:R-:W-:-:S02]  /*dc30*/  HADD2.F32 R7, -RZ, R7.H1_H1 ;  /* 0x30000007ff077230 */ /* 0x000fc40000004100 */
[----:B------:R-:W-:Y:S01]  /*dc40*/  HADD2.F32 R36, -RZ, R5.H0_H0 ;  /* 0x20000005ff247230 */ /* 0x000fe20000004100 */
[C---:B------:R-:W-:Y:S01]  /*dc50*/  FMUL.FTZ R34, R35.reuse, R34 ;  /* 0x0000002223227220 */ /* 0x040fe20000410000 */
[--C-:B------:R-:W-:Y:S01]  /*dc60*/  HADD2.F32 R32, -RZ, R8.reuse.H0_H0 ;  /* 0x20000008ff207230 */ /* 0x100fe20000004100 */
[----:B------:R-:W-:Y:S01]  /*dc70*/  FFMA.FTZ R39, R35, R40, R39 ;  /* 0x0000002823277223 */ /* 0x000fe20000010027 */
[----:B------:R-:W-:Y:S01]  /*dc80*/  HADD2.F32 R35, -RZ, R23.H0_H0 ;  /* 0x20000017ff237230 */ /* 0x000fe20000004100 */
[-C--:B------:R-:W-:Y:S01]  /*dc90*/  FMUL.FTZ R23, R11, R30.reuse ;  /* 0x0000001e0b177220 */ /* 0x080fe20000410000 */
[----:B------:R-:W-:Y:S01]  /*dca0*/  HADD2.F32 R5, -RZ, R5.H1_H1 ;  /* 0x30000005ff057230 */ /* 0x000fe20000004100 */
[C---:B------:R-:W-:Y:S01]  /*dcb0*/  FMUL.FTZ R30, R7.reuse, R30 ;  /* 0x0000001e071e7220 */ /* 0x040fe20000410000 */
[----:B------:R-:W-:Y:S01]  /*dcc0*/  HADD2.F32 R33, -RZ, R8.H1_H1 ;  /* 0x30000008ff217230 */ /* 0x000fe20000004100 */
[----:B------:R-:W-:Y:S01]  /*dcd0*/  FFMA.FTZ R7, R7, R35, R23 ;  /* 0x0000002307077223 */ /* 0x000fe20000010017 */
[----:B------:R-:W-:Y:S01]  /*dce0*/  HADD2.F32 R37, -RZ, R4.H0_H0 ;  /* 0x20000004ff257230 */ /* 0x000fe20000004100 */
        /* <DEDUP_REMOVED lines=12> */
[----:B------:R-:W-:Y:S01]  /*ddb0*/  FMUL.FTZ R59, R37, R59 ;  /* 0x0000003b253b7220 */ /* 0x000fe20000410000 */
[----:B------:R-:W-:Y:S01]  /*ddc0*/  F2FP.PACK_AB R7, R7, R39 ;  /* 0x000000270707723e */ /* 0x000fe200000000ff */
        /* <DEDUP_REMOVED lines=28> */
.L_x_449:
[----:B------:R-:W-:Y:S05]  /*df90*/  BSYNC B0 ;  /* 0x0000000000007941 */ /* 0x000fea0003800000 */
.L_x_448:
[----:B------:R-:W-:-:S04]  /*dfa0*/  IADD3 R58, R58, 0x20, RZ ;  /* 0x000000203a3a7810 */ /* 0x000fc80007ffe0ff */
[----:B------:R-:W-:-:S13]  /*dfb0*/  ISETP.GE.AND P0, PT, R58, c[0x0][0x27c], PT ;  /* 0x00009f003a007a0c */ /* 0x000fda0003f06270 */
[----:B------:R-:W-:Y:S05]  /*dfc0*/  @P0 BRA `(.L_x_425) ;  /* 0x0000074000000947 */ /* 0x000fea0003800000 */
[----:B-1----:R-:W-:Y:S01]  /*dfd0*/  SHF.R.S32.HI R7, RZ, 0x1f, R58 ;  /* 0x0000001fff077819 */ /* 0x002fe2000001143a */
[----:B------:R-:W-:Y:S01]  /*dfe0*/  IMAD.MOV.U32 R6, RZ, RZ, c[0x0][0x27c] ;  /* 0x00009f00ff067624 */ /* 0x000fe200078e00ff */
[-C--:B------:R-:W-:Y:S01]  /*dff0*/  LEA.HI R8, R53, R53.reuse, RZ, 0x1 ;  /* 0x0000003535087211 */ /* 0x080fe200078f08ff */
[--C-:B------:R-:W-:Y:S01]  /*e000*/  HADD2.F32 R32, -RZ, R57.reuse.H0_H0 ;  /* 0x20000039ff207230 */ /* 0x100fe20000004100 */
[CC--:B------:R-:W-:Y:S01]  /*e010*/  LEA.HI R5, R7.reuse, R58.reuse, RZ, 0x3 ;  /* 0x0000003a07057211 */ /* 0x0c0fe200078f18ff */
[----:B------:R-:W-:Y:S01]  /*e020*/  HADD2.F32 R33, -RZ, R54.H0_H0 ;  /* 0x20000036ff217230 */ /* 0x000fe20000004100 */
[----:B------:R-:W-:Y:S01]  /*e030*/  SHF.R.S32.HI R4, RZ, 0x1f, R53 ;  /* 0x0000001fff047819 */ /* 0x000fe20000011435 */
[----:B------:R-:W-:Y:S01]  /*e040*/  HADD2.F32 R35, -RZ, R56.H0_H0 ;  /* 0x20000038ff237230 */ /* 0x000fe20000004100 */
[C---:B------:R-:W-:Y:S01]  /*e050*/  LOP3.LUT R10, R8.reuse, 0x7fffffe, RZ, 0xc0, !PT ;  /* 0x07fffffe080a7812 */ /* 0x040fe200078ec0ff */
[----:B------:R-:W-:Y:S01]  /*e060*/  IMAD.SHL.U32 R8, R8, 0x20, RZ ;  /* 0x0000002008087824 */ /* 0x000fe200078e00ff */
[----:B------:R-:W-:Y:S01]  /*e070*/  SHF.R.S32.HI R9, RZ, 0x3, R5 ;  /* 0x00000003ff097819 */ /* 0x000fe20000011405 */
[----:B------:R-:W-:Y:S01]  /*e080*/  HADD2.F32 R54, -RZ, R54.H1_H1 ;  /* 0x30000036ff367230 */ /* 0x000fe20000004100 */
[----:B------:R-:W-:Y:S01]  /*e090*/  LEA.HI R4, R4, R53, RZ, 0x3 ;  /* 0x0000003504047211 */ /* 0x000fe200078f18ff */
[----:B------:R-:W-:Y:S01]  /*e0a0*/  HADD2.F32 R56, -RZ, R56.H1_H1 ;  /* 0x30000038ff387230 */ /* 0x000fe20000004100 */
[----:B------:R-:W-:Y:S01]  /*e0b0*/  LOP3.LUT R8, R8, 0xc0, RZ, 0xc0, !PT ;  /* 0x000000c008087812 */ /* 0x000fe200078ec0ff */
[----:B------:R-:W-:Y:S01]  /*e0c0*/  HADD2.F32 R57, -RZ, R57.H1_H1 ;  /* 0x30000039ff397230 */ /* 0x000fe20000004100 */
[----:B------:R-:W-:Y:S01]  /*e0d0*/  LEA.HI R6, R6, R9, RZ, 0x1d ;  /* 0x0000000906067211 */ /* 0x000fe200078fe8ff */
[----:B------:R-:W-:Y:S01]  /*e0e0*/  IMAD.SHL.U32 R4, R4, 0x20, RZ ;  /* 0x0000002004047824 */ /* 0x000fe200078e00ff */
[----:B------:R-:W-:-:S02]  /*e0f0*/  LEA.HI R7, R7, R58, RZ, 0x5 ;  /* 0x0000003a07077211 */ /* 0x000fc400078f28ff */
[----:B------:R-:W-:Y:S02]  /*e100*/  IADD3 R53, R53, -R10, RZ ;  /* 0x8000000a35357210 */ /* 0x000fe40007ffe0ff */
[----:B------:R-:W-:Y:S01]  /*e110*/  LOP3.LUT R9, R8, 0x18, R5, 0xf8, !PT ;  /* 0x0000001808097812 */ /* 0x000fe200078ef805 */
[----:B------:R-:W-:Y:S01]  /*e120*/  IMAD.SHL.U32 R7, R7, 0x80, RZ ;  /* 0x0000008007077824 */ /* 0x000fe200078e00ff */
[----:B------:R-:W-:Y:S02]  /*e130*/  SHF.R.U32.HI R5, RZ, 0x3, R8 ;  /* 0x00000003ff057819 */ /* 0x000fe40000011608 */
[----:B------:R-:W-:Y:S02]  /*e140*/  SHF.R.S32.HI R10, RZ, 0x1f, R6 ;  /* 0x0000001fff0a7819 */ /* 0x000fe40000011406 */
[----:B------:R-:W-:Y:S02]  /*e150*/  LOP3.LUT R4, R4, 0xffffff00, RZ, 0xc0, !PT ;  /* 0xffffff0004047812 */ /* 0x000fe400078ec0ff */
[----:B------:R-:W-:-:S02]  /*e160*/  LOP3.LUT R11, R9, R5, RZ, 0x3c, !PT ;  /* 0x00000005090b7212 */ /* 0x000fc400078e3cff */
[----:B------:R-:W-:Y:S01]  /*e170*/  LEA.HI R10, R10, R6, RZ, 0x2 ;  /* 0x000000060a0a7211 */ /* 0x000fe200078f10ff */
[----:B------:R-:W-:Y:S01]  /*e180*/  IMAD R4, R53, 0x20, R4 ;  /* 0x0000002035047824 */ /* 0x000fe200078e0204 */
[----:B------:R-:W-:Y:S02]  /*e190*/  SHF.L.U32 R9, R6, 0x3, RZ ;  /* 0x0000000306097819 */ /* 0x000fe400000006ff */
[----:B------:R-:W-:Y:S01]  /*e1a0*/  LOP3.LUT R7, R7, 0x7ffff000, RZ, 0xc0, !PT ;  /* 0x7ffff00007077812 */ /* 0x000fe200078ec0ff */
[----:B------:R-:W-:Y:S01]  /*e1b0*/  IMAD.SHL.U32 R10, R10, 0x400, RZ ;  /* 0x000004000a0a7824 */ /* 0x000fe200078e00ff */
[----:B------:R-:W-:Y:S02]  /*e1c0*/  LOP3.LUT R6, R8, 0x18, R9, 0xf8, !PT ;  /* 0x0000001808067812 */ /* 0x000fe400078ef809 */
[----:B------:R-:W-:Y:S02]  /*e1d0*/  IADD3 R7, R11, R4, R7 ;  /* 0x000000040b077210 */ /* 0x000fe40007ffe007 */
[----:B------:R-:W-:-:S02]  /*e1e0*/  LOP3.LUT R6, R6, R5, RZ, 0x3c, !PT ;  /* 0x0000000506067212 */ /* 0x000fc400078e3cff */
[----:B------:R-:W-:Y:S01]  /*e1f0*/  LOP3.LUT R5, R10, 0x7ffff000, RZ, 0xc0, !PT ;  /* 0x7ffff0000a057812 */ /* 0x000fe200078ec0ff */
[----:B------:R-:W-:Y:S01]  /*e200*/  IMAD.SHL.U32 R13, R7, 0x2, RZ ;  /* 0x00000002070d7824 */ /* 0x000fe200078e00ff */
[----:B------:R-:W-:Y:S02]  /*e210*/  SHF.R.U64 R15, R18, 0x10, R19 ;  /* 0x00000010120f7819 */ /* 0x000fe40000001213 */
[----:B------:R-:W-:Y:S02]  /*e220*/  IADD3 R5, R6, R5, R4 ;  /* 0x0000000506057210 */ /* 0x000fe40007ffe004 */
[----:B------:R-:W1:Y:S01]  /*e230*/  LDS.128 R8, [R13+0x6080] ;  /* 0x006080000d087984 */ /* 0x000e620000000c00 */
[--C-:B------:R-:W-:Y:S02]  /*e240*/  SHF.R.U64 R18, R24, 0x10, R25.reuse ;  /* 0x0000001018127819 */ /* 0x100fe40000001219 */
[----:B------:R-:W-:Y:S02]  /*e250*/  SHF.L.U32 R12, R5, 0x1, RZ ;  /* 0x00000001050c7819 */ /* 0x000fe400000006ff */
[----:B------:R-:W-:Y:S01]  /*e260*/  SHF.R.U32.HI R24, RZ, 0x10, R25 ;  /* 0x00000010ff187819 */ /* 0x000fe20000011619 */
[--C-:B------:R-:W-:Y:S01]  /*e270*/  HADD2.F32 R25, -RZ, R55.reuse.H0_H0 ;  /* 0x20000037ff197230 */ /* 0x100fe20000004100 */
[----:B------:R-:W-:Y:S01]  /*e280*/  SHF.R.U32.HI R19, RZ, 0x10, R19 ;  /* 0x00000010ff137819 */ /* 0x000fe20000011613 */
[----:B------:R-:W2:Y:S01]  /*e290*/  LDS.128 R4, [R12+0x6080] ;  /* 0x006080000c047984 */ /* 0x000ea20000000c00 */
[--C-:B------:R-:W-:Y:S01]  /*e2a0*/  SHF.R.U64 R14, R26, 0x10, R27.reuse ;  /* 0x000000101a0e7819 */ /* 0x100fe2000000121b */
[----:B------:R-:W-:Y:S01]  /*e2b0*/  HADD2.F32 R55, -RZ, R55.H1_H1 ;  /* 0x30000037ff377230 */ /* 0x000fe20000004100 */
        /* <DEDUP_REMOVED lines=10> */
[--C-:B------:R-:W-:Y:S01]  /*e360*/  HADD2.F32 R21, -RZ, R9.reuse.H0_H0 ;  /* 0x20000009ff157230 */ /* 0x100fe20000004100 */
[----:B------:R-:W-:Y:S01]  /*e370*/  FMUL.FTZ R31, R20, R25 ;  /* 0x00000019141f7220 */ /* 0x000fe20000410000 */
[----:B------:R-:W-:-:S02]  /*e380*/  HADD2.F32 R9, -RZ, R9.H1_H1 ;  /* 0x30000009ff097230 */ /* 0x000fc40000004100 */
[--C-:B--2---:R-:W-:Y:S01]  /*e390*/  HADD2.F32 R27, -RZ, R7.reuse.H0_H0 ;  /* 0x20000007ff1b7230 */ /* 0x104fe20000004100 */
[----:B------:R-:W-:Y:S01]  /*e3a0*/  FMUL.FTZ R34, R21, R33 ;  /* 0x0000002115227220 */ /* 0x000fe20000410000 */
[----:B------:R-:W-:Y:S02]  /*e3b0*/  HADD2.F32 R7, -RZ, R7.H1_H1 ;  /* 0x30000007ff077230 */ /* 0x000fe40000004100 */
[--C-:B------:R-:W-:Y:S01]  /*e3c0*/  HADD2.F32 R28, -RZ, R5.reuse.H0_H0 ;  /* 0x20000005ff1c7230 */ /* 0x100fe20000004100 */
[C---:B------:R-:W-:Y:S01]  /*e3d0*/  FMUL.FTZ R25, R27.reuse, R25 ;  /* 0x000000191b197220 */ /* 0x040fe20000410000 */
[----:B------:R-:W-:Y:S01]  /*e3e0*/  HADD2.F32 R22, -RZ, R8.H0_H0 ;  /* 0x20000008ff167230 */ /* 0x000fe20000004100 */
        /* <DEDUP_REMOVED lines=12> */
[-C--:B------:R-:W-:Y:S01]  /*e4b0*/  FMUL.FTZ R24, R9, R17.reuse ;  /* 0x0000001109187220 */ /* 0x080fe20000410000 */
        /* <DEDUP_REMOVED lines=11> */
[-C--:B------:R-:W-:Y:S01]  /*e570*/  FMUL.FTZ R24, R8, R55.reuse ;  /* 0x0000003708187220 */ /* 0x080fe20000410000 */
        /* <DEDUP_REMOVED lines=25> */
.L_x_425:
[----:B------:R-:W-:Y:S05]  /*e710*/  BSYNC B2 ;  /* 0x0000000000027941 */ /* 0x000fea0003800000 */
.L_x_407:
[----:B-1----:R-:W-:Y:S01]  /*e720*/  LOP3.LUT R4, R47, 0xfffffff8, RZ, 0xc0, !PT ;  /* 0xfffffff82f047812 */ /* 0x002fe200078ec0ff */
[----:B------:R-:W-:Y:S01]  /*e730*/  IMAD.SHL.U32 R8, R46, 0x8, RZ ;  /* 0x000000082e087824 */ /* 0x000fe200078e00ff */
[----:B------:R-:W-:Y:S01]  /*e740*/  LOP3.LUT R101, R52, 0x7fffffe, RZ, 0xc0, !PT ;  /* 0x07fffffe34657812 */ /* 0x000fe200078ec0ff */
[----:B------:R-:W-:Y:S01]  /*e750*/  IMAD R7, R48, c[0x0][0x208], RZ ;  /* 0x0000820030077a24 */ /* 0x000fe200078e02ff */
[----:B------:R-:W-:Y:S01]  /*e760*/  SHF.R.S32.HI R5, RZ, 0x1f, R51 ;  /* 0x0000001fff057819 */ /* 0x000fe20000011433 */
[----:B------:R-:W-:Y:S01]  /*e770*/  IMAD.IADD R4, R223, 0x1, -R4 ;  /* 0x00000001df047824 */ /* 0x000fe200078e0a04 */
[----:B------:R-:W-:Y:S01]  /*e780*/  LEA.HI R10, R49, R49, RZ, 0x1 ;  /* 0x00000031310a7211 */ /* 0x000fe200078f08ff */
[----:B------:R-:W-:Y:S01]  /*e790*/  IMAD.IADD R101, R51, 0x1, -R101 ;  /* 0x0000000133657824 */ /* 0x000fe200078e0a65 */
[----:B------:R-:W-:Y:S01]  /*e7a0*/  LEA.HI R51, R5, R51, RZ, 0x3 ;  /* 0x0000003305337211 */ /* 0x000fe200078f18ff */
[----:B------:R-:W-:Y:S01]  /*e7b0*/  IMAD.WIDE.U32 R14, R100, c[0x0][0x208], RZ ;  /* 0x00008200640e7a25 */ /* 0x000fe200078e00ff */
[----:B------:R-:W-:Y:S01]  /*e7c0*/  LEA.HI R9, R4, R4, RZ, 0x1 ;  /* 0x0000000404097211 */ /* 0x000fe200078f08ff */
[----:B------:R-:W-:-:S04]  /*e7d0*/  DEPBAR.LE SB0, 0x0 ;  /* 0x000080000000791a */ /* 0x000fc80000000000 */
[----:B------:R-:W-:Y:S01]  /*e7e0*/  SHF.R.S32.HI R5, RZ, 0x1, R9 ;  /* 0x00000001ff057819 */ /* 0x000fe20000011409 */
[----:B------:R-:W-:Y:S01]  /*e7f0*/  IMAD R7, R100, c[0x0][0x20c], R7 ;  /* 0x0000830064077a24 */ /* 0x000fe200078e0207 */
[----:B------:R-:W-:Y:S01]  /*e800*/  LOP3.LUT R10, R10, 0xfffffffe, RZ, 0xc0, !PT ;  /* 0xfffffffe0a0a7812 */ /* 0x000fe200078ec0ff */
[----:B------:R-:W-:Y:S01]  /*e810*/  IMAD.SHL.U32 R50, R50, 0x40, RZ ;  /* 0x0000004032327824 */ /* 0x000fe200078e00ff */
[----:B------:R-:W-:Y:S01]  /*e820*/  LOP3.LUT R9, R9, 0x3fffffe, RZ, 0xc0, !PT ;  /* 0x03fffffe09097812 */ /* 0x000fe200078ec0ff */
[C---:B------:R-:W-:Y:S01]  /*e830*/  IMAD.SHL.U32 R6, R5.reuse, 0x40, RZ ;  /* 0x0000004005067824 */ /* 0x040fe200078e00ff */
[----:B------:R-:W-:Y:S01]  /*e840*/  LOP3.LUT P1, RZ, R5, 0x2, RZ, 0xc0, !PT ;  /* 0x0000000205ff7812 */ /* 0x000fe2000782c0ff */
[----:B------:R-:W-:Y:S01]  /*e850*/  IMAD.IADD R49, R49, 0x1, -R10 ;  /* 0x0000000131317824 */ /* 0x000fe200078e0a0a */
[----:B------:R-:W-:Y:S01]  /*e860*/  ISETP.GT.AND P2, PT, R223, 0x3f, PT ;  /* 0x0000003fdf00780c */ /* 0x000fe20003f44270 */
[----:B------:R-:W-:Y:S01]  /*e870*/  IMAD.IADD R9, R4, 0x1, -R9 ;  /* 0x0000000104097824 */ /* 0x000fe200078e0a09 */
[----:B------:R-:W-:Y:S01]  /*e880*/  LOP3.LUT R6, R6, 0xc0, RZ, 0xc0, !PT ;  /* 0x000000c006067812 */ /* 0x000fe200078ec0ff */
[----:B------:R-:W-:Y:S01]  /*e890*/  IMAD.MOV.U32 R236, RZ, RZ, R228 ;  /* 0x000000ffffec7224 */ /* 0x000fe200078e00e4 */
[----:B------:R-:W-:Y:S01]  /*e8a0*/  LOP3.LUT R50, R50, 0xc0, RZ, 0xc0, !PT ;  /* 0x000000c032327812 */ /* 0x000fe200078ec0ff */
[----:B------:R-:W-:Y:S01]  /*e8b0*/  IMAD R9, R49, 0x8, R9 ;  /* 0x0000000831097824 */ /* 0x000fe200078e0209 */
[----:B------:R-:W-:Y:S01]  /*e8c0*/  LOP3.LUT R8, R6, 0x8, R8, 0xf8, !PT ;  /* 0x0000000806087812 */ /* 0x000fe200078ef808 */
[----:B------:R-:W-:Y:S01]  /*e8d0*/  IMAD.IADD R7, R15, 0x1, R7 ;  /* 0x000000010f077824 */ /* 0x000fe200078e0207 */
[----:B------:R-:W-:Y:S01]  /*e8e0*/  SHF.R.U32.HI R6, RZ, 0x3, R6 ;  /* 0x00000003ff067819 */ /* 0x000fe20000011606 */
[----:B------:R-:W-:Y:S01]  /*e8f0*/  IMAD.SHL.U32 R5, R49, 0x8, RZ ;  /* 0x0000000831057824 */ /* 0x000fe200078e00ff */
[----:B------:R-:W-:Y:S01]  /*e900*/  SEL R52, RZ, 0x2, P3 ;  /* 0x00000002ff347807 */ /* 0x000fe20001800000 */
[----:B------:R-:W-:Y:S01]  /*e910*/  IMAD.WIDE.U32 R12, R14, 0x30, R236 ;  /* 0x000000300e0c7825 */ /* 0x000fe200078e00ec */
[----:B------:R-:W-:-:S02]  /*e920*/  LOP3.LUT R8, R8, R6, RZ, 0x3c, !PT ;  /* 0x0000000608087212 */ /* 0x000fc400078e3cff */
[----:B------:R-:W-:Y:S01]  /*e930*/  LOP3.LUT R5, R50, 0x8, R5, 0xf8, !PT ;  /* 0x0000000832057812 */ /* 0x000fe200078ef805 */
[----:B------:R-:W-:Y:S01]  /*e940*/  IMAD R7, R7, 0x30, RZ ;  /* 0x0000003007077824 */ /* 0x000fe200078e02ff */
[----:B------:R-:W-:Y:S01]  /*e950*/  SHF.R.U32.HI R102, RZ, 0x3, R50 ;  /* 0x00000003ff667819 */ /* 0x000fe20000011632 */
[----:B------:R-:W-:Y:S01]  /*e960*/  IMAD.U32 R216, R9, 0x20, R8 ;  /* 0x0000002009d87824 */ /* 0x000fe200078e0008 */
[----:B------:R-:W-:Y:S01]  /*e970*/  LEA R6, P0, R12, c[0x0][0x1f8], 0x1 ;  /* 0x00007e000c067a11 */ /* 0x000fe200078008ff */
[----:B------:R-:W-:Y:S01]  /*e980*/  IMAD.SHL.U32 R51, R51, 0x20, RZ ;  /* 0x0000002033337824 */ /* 0x000fe200078e00ff */
[----:B------:R-:W-:Y:S01]  /*e990*/  LOP3.LUT R102, R5, R102, RZ, 0x3c, !PT ;  /* 0x0000006605667212 */ /* 0x000fe200078e3cff */
[----:B------:R-:W-:Y:S01]  /*e9a0*/  IMAD.SHL.U32 R216, R216, 0x2, RZ ;  /* 0x00000002d8d87824 */ /* 0x000fe200078e00ff */
[----:B------:R-:W-:Y:S01]  /*e9b0*/  BAR.SYNC.DEFER_BLOCKING 0x0 ;  /* 0x0000000000007b1d */ /* 0x000fe20000010000 */
[----:B------:R-:W-:Y:S01]  /*e9c0*/  IMAD.IADD R7, R13, 0x1, R7 ;  /* 0x000000010d077824 */ /* 0x000fe200078e0207 */
[----:B------:R-:W-:Y:S01]  /*e9d0*/  LOP3.LUT R103, R51, 0xffffff00, RZ, 0xc0, !PT ;  /* 0xffffff0033677812 */ /* 0x000fe200078ec0ff */
[----:B------:R-:W-:Y:S01]  /*e9e0*/  @!P2 IMAD.MOV.U32 R8, RZ, RZ, c[0x0][0x208] ;  /* 0x00008200ff08a624 */ /* 0x000fe200078e00ff */
[----:B------:R-:W-:Y:S01]  /*e9f0*/  IADD3 R4, R216, 0x3c80, RZ ;  /* 0x00003c80d8047810 */ /* 0x000fe20007ffe0ff */
[----:B------:R-:W-:Y:S01]  /*ea00*/  IMAD.IADD R52, R52, 0x1, R45 ;  /* 0x0000000134347824 */ /* 0x000fe200078e022d */
[----:B------:R-:W-:Y:S01]  /*ea10*/  IADD3 R215, R216, 0x3ca0, RZ ;  /* 0x00003ca0d8d77810 */ /* 0x000fe20007ffe0ff */
[----:B------:R-:W-:Y:S01]  /*ea20*/  @!P2 IMAD.MOV.U32 R5, RZ, RZ, c[0x0][0x20c] ;  /* 0x00008300ff05a624 */ /* 0x000fe200078e00ff */
[----:B------:R-:W-:Y:S01]  /*ea30*/  @P1 IADD3 R215, R4, -0x20, RZ ;  /* 0xffffffe004d71810 */ /* 0x000fe20007ffe0ff */
[----:B------:R-:W-:Y:S01]  /*ea40*/  IMAD R217, R97, 0x200, R103 ;  /* 0x0000020061d97824 */ /* 0x000fe200078e0267 */
[----:B------:R-:W-:Y:S01]  /*ea50*/  SEL R4, RZ, 0x4, P4 ;  /* 0x00000004ff047807 */ /* 0x000fe20002000000 */
[----:B------:R-:W-:Y:S01]  /*ea60*/  IMAD.SHL.U32 R230, R44, 0x2, RZ ;  /* 0x000000022ce67824 */ /* 0x000fe200078e00ff */
[----:B------:R-:W-:Y:S01]  /*ea70*/  LEA.HI.X R7, R12, c[0x0][0x1fc], R7, 0x1, P0 ;  /* 0x00007f000c077a11 */ /* 0x000fe200000f0c07 */
[----:B------:R-:W-:Y:S01]  /*ea80*/  IMAD R217, R101, 0x20, R217 ;  /* 0x0000002065d97824 */ /* 0x000fe200078e02d9 */
[----:B------:R-:W-:Y:S01]  /*ea90*/  @!P2 LEA R80, P0, R8, R6, 0x6 ;  /* 0x000000060850a211 */ /* 0x000fe200078030ff */
[----:B------:R-:W-:Y:S01]  /*eaa0*/  IMAD.IADD R4, R4, 0x1, R52 ;  /* 0x0000000104047824 */ /* 0x000fe200078e0234 */
[----:B------:R-:W-:Y:S01]  /*eab0*/  IADD3 R82, R3, R218, -R244 ;  /* 0x000000da03527210 */ /* 0x000fe20007ffe8f4 */
[----:B------:R-:W-:Y:S01]  /*eac0*/  IMAD.IADD R217, R102, 0x1, R217 ;  /* 0x0000000166d97824 */ /* 0x000fe200078e02d9 */
[----:B------:R-:W-:-:S02]  /*ead0*/  @!P2 LEA.HI.X R81, R8, R7, R5, 0x6, P0 ;  /* 0x000000070851a211 */ /* 0x000fc400000f3405 */
[----:B------:R-:W-:Y:S01]  /*eae0*/  LOP3.LUT P0, RZ, R4, 0x1, RZ, 0xc0, !PT ;  /* 0x0000000104ff7812 */ /* 0x000fe2000780c0ff */
[----:B------:R-:W-:Y:S01]  /*eaf0*/  IMAD.SHL.U32 R217, R217, 0x2, RZ ;  /* 0x00000002d9d97824 */ /* 0x000fe200078e00ff */
[----:B------:R-:W-:Y:S02]  /*eb00*/  LOP3.LUT R226, R226, 0xffffffbf, RZ, 0xc0, !PT ;  /* 0xffffffbfe2e27812 */ /* 0x000fe400078ec0ff */
[----:B------:R-:W-:Y:S01]  /*eb10*/  ISETP.LT.OR P0, PT, R82, 0x1, !P0 ;  /* 0x000000015200780c */ /* 0x000fe20004701670 */
[----:B------:R-:W-:Y:S01]  /*eb20*/  IMAD R213, R0, 0x2, R217 ;  /* 0x0000000200d57824 */ /* 0x000fe200078e02d9 */
[----:B------:R-:W-:Y:S01]  /*eb30*/  LDSM.16.M88.4 R44, [R217+0x6080] ;  /* 0x00608000d92c783b */ /* 0x000fe20000000200 */
[----:B------:R-:W-:Y:S02]  /*eb40*/  @P2 LOP3.LUT R226, R226, 0x40, RZ, 0xfc, !PT ;  /* 0x00000040e2e22812 */ /* 0x000fe400078efcff */
[C---:B------:R-:W-:Y:S01]  /*eb50*/  IADD3 R211, R215.reuse, 0x400, RZ ;  /* 0x00000400d7d37810 */ /* 0x040fe20007ffe0ff */
[----:B------:R-:W-:Y:S01]  /*eb60*/  LDSM.16.M88.4 R48, [R217+0x7080] ;  /* 0x00708000d930783b */ /* 0x000fe20000000200 */
[----:B------:R-:W-:-:S02]  /*eb70*/  IADD3 R210, R215, 0x800, RZ ;  /* 0x00000800d7d27810 */ /* 0x000fc40007ffe0ff */
[C---:B------:R-:W-:Y:S01]  /*eb80*/  IADD3 R209, R215.reuse, 0xc00, RZ ;  /* 0x00000c00d7d17810 */ /* 0x040fe20007ffe0ff */
[----:B------:R-:W-:Y:S01]  /*eb90*/  LDSM.16.M88.4 R24, [R213+0x6080] ;  /* 0x00608000d518783b */ /* 0x000fe20000000200 */
[C---:B------:R-:W-:Y:S02]  /*eba0*/  IADD3 R208, R215.reuse, 0x1000, RZ ;  /* 0x00001000d7d07810 */ /* 0x040fe40007ffe0ff */
[C---:B------:R-:W-:Y:S01]  /*ebb0*/  IADD3 R207, R215.reuse, 0x1400, RZ ;  /* 0x00001400d7cf7810 */ /* 0x040fe20007ffe0ff */
[----:B------:R-:W-:Y:S01]  /*ebc0*/  LDSM.16.M88.4 R40, [R213+0x7080] ;  /* 0x00708000d528783b */ /* 0x000fe20000000200 */
[C---:B------:R-:W-:Y:S02]  /*ebd0*/  IADD3 R206, R215.reuse, 0x1800, RZ ;  /* 0x00001800d7ce7810 */ /* 0x040fe40007ffe0ff */
[C---:B------:R-:W-:Y:S01]  /*ebe0*/  IADD3 R205, R215.reuse, 0x1c00, RZ ;  /* 0x00001c00d7cd7810 */ /* 0x040fe20007ffe0ff */
[----:B------:R-:W1:Y:S01]  /*ebf0*/  LDSM.16.M88.4 R64, [R216+0x3c80] ;  /* 0x003c8000d840783b */ /* 0x000e620000000200 */
[----:B------:R-:W-:-:S03]  /*ec00*/  IADD3 R204, R215, 0x2000, RZ ;  /* 0x00002000d7cc7810 */ /* 0x000fc60007ffe0ff */
[----:B------:R-:W2:Y:S04]  /*ec10*/  LDSM.16.M88.4 R56, [R216+0x4080] ;  /* 0x00408000d838783b */ /* 0x000ea80000000200 */
[----:B-----5:R-:W3:Y:S04]  /*ec20*/  LDSM.16.M88.4 R72, [R216+0x4480] ;  /* 0x00448000d848783b */ /* 0x020ee80000000200 */
[----:B------:R-:W-:Y:S04]  /*ec30*/  LDSM.16.M88.4 R36, [R215] ;  /* 0x00000000d724783b */ /* 0x000fe80000000200 */
[----:B------:R-:W-:Y:S04]  /*ec40*/  LDSM.16.M88.4 R32, [R215+0x400] ;  /* 0x00040000d720783b */ /* 0x000fe80000000200 */
[----:B------:R-:W4:Y:S04]  /*ec50*/  LDSM.16.M88.4 R28, [R215+0x800] ;  /* 0x00080000d71c783b */ /* 0x000f280000000200 */
[----:B------:R-:W-:Y:S01]  /*ec60*/  @!PT LDS RZ, [RZ] ;  /* 0x00000000fffff984 */ /* 0x000fe20000000800 */
[----:B------:R-:W-:Y:S01]  /*ec70*/  @!PT LDS RZ, [RZ] ;  /* 0x00000000fffff984 */ /* 0x000fe20000000800 */
[----:B------:R-:W-:Y:S01]  /*ec80*/  @!PT LDS RZ, [RZ] ;  /* 0x00000000fffff984 */ /* 0x000fe20000000800 */
[----:B------:R3:W-:Y:S01]  /*ec90*/  LDGSTS.E.BYPASS.LTC128B.128 [R230+0x1880], [R6.64], !P0 ;  /* 0x0188000006e67fae */ /* 0x0007e2000c101d4c */
[----:B------:R-:W-:-:S04]  /*eca0*/  LOP3.LUT P0, RZ, R4, 0x2, RZ, 0xc0, !PT ;  /* 0x0000000204ff7812 */ /* 0x000fc8000780c0ff */
[----:B------:R-:W-:Y:S01]  /*ecb0*/  ISETP.LT.OR P0, PT, R82, 0x1, !P0 ;  /* 0x000000015200780c */ /* 0x000fe20004701670 */
[----:B-1----:R-:W-:Y:S11]  /*ecc0*/  HMMA.16816.F32 R20, R48, R64, RZ ;  /* 0x000000403014723c */ /* 0x002ff600000018ff */
[----:B------:R-:W-:Y:S01]  /*ecd0*/  @!UPT UIADD3 URZ, URZ, URZ, URZ ;  /* 0x0000003f3f3ff290 */ /* 0x000fe2000fffe03f */
[----:B------:R3:W-:Y:S01]  /*ece0*/  LDGSTS.E.BYPASS.LTC128B.128 [R230+0x2480], [R6.64+0x40], !P0 ;  /* 0x0248004006e67fae */ /* 0x0007e2000c101d4c */
[----:B------:R-:W-:-:S04]  /*ecf0*/  LOP3.LUT P0, RZ, R4, 0x4, RZ, 0xc0, !PT ;  /* 0x0000000404ff7812 */ /* 0x000fc8000780c0ff */
[----:B------:R-:W-:Y:S01]  /*ed00*/  ISETP.LT.OR P0, PT, R82, 0x1, !P0 ;  /* 0x000000015200780c */ /* 0x000fe20004701670 */
[C---:B--2---:R-:W-:Y:S08]  /*ed10*/  HMMA.16816.F32 R12, R48.reuse, R56, RZ ;  /* 0x00000038300c723c */ /* 0x044ff000000018ff */
[----:B------:R-:W-:Y:S04]  /*ed20*/  HMMA.16816.F32 R16, R48, R66, RZ ;  /* 0x000000423010723c */ /* 0x000fe800000018ff */
[----:B------:R3:W-:Y:S01]  /*ed30*/  LDGSTS.E.BYPASS.LTC128B.128 [R230+0x3080], [R6.64+0x80], !P0 ;  /* 0x0308008006e67fae */ /* 0x0007e2000c101d4c */
[----:B------:R-:W-:-:S03]  /*ed40*/  @!P2 LOP3.LUT P0, RZ, R52, 0x1, RZ, 0xc0, !PT ;  /* 0x0000000134ffa812 */ /* 0x000fc6000780c0ff */
[----:B------:R-:W-:Y:S01]  /*ed50*/  HMMA.16816.F32 R8, R48, R58, RZ ;  /* 0x0000003a3008723c */ /* 0x000fe200000018ff */
[----:B------:R-:W-:-:S07]  /*ed60*/  @!P2 ISETP.LT.OR P0, PT, R82, 0x21, !P0 ;  /* 0x000000215200a80c */ /* 0x000fce0004701670 */
[C---:B------:R-:W-:Y:S06]  /*ed70*/  HMMA.16816.F32 R68, R44.reuse, R64, RZ ;  /* 0x000000402c44723c */ /* 0x040fec00000018ff */
[----:B------:R1:W-:Y:S01]  /*ed80*/  @!P2 LDGSTS.E.BYPASS.LTC128B.128 [R230+0x2080], [R80.64], !P0 ;  /* 0x0208000050e6afae */ /* 0x0003e2000c101d4c */
[----:B------:R-:W-:Y:S01]  /*ed90*/  @!P2 LOP3.LUT P0, RZ, R52, 0x2, RZ, 0xc0, !PT ;  /* 0x0000000234ffa812 */ /* 0x000fe2000780c0ff */
[----:B------:R-:W-:Y:S03]  /*eda0*/  HMMA.16816.F32 R60, R44, R56, RZ ;  /* 0x000000382c3c723c */ /* 0x000fe600000018ff */
[----:B------:R-:W-:-:S05]  /*edb0*/  @!P2 ISETP.LT.OR P0, PT, R82, 0x21, !P0 ;  /* 0x000000215200a80c */ /* 0x000fca0004701670 */
[----:B---3--:R-:W-:Y:S08]  /*edc0*/  HMMA.16816.F32 R4, R48, R72, RZ ;  /* 0x000000483004723c */ /* 0x008ff000000018ff */
[----:B------:R1:W-:Y:S01]  /*edd0*/  @!P2 LDGSTS.E.BYPASS.LTC128B.128 [R230+0x2c80], [R80.64+0x40], !P0 ;  /* 0x02c8004050e6afae */ /* 0x0003e2000c101d4c */
[----:B------:R-:W-:Y:S01]  /*ede0*/  @!P2 ISETP.LT.OR P0, PT, R82, 0x21, P4 ;  /* 0x000000215200a80c */ /* 0x000fe20002701670 */
[C---:B------:R-:W-:Y:S08]  /*edf0*/  HMMA.16816.F32 R64, R44.reuse, R66, RZ ;  /* 0x000000422c40723c */ /* 0x040ff000000018ff */
[----:B------:R-:W-:Y:S04]  /*ee00*/  HMMA.16816.F32 R56, R44, R58, RZ ;  /* 0x0000003a2c38723c */ /* 0x000fe800000018ff */
[----:B------:R1:W-:Y:S01]  /*ee10*/  @!P2 LDGSTS.E.BYPASS.LTC128B.128 [R230+0x3880], [R80.64+0x80], !P0 ;  /* 0x0388008050e6afae */ /* 0x0003e2000c101d4c */
[----:B------:R-:W-:-:S03]  /*ee20*/  ISETP.GT.AND P0, PT, R100, R227, PT ;  /* 0x000000e36400720c */ /* 0x000fc60003f04270 */
[----:B------:R-:W-:Y:S01]  /*ee30*/  HMMA.16816.F32 R52, R44, R72, RZ ;  /* 0x000000482c34723c */ /* 0x000fe200000018ff */
[----:B------:R-:W-:Y:S04]  /*ee40*/  LDSM.16.M88.4 R92, [R217+0x9080] ;  /* 0x00908000d95c783b */ /* 0x000fe80000000200 */
[----:B------:R-:W-:Y:S03]  /*ee50*/  LDSM.16.M88.4 R88, [R216+0x4880] ;  /* 0x00488000d858783b */ /* 0x000fe60000000200 */
[-C--:B------:R-:W-:Y:S01]  /*ee60*/  HMMA.16816.F32 R48, R48, R74.reuse, RZ ;  /* 0x0000004a3030723c */ /* 0x080fe200000018ff */
[----:B------:R-:W-:Y:S04]  /*ee70*/  LDSM.16.M88.4 R84, [R216+0x4c80] ;  /* 0x004c8000d854783b */ /* 0x000fe80000000200 */
[----:B------:R-:W0:Y:S03]  /*ee80*/  LDGDEPBAR ;  /* 0x00000000000079af */ /* 0x000e260000000000 */
[----:B------:R-:W-:Y:S01]  /*ee90*/  HMMA.16816.F32 R44, R44, R74, RZ ;  /* 0x0000004a2c2c723c */ /* 0x000fe200000018ff */
[----:B------:R-:W-:Y:S04]  /*eea0*/  LDSM.16.M88.4 R72, [R217+0x8080] ;  /* 0x00808000d948783b */ /* 0x000fe80000000200 */
[----:B-1----:R-:W1:Y:S03]  /*eeb0*/  LDSM.16.M88.4 R80, [R216+0x5080] ;  /* 0x00508000d850783b */ /* 0x002e660000000200 */
[C---:B----4-:R-:W-:Y:S08]  /*eec0*/  HMMA.16816.F32 R4, R40.reuse, R28, R4 ;  /* 0x0000001c2804723c */ /* 0x050ff00000001804 */
[----:B------:R-:W-:Y:S08]  /*eed0*/  HMMA.16816.F32 R16, R40, R38, R16 ;  /* 0x000000262810723c */ /* 0x000ff00000001810 */
[C---:B------:R-:W-:Y:S08]  /*eee0*/  HMMA.16816.F32 R68, R24.reuse, R36, R68 ;  /* 0x000000241844723c */ /* 0x040ff00000001844 */
[C---:B------:R-:W-:Y:S08]  /*eef0*/  HMMA.16816.F32 R60, R24.reuse, R32, R60 ;  /* 0x00000020183c723c */ /* 0x040ff0000000183c */
[C---:B------:R-:W-:Y:S08]  /*ef00*/  HMMA.16816.F32 R52, R24.reuse, R28, R52 ;  /* 0x0000001c1834723c */ /* 0x040ff00000001834 */
[C---:B------:R-:W-:Y:S08]  /*ef10*/  HMMA.16816.F32 R64, R24.reuse, R38, R64 ;  /* 0x000000261840723c */ /* 0x040ff00000001840 */
[----:B------:R-:W-:Y:S08]  /*ef20*/  HMMA.16816.F32 R56, R24, R34, R56 ;  /* 0x000000221838723c */ /* 0x000ff00000001838 */
[C---:B------:R-:W-:Y:S01]  /*ef30*/  HMMA.16816.F32 R20, R40.reuse, R36, R20 ;  /* 0x000000242814723c */ /* 0x040fe20000001814 */
[----:B------:R-:W-:Y:S07]  /*ef40*/  LDSM.16.M88.4 R36, [R213+0x9080] ;  /* 0x00908000d524783b */ /* 0x000fee0000000200 */
[C---:B------:R-:W-:Y:S08]  /*ef50*/  HMMA.16816.F32 R12, R40.reuse, R32, R12 ;  /* 0x00000020280c723c */ /* 0x040ff0000000180c */
[C---:B------:R-:W-:Y:S01]  /*ef60*/  HMMA.16816.F32 R8, R40.reuse, R34, R8 ;  /* 0x000000222808723c */ /* 0x040fe20000001808 */
[----:B------:R-:W-:Y:S07]  /*ef70*/  LDSM.16.M88.4 R32, [R215+0xc00] ;  /* 0x000c0000d720783b */ /* 0x000fee0000000200 */
[-C--:B------:R-:W-:Y:S01]  /*ef80*/  HMMA.16816.F32 R48, R40, R30.reuse, R48 ;  /* 0x0000001e2830723c */ /* 0x080fe20000001830 */
[----:B------:R-:W2:Y:S07]  /*ef90*/  LDSM.16.M88.4 R40, [R215+0x1400] ;  /* 0x00140000d728783b */ /* 0x000eae0000000200 */
[----:B------:R-:W-:Y:S01]  /*efa0*/  HMMA.16816.F32 R44, R24, R30, R44 ;  /* 0x0000001e182c723c */ /* 0x000fe2000000182c */
[----:B------:R-:W-:Y:S04]  /*efb0*/  LDSM.16.M88.4 R28, [R215+0x1000] ;  /* 0x00100000d71c783b */ /* 0x000fe80000000200 */
[----:B------:R-:W3:Y:S03]  /*efc0*/  LDSM.16.M88.4 R24, [R213+0x8080] ;  /* 0x00808000d518783b */ /* 0x000ee60000000200 */
[C---:B-1----:R-:W-:Y:S08]  /*efd0*/  HMMA.16816.F32 R4, R92.reuse, R80, R4 ;  /* 0x000000505c04723c */ /* 0x042ff00000001804 */
        /* <DEDUP_REMOVED lines=12> */
[----:B------:R-:W-:Y:S07]  /*f0a0*/  LDSM.16.M88.4 R92, [R217+0xa080] ;  /* 0x00a08000d95c783b */ /* 0x000fee0000000200 */
[----:B------:R-:W-:Y:S01]  /*f0b0*/  HMMA.16816.F32 R44, R72, R82, R44 ;  /* 0x00000052482c723c */ /* 0x000fe2000000182c */
[----:B------:R-:W1:Y:S04]  /*f0c0*/  LDSM.16.M88.4 R72, [R216+0x5c80] ;  /* 0x005c8000d848783b */ /* 0x000e680000000200 */
[----:B------:R-:W4:Y:S03]  /*f0d0*/  LDSM.16.M88.4 R80, [R216+0x5880] ;  /* 0x00588000d850783b */ /* 0x000f260000000200 */
[C---:B--2---:R-:W-:Y:S08]  /*f0e0*/  HMMA.16816.F32 R4, R36.reuse, R40, R4 ;  /* 0x000000282404723c */ /* 0x044ff00000001804 */
[----:B------:R-:W-:Y:S08]  /*f0f0*/  HMMA.16816.F32 R16, R36, R34, R16 ;  /* 0x000000222410723c */ /* 0x000ff00000001810 */
[C---:B---3--:R-:W-:Y:S08]  /*f100*/  HMMA.16816.F32 R68, R24.reuse, R32, R68 ;  /* 0x000000201844723c */ /* 0x048ff00000001844 */
        /* <DEDUP_REMOVED lines=12> */
[----:B------:R-:W2:Y:S04]  /*f1d0*/  LDSM.16.M88.4 R24, [R215+0x2000] ;  /* 0x00200000d718783b */ /* 0x000ea80000000200 */
[----:B------:R-:W3:Y:S01]  /*f1e0*/  LDSM.16.M88.4 R40, [R213+0xa080] ;  /* 0x00a08000d528783b */ /* 0x000ee20000000200 */
[----:B------:R-:W-:-:S04]  /*f1f0*/  DEPBAR.LE SB0, 0x0 ;  /* 0x000080000000791a */ /* 0x000fc80000000000 */
[C---:B-1----:R-:W-:Y:S08]  /*f200*/  HMMA.16816.F32 R4, R88.reuse, R72, R4 ;  /* 0x000000485804723c */ /* 0x042ff00000001804 */
[----:B------:R-:W-:Y:S08]  /*f210*/  HMMA.16816.F32 R16, R88, R86, R16 ;  /* 0x000000565810723c */ /* 0x000ff00000001810 */
[C---:B------:R-:W-:Y:S08]  /*f220*/  HMMA.16816.F32 R68, R92.reuse, R84, R68 ;  /* 0x000000545c44723c */ /* 0x040ff00000001844 */
[C---:B------:R-:W-:Y:S08]  /*f230*/  HMMA.16816.F32 R64, R92.reuse, R86, R64 ;  /* 0x000000565c40723c */ /* 0x040ff00000001840 */
[C---:B----4-:R-:W-:Y:S08]  /*f240*/  HMMA.16816.F32 R60, R92.reuse, R80, R60 ;  /* 0x000000505c3c723c */ /* 0x050ff0000000183c */
[C---:B------:R-:W-:Y:S08]  /*f250*/  HMMA.16816.F32 R56, R92.reuse, R82, R56 ;  /* 0x000000525c38723c */ /* 0x040ff00000001838 */
[----:B------:R-:W-:Y:S08]  /*f260*/  HMMA.16816.F32 R52, R92, R72, R52 ;  /* 0x000000485c34723c */ /* 0x000ff00000001834 */
[C---:B------:R-:W-:Y:S08]  /*f270*/  HMMA.16816.F32 R20, R88.reuse, R84, R20 ;  /* 0x000000545814723c */ /* 0x040ff00000001814 */
[C---:B------:R-:W-:Y:S08]  /*f280*/  HMMA.16816.F32 R12, R88.reuse, R80, R12 ;  /* 0x00000050580c723c */ /* 0x040ff0000000180c */
[C---:B------:R-:W-:Y:S08]  /*f290*/  HMMA.16816.F32 R8, R88.reuse, R82, R8 ;  /* 0x000000525808723c */ /* 0x040ff00000001808 */
[-C--:B------:R-:W-:Y:S08]  /*f2a0*/  HMMA.16816.F32 R48, R88, R74.reuse, R48 ;  /* 0x0000004a5830723c */ /* 0x080ff00000001830 */
[----:B------:R-:W-:Y:S08]  /*f2b0*/  HMMA.16816.F32 R92, R92, R74, R44 ;  /* 0x0000004a5c5c723c */ /* 0x000ff0000000182c */
[C---:B--2---:R-:W-:Y:S07]  /*f2c0*/  HMMA.16816.F32 R72, R36.reuse, R24, R4 ;  /* 0x000000182448723c */ /* 0x044fee0000001804 */
[----:B------:R-:W-:Y:S01]  /*f2d0*/  IMAD R4, R101, 0x20, R103 ;  /* 0x0000002065047824 */ /* 0x000fe200078e0267 */
[----:B------:R-:W-:Y:S03]  /*f2e0*/  HMMA.16816.F32 R44, R36, R34, R16 ;  /* 0x00000022242c723c */ /* 0x000fe60000001810 */
[----:B------:R-:W-:-:S05]  /*f2f0*/  IMAD.IADD R4, R102, 0x1, R4 ;  /* 0x0000000166047824 */ /* 0x000fca00078e0204 */
[C---:B------:R-:W-:Y:S08]  /*f300*/  HMMA.16816.F32 R20, R36.reuse, R32, R20 ;  /* 0x000000202414723c */ /* 0x040ff00000001814 */
[C---:B------:R-:W-:Y:S08]  /*f310*/  HMMA.16816.F32 R12, R36.reuse, R28, R12 ;  /* 0x0000001c240c723c */ /* 0x040ff0000000180c */
[C---:B------:R-:W-:Y:S08]  /*f320*/  HMMA.16816.F32 R8, R36.reuse, R30, R8 ;  /* 0x0000001e2408723c */ /* 0x040ff00000001808 */
[----:B------:R-:W-:Y:S08]  /*f330*/  HMMA.16816.F32 R16, R36, R26, R48 ;  /* 0x0000001a2410723c */ /* 0x000ff00000001830 */
[C---:B---3--:R-:W-:Y:S08]  /*f340*/  HMMA.16816.F32 R68, R40.reuse, R32, R68 ;  /* 0x000000202844723c */ /* 0x048ff00000001844 */
        /* <DEDUP_REMOVED lines=34> */
.L_x_450:
[----:B------:R-:W-:Y:S01]  /*f570*/  LOP3.LUT R5, R96, 0xffffffe0, RZ, 0xc0, !PT ;  /* 0xffffffe060057812 */ /* 0x000fe200078ec0ff */
[----:B------:R-:W-:Y:S01]  /*f580*/  ULDC UR8, c[0x0][0x324] ;  /* 0x0000c90000087ab9 */ /* 0x000fe20000000800 */
[----:B------:R-:W-:Y:S01]  /*f590*/  SHF.R.S32.HI R25, RZ, 0x1f, R97 ;  /* 0x0000001fff197819 */ /* 0x000fe20000011461 */
[----:B------:R-:W-:Y:S01]  /*f5a0*/  ULOP3.LUT UR8, URZ, UR8, URZ, 0x33, !UPT ;  /* 0x000000083f087292 */ /* 0x000fe2000f8e333f */
[----:B------:R-:W-:Y:S01]  /*f5b0*/  LEA.HI R24, R78, R78, RZ, 0x1 ;  /* 0x0000004e4e187211 */ /* 0x000fe200078f08ff */
[----:B------:R-:W-:Y:S01]  /*f5c0*/  IMAD.IADD R5, R223, 0x1, -R5 ;  /* 0x00000001df057824 */ /* 0x000fe200078e0a05 */
[----:B------:R-:W-:Y:S01]  /*f5d0*/  LEA.HI R25, R25, R97, RZ, 0x2 ;  /* 0x0000006119197211 */ /* 0x000fe200078f10ff */
[----:B------:R-:W0:Y:S02]  /*f5e0*/  LDGDEPBAR ;  /* 0x00000000000079af */ /* 0x000e240000000000 */
[----:B-1----:R-:W-:Y:S01]  /*f5f0*/  IMAD.SHL.U32 R7, R24, 0x20, RZ ;  /* 0x0000002018077824 */ /* 0x002fe200078e00ff */
[----:B------:R-:W-:-:S02]  /*f600*/  SHF.R.S32.HI R6, RZ, 0x1f, R5 ;  /* 0x0000001fff067819 */ /* 0x000fc40000011405 */
[----:B------:R-:W-:Y:S02]  /*f610*/  LOP3.LUT R25, R25, 0xffffffc, RZ, 0xc0, !PT ;  /* 0x0ffffffc19197812 */ /* 0x000fe400078ec0ff */
[----:B------:R-:W-:Y:S02]  /*f620*/  LEA.HI R6, R6, R5, RZ, 0x2 ;  /* 0x0000000506067211 */ /* 0x000fe400078f10ff */
[----:B------:R-:W-:Y:S01]  /*f630*/  LOP3.LUT R24, R24, 0x1ffffffe, RZ, 0xc0, !PT ;  /* 0x1ffffffe18187812 */ /* 0x000fe200078ec0ff */
[----:B------:R-:W-:Y:S01]  /*f640*/  IMAD.IADD R97, R97, 0x1, -R25 ;  /* 0x0000000161617824 */ /* 0x000fe200078e0a19 */
[----:B------:R-:W-:Y:S02]  /*f650*/  LEA.HI.SX32 R25, R6, R77, 0x1e ;  /* 0x0000004d06197211 */ /* 0x000fe400078ff2ff */
[----:B------:R-:W-:Y:S01]  /*f660*/  LOP3.LUT R7, R7, 0xffffffc0, RZ, 0xc0, !PT ;  /* 0xffffffc007077812 */ /* 0x000fe200078ec0ff */
[----:B------:R-:W-:Y:S01]  /*f670*/  IMAD.IADD R24, R78, 0x1, -R24 ;  /* 0x000000014e187824 */ /* 0x000fe200078e0a18 */
[----:B------:R-:W-:Y:S01]  /*f680*/  LOP3.LUT R6, R6, 0x7ffffffc, RZ, 0xc0, !PT ;  /* 0x7ffffffc06067812 */ /* 0x000fe200078ec0ff */
[----:B------:R-:W-:-:S04]  /*f690*/  IMAD R25, R97, 0x10, R25 ;  /* 0x0000001061197824 */ /* 0x000fc800078e0219 */
[----:B------:R-:W-:Y:S02]  /*f6a0*/  IMAD.IADD R7, R7, 0x1, R25 ;  /* 0x0000000107077824 */ /* 0x000fe400078e0219 */
[----:B------:R-:W-:Y:S02]  /*f6b0*/  IMAD.IADD R6, R5, 0x1, -R6 ;  /* 0x0000000105067824 */ /* 0x000fe400078e0a06 */
[----:B------:R-:W-:Y:S02]  /*f6c0*/  IMAD R231, R24, 0x8, R7 ;  /* 0x0000000818e77824 */ /* 0x000fe400078e0207 */
[----:B------:R-:W-:Y:S02]  /*f6d0*/  IMAD.SHL.U32 R234, R6, 0x2, RZ ;  /* 0x0000000206ea7824 */ /* 0x000fe400078e00ff */
[----:B------:R-:W-:-:S03]  /*f6e0*/  @P6 IMAD.HI.U32 R24, R231, c[0x0][0x2c8], RZ ;  /* 0x0000b200e7186a27 */ /* 0x000fc600078e00ff */
[C---:B------:R-:W-:Y:S01]  /*f6f0*/  IADD3 R6, -R234.reuse, 0x1, R2 ;  /* 0x00000001ea067810 */ /* 0x040fe20007ffe102 */
[----:B------:R-:W-:Y:S01]  /*f700*/  IMAD.MOV.U32 R7, RZ, RZ, R231 ;  /* 0x000000ffff077224 */ /* 0x000fe200078e00e7 */
[----:B------:R-:W-:Y:S01]  /*f710*/  @P6 SHF.R.U32.HI R7, RZ, c[0x0][0x2cc], R24 ;  /* 0x0000b300ff076a19 */ /* 0x000fe20000011618 */
[----:B------:R-:W-:Y:S01]  /*f720*/  IMAD.IADD R5, R3, 0x1, -R234 ;  /* 0x0000000103057824 */ /* 0x000fe200078e0aea */
[----:B------:R-:W-:Y:S01]  /*f730*/  IADD3 R38, -R234, R3, R218 ;  /* 0x00000003ea267210 */ /* 0x000fe20007ffe1da */
[----:B------:R-:W-:Y:S02]  /*f740*/  IMAD.IADD R6, R6, 0x1, -R224 ;  /* 0x0000000106067824 */ /* 0x000fe400078e0ae0 */
[----:B------:R-:W1:Y:S03]  /*f750*/  SHFL.IDX PT, R26, R7, RZ, 0x1c1f ;  /* 0x001c1fff071a7589 */ /* 0x000e6600000e0000 */
[----:B------:R-:W-:-:S02]  /*f760*/  IADD3 R39, R6, c[0x0][0x328], RZ ;  /* 0x0000ca0006277a10 */ /* 0x000fc40007ffe0ff */
        /* <DEDUP_REMOVED lines=16> */
.L_x_453:
[----:B------:R-:W-:-:S04]  /*f870*/  MOV R2, c[0x0][0x32c] ;  /* 0x0000cb0000027a02 */ /* 0x000fc80000000f00 */
[----:B------:R-:W-:-:S13]  /*f880*/  ISETP.NE.AND P0, PT, R2, 0x1, PT ;  /* 0x000000010200780c */ /* 0x000fda0003f05270 */
[----:B------:R-:W-:-:S05]  /*f890*/  @P0 IMAD.HI.U32 R2, R26, c[0x0][0x330], RZ ;  /* 0x0000cc001a020a27 */ /* 0x000fca00078e00ff */
[----:B------:R-:W-:Y:S02]  /*f8a0*/  @P0 SHF.R.U32.HI R26, RZ, c[0x0][0x334], R2 ;  /* 0x0000cd00ff1a0a19 */ /* 0x000fe40000011602 */
.L_x_454:
[----:B------:R-:W-:Y:S05]  /*f8b0*/  BSYNC B0 ;  /* 0x0000000000007941 */ /* 0x000fea0003800000 */
.L_x_452:
[----:B------:R-:W-:-:S05]  /*f8c0*/  IMAD R26, R26, c[0x0][0x32c], R5 ;  /* 0x0000cb001a1a7a24 */ /* 0x000fca00078e0205 */
[----:B------:R-:W-:Y:S02]  /*f8d0*/  IADD3 R2, R26, c[0x0][0x32c], RZ ;  /* 0x0000cb001a027a10 */ /* 0x000fe40007ffe0ff */
[----:B------:R-:W-:Y:S02]  /*f8e0*/  IMNMX R24, R24, R26, !PT ;  /* 0x0000001a18187217 */ /* 0x000fe40007800200 */
[----:B------:R-:W-:Y:S02]  /*f8f0*/  IMNMX R25, R25, R2, PT ;  /* 0x0000000219197217 */ /* 0x000fe40003800200 */
.L_x_451:
        /* <DEDUP_REMOVED lines=16> */
.L_x_457:
[----:B------:R-:W-:-:S04]  /*fa00*/  MOV R2, c[0x0][0x32c] ;  /* 0x0000cb0000027a02 */ /* 0x000fc80000000f00 */
[----:B------:R-:W-:-:S13]  /*fa10*/  ISETP.NE.AND P0, PT, R2, 0x1, PT ;  /* 0x000000010200780c */ /* 0x000fda0003f05270 */
[----:B------:R-:W-:-:S05]  /*fa20*/  @P0 IMAD.HI.U32 R2, R26, c[0x0][0x330], RZ ;  /* 0x0000cc001a020a27 */ /* 0x000fca00078e00ff */
[----:B------:R-:W-:Y:S02]  /*fa30*/  @P0 SHF.R.U32.HI R26, RZ, c[0x0][0x334], R2 ;  /* 0x0000cd00ff1a0a19 */ /* 0x000fe40000011602 */
.L_x_458:
[----:B------:R-:W-:Y:S05]  /*fa40*/  BSYNC B0 ;  /* 0x0000000000007941 */ /* 0x000fea0003800000 */
.L_x_456:
[----:B------:R-:W-:-:S05]  /*fa50*/  IMAD R26, R26, c[0x0][0x32c], R5 ;  /* 0x0000cb001a1a7a24 */ /* 0x000fca00078e0205 */
[----:B------:R-:W-:Y:S02]  /*fa60*/  IADD3 R2, R26, c[0x0][0x32c], RZ ;  /* 0x0000cb001a027a10 */ /* 0x000fe40007ffe0ff */
[----:B------:R-:W-:Y:S02]  /*fa70*/  IMNMX R42, R42, R26, !PT ;  /* 0x0000001a2a2a7217 */ /* 0x000fe40007800200 */
[----:B------:R-:W-:Y:S02]  /*fa80*/  IMNMX R43, R43, R2, PT ;  /* 0x000000022b2b7217 */ /* 0x000fe40003800200 */
.L_x_455:
        /* <DEDUP_REMOVED lines=51> */
[----:B------:R-:W-:-:S04]  /*fdc0*/  ISETP.GT.AND P0, PT, R24, 0x29, !P0 ;  /* 0x000000291800780c */ /* 0x000fc80004704270 */
[----:B------:R-:W-:Y:S02]  /*fdd0*/  ISETP.LT.OR P0, PT, R25, 0x2a, P0 ;  /* 0x0000002a1900780c */ /* 0x000fe40000701670 */
[----:B------:R-:W1:Y:S02]  /*fde0*/  SHFL.IDX PT, R25, R7, 0x2, 0x1c1f ;  /* 0x005c1f0007197f89 */ /* 0x000e6400000e0000 */
[----:B------:R-:W-:Y:S02]  /*fdf0*/  FSEL R26, R93, -INF , !P0 ;  /* 0xff8000005d1a7808 */ /* 0x000fe40004000000 */
[----:B------:R-:W-:Y:S01]  /*fe00*/  ISETP.GE.AND P0, PT, R219, 0x1, PT ;  /* 0x00000001db00780c */ /* 0x000fe20003f06270 */
[--C-:B-1----:R-:W-:Y:S02]  /*fe10*/  IMAD.IADD R49, R39, 0x1, R25.reuse ;  /* 0x0000000127317824 */ /* 0x102fe400078e0219 */
[----:B------:R-:W-:-:S03]  /*fe20*/  IMAD.IADD R48, R6, 0x1, R25 ;  /* 0x0000000106307824 */ /* 0x000fc600078e0219 */
[----:B------:R-:W-:-:S07]  /*fe30*/  IMNMX R49, R49, R38, PT ;  /* 0x0000002631317217 */ /* 0x000fce0003800200 */
        /* <DEDUP_REMOVED lines=12> */
.L_x_461:
[----:B------:R-:W-:-:S04]  /*ff00*/  MOV R24, c[0x0][0x32c] ;  /* 0x0000cb0000187a02 */ /* 0x000fc80000000f00 */
[----:B------:R-:W-:-:S13]  /*ff10*/  ISETP.NE.AND P0, PT, R24, 0x1, PT ;  /* 0x000000011800780c */ /* 0x000fda0003f05270 */
[----:B------:R-:W-:-:S05]  /*ff20*/  @P0 IMAD.HI.U32 R24, R25, c[0x0][0x330], RZ ;  /* 0x0000cc0019180a27 */ /* 0x000fca00078e00ff */
[----:B------:R-:W-:Y:S02]  /*ff30*/  @P0 SHF.R.U32.HI R25, RZ, c[0x0][0x334], R24 ;  /* 0x0000cd00ff190a19 */ /* 0x000fe40000011618 */
.L_x_462:
[----:B------:R-:W-:Y:S05]  /*ff40*/  BSYNC B0 ;  /* 0x0000000000007941 */ /* 0x000fea0003800000 */
.L_x_460:
[----:B------:R-:W-:-:S05]  /*ff50*/  IMAD R25, R25, c[0x0][0x32c], R5 ;  /* 0x0000cb0019197a24 */ /* 0x000fca00078e0205 */
[----:B------:R-:W-:Y:S02]  /*ff60*/  IADD3 R24, R25, c[0x0][0x32c], RZ ;  /* 0x0000cb0019187a10 */ /* 0x000fe40007ffe0ff */
[----:B------:R-:W-:Y:S02]  /*ff70*/  IMNMX R48, R48, R25, !PT ;  /* 0x0000001930307217 */ /* 0x000fe40007800200 */
[----:B------:R-:W-:Y:S02]  /*ff80*/  IMNMX R49, R49, R24, PT ;  /* 0x0000001831317217 */ /* 0x000fe40003800200 */
.L_x_459:
[----:B------:R-:W-:Y:S01]  /*ff90*/  ISETP.NE.AND P0, PT, R37, RZ, PT ;  /* 0x000000ff2500720c */ /* 0x000fe20003f05270 */
[----:B------:R-:W1:Y:S01]  /*ffa0*/  SHFL.IDX PT, R7, R7, 0x3, 0x1c1f ;  /* 0x007c1f0007077f89 */ /* 0x000e6200000e0000 */
        /* <DEDUP_REMOVED lines=45> */
[----:B------:R-:W-:Y:S01]  /*10280*/  FSEL R107, R20, -INF , !P0 ;  /* 0xff800000146b7808 */ /* 0x000fe20004000000 */
[----:B-1----:R-:W-:Y:S01]  /*10290*/  IMAD.IADD R20, R6, 0x1, R7 ;  /* 0x0000000106147824 */ /* 0x002fe200078e0207 */
        /* <DEDUP_REMOVED lines=37> */
[----:B------:R-:W-:Y:S01]  /*104f0*/  FSEL R179, R17, -INF , !P0 ;  /* 0xff80000011b37808 */ /* 0x000fe20004000000 */
[----:B------:R-:W-:Y:S01]  /*10500*/  IMAD.IADD R17, R39, 0x1, R7 ;  /* 0x0000000127117824 */ /* 0x000fe200078e0207 */
[----:B------:R-:W-:-:S04]  /*10510*/  ISETP.GE.AND P0, PT, R219, 0x1, PT ;  /* 0x00000001db00780c */ /* 0x000fc80003f06270 */
[----:B------:R-:W-:-:S09]  /*10520*/  IMNMX R17, R17, R38, PT ;  /* 0x0000002611117217 */ /* 0x000fd20003800200 */
        /* <DEDUP_REMOVED lines=12> */
.L_x_465:
[----:B------:R-:W-:-:S04]  /*105f0*/  MOV R6, c[0x0][0x32c] ;  /* 0x0000cb0000067a02 */ /* 0x000fc80000000f00 */
[----:B------:R-:W-:-:S13]  /*10600*/  ISETP.NE.AND P0, PT, R6, 0x1, PT ;  /* 0x000000010600780c */ /* 0x000fda0003f05270 */
[----:B------:R-:W-:-:S05]  /*10610*/  @P0 IMAD.HI.U32 R6, R7, c[0x0][0x330], RZ ;  /* 0x0000cc0007060a27 */ /* 0x000fca00078e00ff */
[----:B------:R-:W-:Y:S02]  /*10620*/  @P0 SHF.R.U32.HI R7, RZ, c[0x0][0x334], R6 ;  /* 0x0000cd00ff070a19 */ /* 0x000fe40000011606 */
.L_x_466:
[----:B------:R-:W-:Y:S05]  /*10630*/  BSYNC B0 ;  /* 0x0000000000007941 */ /* 0x000fea0003800000 */
.L_x_464:
[----:B------:R-:W-:-:S05]  /*10640*/  IMAD R7, R7, c[0x0][0x32c], R5 ;  /* 0x0000cb0007077a24 */ /* 0x000fca00078e0205 */
[----:B------:R-:W-:Y:S02]  /*10650*/  IADD3 R5, R7, c[0x0][0x32c], RZ ;  /* 0x0000cb0007057a10 */ /* 0x000fe40007ffe0ff */
[----:B------:R-:W-:Y:S02]  /*10660*/  IMNMX R20, R20, R7, !PT ;  /* 0x0000000714147217 */ /* 0x000fe40007800200 */
[----:B------:R-:W-:Y:S02]  /*10670*/  IMNMX R17, R17, R5, PT ;  /* 0x0000000511117217 */ /* 0x000fe40003800200 */
.L_x_463:
[----:B------:R-:W-:Y:S01]  /*10680*/  ISETP.NE.AND P0, PT, R37, RZ, PT ;  /* 0x000000ff2500720c */ /* 0x000fe20003f05270 */
[----:B------:R-:W-:Y:S01]  /*10690*/  IMAD.SHL.U32 R214, R4, 0x2, RZ ;  /* 0x0000000204d67824 */ /* 0x000fe200078e00ff */
[----:B------:R-:W-:Y:S02]  /*106a0*/  IADD3 R243, R152, -0x2, RZ ;  /* 0xfffffffe98f37810 */ /* 0x000fe40007ffe0ff */
        /* <DEDUP_REMOVED lines=20> */
[----:B------:R-:W-:Y:S01]  /*107f0*/  ISETP.NE.AND P6, PT, R40, RZ, PT ;  /* 0x000000ff2800720c */ /* 0x000fe20003fc5270 */
[----:B------:R-:W-:Y:S01]  /*10800*/  LDSM.16.MT88.4 R48, [R214+0x2880] ;  /* 0x00288000d630783b */ /* 0x000fe20000004200 */
[----:B------:R-:W-:-:S02]  /*10810*/  ISETP.LT.OR P0, PT, R17, 0x11, P0 ;  /* 0x000000111100780c */ /* 0x000fc40000701670 */
[----:B------:R-:W-:Y:S01]  /*10820*/  FMNMX.FTZ R0, R91, R0, !PT ;  /* 0x000000005b007209 */ /* 0x000fe20007810000 */
[----:B------:R-:W-:Y:S01]  /*10830*/  LDSM.16.MT88.4 R44, [R212+0x2880] ;  /* 0x00288000d42c783b */ /* 0x000fe20000004200 */
[----:B------:R-:W-:Y:S02]  /*10840*/  FSEL R90, R14, -INF , !P0 ;  /* 0xff8000000e5a7808 */ /* 0x000fe40004000000 */
[----:B------:R-:W-:Y:S01]  /*10850*/  ISETP.GT.AND P0, PT, R20, 0x11, !P5 ;  /* 0x000000111400780c */ /* 0x000fe20006f04270 */
[----:B------:R-:W-:Y:S01]  /*10860*/  LDSM.16.MT88.4 R36, [R212+0x3480] ;  /* 0x00348000d424783b */ /* 0x000fe20000004200 */
[----:B------:R-:W-:Y:S02]  /*10870*/  ISETP.NE.AND P5, PT, R41, RZ, PT ;  /* 0x000000ff2900720c */ /* 0x000fe40003fa5270 */
[----:B------:R-:W-:Y:S01]  /*10880*/  ISETP.LT.OR P0, PT, R17, 0x12, P0 ;  /* 0x000000121100780c */ /* 0x000fe20000701670 */
[----:B------:R-:W-:Y:S01]  /*10890*/  LDSM.16.MT88.4 R40, [R214+0x3480] ;  /* 0x00348000d628783b */ /* 0x000fe20000004200 */
[----:B------:R-:W-:-:S02]  /*108a0*/  FMNMX.FTZ R0, R89, R0, !PT ;  /* 0x0000000059007209 */ /* 0x000fc40007810000 */
[----:B------:R-:W-:Y:S02]  /*108b0*/  FSEL R88, R15, -INF , !P0 ;  /* 0xff8000000f587808 */ /* 0x000fe40004000000 */
[----:B------:R-:W-:Y:S01]  /*108c0*/  ISETP.GT.AND P0, PT, R20, 0x18, !P4 ;  /* 0x000000181400780c */ /* 0x000fe20006704270 */
[----:B------:R-:W-:Y:S01]  /*108d0*/  LDSM.16.MT88.4 R12, [R214+0x3080] ;  /* 0x00308000d60c783b */ /* 0x000fe20000004200 */
[----:B------:R-:W-:Y:S02]  /*108e0*/  ISETP.NE.AND P4, PT, R2, RZ, PT ;  /* 0x000000ff0200720c */ /* 0x000fe40003f85270 */
[----:B------:R-:W-:Y:S02]  /*108f0*/  ISETP.LT.OR P0, PT, R17, 0x19, P0 ;  /* 0x000000191100780c */ /* 0x000fe40000701670 */
[----:B------:R-:W-:Y:S02]  /*10900*/  FMNMX.FTZ R0, R184, R0, !PT ;  /* 0x00000000b8007209 */ /* 0x000fe40007810000 */
[----:B------:R-:W-:-:S02]  /*10910*/  FSEL R73, R10, -INF , !P0 ;  /* 0xff8000000a497808 */ /* 0x000fc40004000000 */
[C---:B------:R-:W-:Y:S02]  /*10920*/  ISETP.GT.AND P0, PT, R20.reuse, 0x19, !P3 ;  /* 0x000000191400780c */ /* 0x040fe40005f04270 */
[----:B------:R-:W-:Y:S02]  /*10930*/  FMNMX.FTZ R0, R183, R0, !PT ;  /* 0x00000000b7007209 */ /* 0x000fe40007810000 */
[----:B------:R-:W-:Y:S02]  /*10940*/  ISETP.LT.OR P0, PT, R17, 0x1a, P0 ;  /* 0x0000001a1100780c */ /* 0x000fe40000701670 */
[----:B------:R-:W-:Y:S02]  /*10950*/  FMNMX.FTZ R0, R181, R0, !PT ;  /* 0x00000000b5007209 */ /* 0x000fe40007810000 */
[----:B------:R-:W-:Y:S02]  /*10960*/  FSEL R72, R11, -INF , !P0 ;  /* 0xff8000000b487808 */ /* 0x000fe40004000000 */
[----:B------:R-:W-:-:S02]  /*10970*/  ISETP.GT.AND P0, PT, R20, 0x20, !P2 ;  /* 0x000000201400780c */ /* 0x000fc40005704270 */
[----:B------:R-:W-:Y:S02]  /*10980*/  FMNMX.FTZ R0, R179, R0, !PT ;  /* 0x00000000b3007209 */ /* 0x000fe40007810000 */
        /* <DEDUP_REMOVED lines=8> */
[----:B------:R-:W-:-:S04]  /*10a10*/  ISETP.GT.AND P0, PT, R20, RZ, !P5 ;  /* 0x000000ff1400720c */ /* 0x000fc80006f04270 */
[----:B------:R-:W-:-:S04]  /*10a20*/  ISETP.LT.OR P0, PT, R17, 0x1, P0 ;  /* 0x000000011100780c */ /* 0x000fc80000701670 */
[----:B------:R-:W-:Y:S02]  /*10a30*/  FSEL R75, R22, -INF , !P0 ;  /* 0xff800000164b7808 */ /* 0x000fe40004000000 */
[----:B------:R-:W-:Y:S02]  /*10a40*/  ISETP.GT.AND P0, PT, R20, 0x28, !P6 ;  /* 0x000000281400780c */ /* 0x000fe40007704270 */
[----:B------:R-:W-:Y:S02]  /*10a50*/  ISETP.NE.AND P6, PT, R3, RZ, PT ;  /* 0x000000ff0300720c */ /* 0x000fe40003fc5270 */
[----:B------:R-:W-:Y:S02]  /*10a60*/  FMNMX.FTZ R3, R68, R69, !PT ;  /* 0x0000004544037209 */ /* 0x000fe40007810000 */
[----:B------:R-:W-:Y:S02]  /*10a70*/  FMNMX.FTZ R21, R75, R74, !PT ;  /* 0x0000004a4b157209 */ /* 0x000fe40007810000 */
[----:B------:R-:W-:-:S02]  /*10a80*/  FMNMX.FTZ R3, R64, R3, !PT ;  /* 0x0000000340037209 */ /* 0x000fc40007810000 */
[----:B------:R-:W-:Y:S02]  /*10a90*/  FMNMX.FTZ R21, R95, R21, !PT ;  /* 0x000000155f157209 */ /* 0x000fe40007810000 */
[----:B------:R-:W-:Y:S02]  /*10aa0*/  FMNMX.FTZ R3, R65, R3, !PT ;  /* 0x0000000341037209 */ /* 0x000fe40007810000 */
[----:B------:R-:W-:Y:S02]  /*10ab0*/  FMNMX.FTZ R22, R94, R21, !PT ;  /* 0x000000155e167209 */ /* 0x000fe40007810000 */
[----:B------:R-:W-:Y:S01]  /*10ac0*/  FMNMX.FTZ R3, R35, R3, !PT ;  /* 0x0000000323037209 */ /* 0x000fe20007810000 */
[----:B------:R-:W1:Y:S01]  /*10ad0*/  SHFL.BFLY PT, R21, R0, 0x2, 0x1f ;  /* 0x0c401f0000157f89 */ /* 0x000e6200000e0000 */
[----:B------:R-:W-:Y:S02]  /*10ae0*/  ISETP.LT.OR P0, PT, R17, 0x29, P0 ;  /* 0x000000291100780c */ /* 0x000fe40000701670 */
[----:B------:R-:W-:-:S02]  /*10af0*/  FMNMX.FTZ R3, R34, R3, !PT ;  /* 0x0000000322037209 */ /* 0x000fc40007810000 */
[----:B------:R-:W-:Y:S02]  /*10b00*/  FMNMX.FTZ R22, R90, R22, !PT ;  /* 0x000000165a167209 */ /* 0x000fe40007810000 */
[----:B------:R-:W-:Y:S02]  /*10b10*/  FMNMX.FTZ R3, R33, R3, !PT ;  /* 0x0000000321037209 */ /* 0x000fe40007810000 */
[----:B------:R-:W-:Y:S02]  /*10b20*/  FSEL R178, R18, -INF , !P0 ;  /* 0xff80000012b27808 */ /* 0x000fe40004000000 */
[----:B------:R-:W-:Y:S02]  /*10b30*/  FMNMX.FTZ R3, R57, R3, !PT ;  /* 0x0000000339037209 */ /* 0x000fe40007810000 */
[----:B------:R-:W-:Y:S02]  /*10b40*/  FMNMX.FTZ R22, R88, R22, !PT ;  /* 0x0000001658167209 */ /* 0x000fe40007810000 */
[----:B------:R-:W-:-:S02]  /*10b50*/  FMNMX.FTZ R3, R30, R3, !PT ;  /* 0x000000031e037209 */ /* 0x000fc40007810000 */
[----:B------:R-:W-:Y:S02]  /*10b60*/  FMNMX.FTZ R22, R73, R22, !PT ;  /* 0x0000001649167209 */ /* 0x000fe40007810000 */
[----:B------:R-:W-:Y:S02]  /*10b70*/  FMNMX.FTZ R3, R29, R3, !PT ;  /* 0x000000031d037209 */ /* 0x000fe40007810000 */
[----:B------:R-:W-:Y:S02]  /*10b80*/  FMNMX.FTZ R22, R72, R22, !PT ;  /* 0x0000001648167209 */ /* 0x000fe40007810000 */
[----:B------:R-:W-:Y:S02]  /*10b90*/  FMNMX.FTZ R3, R28, R3, !PT ;  /* 0x000000031c037209 */ /* 0x000fe40007810000 */
[----:B-1----:R-:W-:Y:S02]  /*10ba0*/  FMNMX.FTZ R0, R0, R21, !PT ;  /* 0x0000001500007209 */ /* 0x002fe40007810000 */
[----:B------:R-:W-:-:S05]  /*10bb0*/  FMNMX.FTZ R3, R26, R3, !PT ;  /* 0x000000031a037209 */ /* 0x000fca0007810000 */
[----:B------:R-:W1:Y:S02]  /*10bc0*/  SHFL.BFLY PT, R2, R3, 0x2, 0x1f ;  /* 0x0c401f0003027f89 */ /* 0x000e6400000e0000 */
[----:B-1----:R-:W-:-:S05]  /*10bd0*/  FMNMX.FTZ R2, R3, R2, !PT ;  /* 0x0000000203027209 */ /* 0x002fca0007810000 */
[----:B------:R-:W1:Y:S02]  /*10be0*/  SHFL.BFLY PT, R3, R2, 0x1, 0x1f ;  /* 0x0c201f0002037f89 */ /* 0x000e6400000e0000 */
[----:B-1----:R-:W-:Y:S02]  /*10bf0*/  FMNMX.FTZ R3, R2, R3, !PT ;  /* 0x0000000302037209 */ /* 0x002fe40007810000 */
[----:B------:R-:W-:Y:S02]  /*10c00*/  FMNMX.FTZ R2, R70, R71, !PT ;  /* 0x0000004746027209 */ /* 0x000fe40007810000 */
[C---:B------:R-:W-:Y:S01]  /*10c10*/  FSETP.NEU.FTZ.AND P0, PT, R3.reuse, -INF , PT ;  /* 0xff8000000300780b */ /* 0x040fe20003f1d000 */
[----:B------:R-:W-:Y:S01]  /*10c20*/  FMUL.FTZ R18, R3, c[0x0][0x2d0] ;  /* 0x0000b40003127a20 */ /* 0x000fe20000410000 */
[----:B------:R-:W-:-:S04]  /*10c30*/  FMNMX.FTZ R2, R66, R2, !PT ;  /* 0x0000000242027209 */ /* 0x000fc80007810000 */
[----:B------:R-:W-:Y:S02]  /*10c40*/  FMNMX.FTZ R2, R67, R2, !PT ;  /* 0x0000000243027209 */ /* 0x000fe40007810000 */
[----:B------:R-:W-:Y:S02]  /*10c50*/  FSEL R18, R18, RZ, P0 ;  /* 0x000000ff12127208 */ /* 0x000fe40000000000 */
[----:B------:R-:W-:-:S03]  /*10c60*/  FMNMX.FTZ R2, R32, R2, !PT ;  /* 0x0000000220027209 */ /* 0x000fc60007810000 */
[--C-:B------:R-:W-:Y:S01]  /*10c70*/  FFMA.FTZ R169, R68, c[0x0][0x2d0], -R18.reuse ;  /* 0x0000b40044a97a23 */ /* 0x100fe20000010812 */
[----:B------:R-:W-:Y:S01]  /*10c80*/  FMNMX.FTZ R2, R31, R2, !PT ;  /* 0x000000021f027209 */ /* 0x000fe20007810000 */
[--C-:B------:R-:W-:Y:S02]  /*10c90*/  FFMA.FTZ R168, R69, c[0x0][0x2d0], -R18.reuse ;  /* 0x0000b40045a87a23 */ /* 0x100fe40000010812 */
[--C-:B------:R-:W-:Y:S01]  /*10ca0*/  FFMA.FTZ R79, R64, c[0x0][0x2d0], -R18.reuse ;  /* 0x0000b400404f7a23 */ /* 0x100fe20000010812 */
[----:B------:R-:W-:Y:S01]  /*10cb0*/  FMNMX.FTZ R2, R58, R2, !PT ;  /* 0x000000023a027209 */ /* 0x000fe20007810000 */
[--C-:B------:R-:W-:Y:S01]  /*10cc0*/  FFMA.FTZ R78, R65, c[0x0][0x2d0], -R18.reuse ;  /* 0x0000b400414e7a23 */ /* 0x100fe20000010812 */
[----:B------:R-:W-:Y:S01]  /*10cd0*/  MUFU.EX2 R169, R169 ;  /* 0x000000a900a97308 */ /* 0x000fe20000000800 */
[--C-:B------:R-:W-:Y:S01]  /*10ce0*/  FFMA.FTZ R165, R35, c[0x0][0x2d0], -R18.reuse ;  /* 0x0000b40023a57a23 */ /* 0x100fe20000010812 */
[----:B------:R-:W-:Y:S01]  /*10cf0*/  FMNMX.FTZ R2, R59, R2, !PT ;  /* 0x000000023b027209 */ /* 0x000fe20007810000 */
[----:B------:R-:W-:-:S02]  /*10d00*/  FFMA.FTZ R164, R34, c[0x0][0x2d0], -R18 ;  /* 0x0000b40022a47a23 */ /* 0x000fc40000010812 */
[--C-:B------:R-:W-:Y:S01]  /*10d10*/  FFMA.FTZ R162, R33, c[0x0][0x2d0], -R18.reuse ;  /* 0x0000b40021a27a23 */ /* 0x100fe20000010812 */
[----:B------:R-:W-:Y:S01]  /*10d20*/  FMNMX.FTZ R2, R27, R2, !PT ;  /* 0x000000021b027209 */ /* 0x000fe20007810000 */
[--C-:B------:R-:W-:Y:S01]  /*10d30*/  FFMA.FTZ R155, R57, c[0x0][0x2d0], -R18.reuse ;  /* 0x0000b400399b7a23 */ /* 0x100fe20000010812 */
[----:B------:R-:W1:Y:S01]  /*10d40*/  MUFU.EX2 R168, R168 ;  /* 0x000000a800a87308 */ /* 0x000e620000000800 */
[--C-:B------:R-:W-:Y:S01]  /*10d50*/  FFMA.FTZ R172, R30, c[0x0][0x2d0], -R18.reuse ;  /* 0x0000b4001eac7a23 */ /* 0x100fe20000010812 */
[----:B------:R-:W-:Y:S01]  /*10d60*/  FMNMX.FTZ R2, R25, R2, !PT ;  /* 0x0000000219027209 */ /* 0x000fe20007810000 */
[--C-:B------:R-:W-:Y:S01]  /*10d70*/  FFMA.FTZ R173, R29, c[0x0][0x2d0], -R18.reuse ;  /* 0x0000b4001dad7a23 */ /* 0x100fe20000010812 */
[----:B------:R-:W2:Y:S01]  /*10d80*/  SHFL.BFLY PT, R57, R0, 0x1, 0x1f ;  /* 0x0c201f0000397f89 */ /* 0x000ea200000e0000 */
[--C-:B------:R-:W-:Y:S01]  /*10d90*/  FFMA.FTZ R174, R28, c[0x0][0x2d0], -R18.reuse ;  /* 0x0000b4001cae7a23 */ /* 0x100fe20000010812 */
[----:B------:R-:W-:Y:S01]  /*10da0*/  FMNMX.FTZ R2, R24, R2, !PT ;  /* 0x0000000218027209 */ /* 0x000fe20007810000 */
[----:B------:R-:W-:Y:S01]  /*10db0*/  FFMA.FTZ R242, R26, c[0x0][0x2d0], -R18 ;  /* 0x0000b4001af27a23 */ /* 0x000fe20000010812 */
[----:B------:R-:W-:Y:S01]  /*10dc0*/  FMNMX.FTZ R18, R182, R22, !PT ;  /* 0x00000016b6127209 */ /* 0x000fe20007810000 */
[----:B------:R-:W3:Y:S01]  /*10dd0*/  MUFU.EX2 R79, R79 ;  /* 0x0000004f004f7308 */ /* 0x000ee20000000800 */
[----:B------:R-:W-:-:S02]  /*10de0*/  FMNMX.FTZ R2, R56, R2, !PT ;  /* 0x0000000238027209 */ /* 0x000fc40007810000 */
[----:B------:R-:W-:-:S03]  /*10df0*/  FMNMX.FTZ R18, R180, R18, !PT ;  /* 0x00000012b4127209 */ /* 0x000fc60007810000 */
[----:B------:R-:W4:Y:S01]  /*10e00*/  SHFL.BFLY PT, R5, R2, 0x2, 0x1f ;  /* 0x0c401f0002057f89 */ /* 0x000f2200000e0000 */
[----:B------:R-:W-:Y:S01]  /*10e10*/  FMNMX.FTZ R153, R178, R18, !PT ;  /* 0x00000012b2997209 */ /* 0x000fe20007810000 */
[----:B------:R-:W5:Y:S01]  /*10e20*/  MUFU.EX2 R78, R78 ;  /* 0x0000004e004e7308 */ /* 0x000f620000000800 */
[----:B-1----:R-:W-:Y:S01]  /*10e30*/  F2FP.PACK_AB R96, R168, R169 ;  /* 0x000000a9a860723e */ /* 0x002fe200000000ff */
[----:B------:R-:W-:-:S06]  /*10e40*/  FADD.FTZ R168, R169, R168 ;  /* 0x000000a8a9a87221 */ /* 0x000fcc0000010000 */
[----:B------:R-:W1:Y:S01]  /*10e50*/  MUFU.EX2 R165, R165 ;  /* 0x000000a500a57308 */ /* 0x000e620000000800 */
[----:B---3--:R-:W-:Y:S01]  /*10e60*/  FADD.FTZ R168, R79, R168 ;  /* 0x000000a84fa87221 */ /* 0x008fe20000010000 */
[----:B--2---:R-:W-:Y:S02]  /*10e70*/  FMNMX.FTZ R0, R0, R57, !PT ;  /* 0x0000003900007209 */ /* 0x004fe40007810000 */
[----:B-----5:R-:W-:-:S04]  /*10e80*/  F2FP.PACK_AB R98, R78, R79 ;  /* 0x0000004f4e62723e */ /* 0x020fc800000000ff */
[----:B------:R-:W2:Y:S01]  /*10e90*/  MUFU.EX2 R164, R164 ;  /* 0x000000a400a47308 */ /* 0x000ea20000000800 */
[----:B------:R-:W-:Y:S02]  /*10ea0*/  FMUL.FTZ R202, R0, c[0x0][0x2d0] ;  /* 0x0000b40000ca7a20 */ /* 0x000fe40000410000 */
[----:B------:R-:W-:Y:S01]  /*10eb0*/  FADD.FTZ R168, R78, R168 ;  /* 0x000000a84ea87221 */ /* 0x000fe20000010000 */
[----:B----4-:R-:W-:-:S03]  /*10ec0*/  FMNMX.FTZ R5, R2, R5, !PT ;  /* 0x0000000502057209 */ /* 0x010fc60007810000 */
[----:B-1----:R-:W-:Y:S01]  /*10ed0*/  FADD.FTZ R168, R165, R168 ;  /* 0x000000a8a5a87221 */ /* 0x002fe20000010000 */
[----:B------:R-:W1:Y:S01]  /*10ee0*/  MUFU.EX2 R162, R162 ;  /* 0x000000a200a27308 */ /* 0x000e620000000800 */
[----:B------:R-:W3:Y:S07]  /*10ef0*/  SHFL.BFLY PT, R2, R5, 0x1, 0x1f ;  /* 0x0c201f0005027f89 */ /* 0x000eee00000e0000 */
[----:B------:R-:W4:Y:S01]  /*10f00*/  MUFU.EX2 R155, R155 ;  /* 0x0000009b009b7308 */ /* 0x000f220000000800 */
[C---:B--2---:R-:W-:Y:S01]  /*10f10*/  F2FP.PACK_AB R8, R164.reuse, R165 ;  /* 0x000000a5a408723e */ /* 0x044fe200000000ff */
[----:B------:R-:W-:-:S06]  /*10f20*/  FADD.FTZ R168, R164, R168 ;  /* 0x000000a8a4a87221 */ /* 0x000fcc0000010000 */
[----:B------:R-:W2:Y:S01]  /*10f30*/  MUFU.EX2 R172, R172 ;  /* 0x000000ac00ac7308 */ /* 0x000ea20000000800 */
[----:B-1----:R-:W-:Y:S01]  /*10f40*/  FADD.FTZ R168, R162, R168 ;  /* 0x000000a8a2a87221 */ /* 0x002fe20000010000 */
[----:B----4-:R-:W-:-:S06]  /*10f50*/  F2FP.PACK_AB R10, R155, R162 ;  /* 0x000000a29b0a723e */ /* 0x010fcc00000000ff */
[----:B------:R-:W1:Y:S01]  /*10f60*/  MUFU.EX2 R173, R173 ;  /* 0x000000ad00ad7308 */ /* 0x000e620000000800 */
[----:B---3--:R-:W-:Y:S01]  /*10f70*/  FMNMX.FTZ R2, R5, R2, !PT ;  /* 0x0000000205027209 */ /* 0x008fe20007810000 */
[----:B------:R-:W-:Y:S01]  /*10f80*/  FADD.FTZ R168, R155, R168 ;  /* 0x000000a89ba87221 */ /* 0x000fe20000010000 */
[----:B------:R-:W-:Y:S02]  /*10f90*/  LDSM.16.MT88.4 R4, [R212+0x3080] ;  /* 0x00308000d404783b */ /* 0x000fe40000004200 */
[C---:B------:R-:W-:Y:S01]  /*10fa0*/  FSETP.NEU.FTZ.AND P0, PT, R2.reuse, -INF , PT ;  /* 0xff8000000200780b */ /* 0x040fe20003f1d000 */
[----:B------:R-:W-:Y:S02]  /*10fb0*/  FMUL.FTZ R16, R2, c[0x0][0x2d0] ;  /* 0x0000b40002107a20 */ /* 0x000fe40000410000 */
[----:B------:R-:W-:Y:S01]  /*10fc0*/  MUFU.EX2 R174, R174 ;  /* 0x000000ae00ae7308 */ /* 0x000fe20000000800 */
[----:B--2---:R-:W-:Y:S02]  /*10fd0*/  FADD.FTZ R168, R172, R168 ;  /* 0x000000a8aca87221 */ /* 0x004fe40000010000 */
[----:B------:R-:W-:-:S02]  /*10fe0*/  FSEL R16, R16, RZ, P0 ;  /* 0x000000ff10107208 */ /* 0x000fc40000000000 */
[----:B------:R-:W-:Y:S02]  /*10ff0*/  ISETP.GT.AND P0, PT, R20, 0x29, !P6 ;  /* 0x000000291400780c */ /* 0x000fe40007704270 */
[----:B------:R-:W-:Y:S01]  /*11000*/  LDSM.16.MT88.4 R20, [R212+0x2c80] ;  /* 0x002c8000d414783b */ /* 0x000fe20000004200 */
[--C-:B------:R-:W-:Y:S01]  /*11010*/  FFMA.FTZ R160, R58, c[0x0][0x2d0], -R16.reuse ;  /* 0x0000b4003aa07a23 */ /* 0x100fe20000010810 */
[----:B------:R-:W-:Y:S01]  /*11020*/  ISETP.LT.OR P0, PT, R17, 0x2a, P0 ;  /* 0x0000002a1100780c */ /* 0x000fe20000701670 */
[--C-:B------:R-:W-:Y:S01]  /*11030*/  FFMA.FTZ R171, R70, c[0x0][0x2d0], -R16.reuse ;  /* 0x0000b40046ab7a23 */ /* 0x100fe20000010810 */
[----:B------:R-:W-:Y:S01]  /*11040*/  MUFU.EX2 R242, R242 ;  /* 0x000000f200f27308 */ /* 0x000fe20000000800 */
[--C-:B------:R-:W-:Y:S01]  /*11050*/  FFMA.FTZ R170, R71, c[0x0][0x2d0], -R16.reuse ;  /* 0x0000b40047aa7a23 */ /* 0x100fe20000010810 */
[----:B------:R-:W-:Y:S01]  /*11060*/  FSEL R192, R19, -INF , !P0 ;  /* 0xff80000013c07808 */ /* 0x000fe20004000000 */
[--C-:B------:R-:W-:Y:S01]  /*11070*/  FFMA.FTZ R167, R66, c[0x0][0x2d0], -R16.reuse ;  /* 0x0000b40042a77a23 */ /* 0x100fe20000010810 */
[----:B------:R-:W-:Y:S01]  /*11080*/  FSETP.NEU.FTZ.AND P0, PT, R0, -INF , PT ;  /* 0xff8000000000780b */ /* 0x000fe20003f1d000 */
[--C-:B------:R-:W-:Y:S01]  /*11090*/  FFMA.FTZ R166, R67, c[0x0][0x2d0], -R16.reuse ;  /* 0x0000b40043a67a23 */ /* 0x100fe20000010810 */
[----:B------:R-:W-:Y:S01]  /*110a0*/  FMNMX.FTZ R153, R192, R153, !PT ;  /* 0x00000099c0997209 */ /* 0x000fe20007810000 */
[--C-:B------:R-:W-:Y:S01]  /*110b0*/  FFMA.FTZ R163, R32, c[0x0][0x2d0], -R16.reuse ;  /* 0x0000b40020a37a23 */ /* 0x100fe20000010810 */
[----:B------:R-:W-:Y:S01]  /*110c0*/  MUFU.EX2 R171, R171 ;  /* 0x000000ab00ab7308 */ /* 0x000fe20000000800 */
[--C-:B------:R-:W-:Y:S01]  /*110d0*/  FFMA.FTZ R161, R31, c[0x0][0x2d0], -R16.reuse ;  /* 0x0000b4001fa17a23 */ /* 0x100fe20000010810 */
[----:B------:R-:W-:Y:S01]  /*110e0*/  FSEL R202, R202, RZ, P0 ;  /* 0x000000ffcaca7208 */ /* 0x000fe20000000000 */
[----:B------:R-:W2:Y:S01]  /*110f0*/  SHFL.BFLY PT, R58, R153, 0x2, 0x1f ;  /* 0x0c401f00993a7f89 */ /* 0x000ea200000e0000 */
[--C-:B------:R-:W-:Y:S01]  /*11100*/  FFMA.FTZ R154, R59, c[0x0][0x2d0], -R16.reuse ;  /* 0x0000b4003b9a7a23 */ /* 0x100fe20000010810 */
[----:B------:R-:W-:Y:S01]  /*11110*/  ISETP.NE.AND P6, PT, R220, 0x1, PT ;  /* 0x00000001dc00780c */ /* 0x000fe20003fc5270 */
[--C-:B------:R-:W-:Y:S01]  /*11120*/  FFMA.FTZ R175, R27, c[0x0][0x2d0], -R16.reuse ;  /* 0x0000b4001baf7a23 */ /* 0x100fe20000010810 */
[----:B------:R-:W-:Y:S01]  /*11130*/  LDSM.16.MT88.4 R32, [R214+0x2080] ;  /* 0x00208000d620783b */ /* 0x000fe20000004200 */
[----:B------:R-:W3:Y:S01]  /*11140*/  MUFU.EX2 R170, R170 ;  /* 0x000000aa00aa7308 */ /* 0x000ee20000000800 */
[----:B------:R-:W-:-:S02]  /*11150*/  FFMA.FTZ R176, R25, c[0x0][0x2d0], -R16 ;  /* 0x0000b40019b07a23 */ /* 0x000fc40000010810 */
[--C-:B------:R-:W-:Y:S01]  /*11160*/  FFMA.FTZ R177, R24, c[0x0][0x2d0], -R16.reuse ;  /* 0x0000b40018b17a23 */ /* 0x100fe20000010810 */
[----:B------:R-:W-:Y:S01]  /*11170*/  LDSM.16.MT88.4 R28, [R212+0x2080] ;  /* 0x00208000d41c783b */ /* 0x000fe20000004200 */
[----:B------:R-:W-:Y:S01]  /*11180*/  FFMA.FTZ R241, R56, c[0x0][0x2d0], -R16 ;  /* 0x0000b40038f17a23 */ /* 0x000fe20000010810 */
[----:B-1----:R-:W-:Y:S01]  /*11190*/  F2FP.PACK_AB R56, R173, R172 ;  /* 0x000000acad38723e */ /* 0x002fe200000000ff */
[--C-:B------:R-:W-:Y:S01]  /*111a0*/  FFMA.FTZ R185, R107, c[0x0][0x2d0], -R202.reuse ;  /* 0x0000b4006bb97a23 */ /* 0x100fe200000108ca */
[----:B------:R-:W-:Y:S01]  /*111b0*/  MUFU.EX2 R167, R167 ;  /* 0x000000a700a77308 */ /* 0x000fe20000000800 */
[----:B------:R-:W-:Y:S01]  /*111c0*/  LDSM.16.MT88.4 R24, [R214+0x2c80] ;  /* 0x002c8000d618783b */ /* 0x000fe20000004200 */
[--C-:B------:R-:W-:Y:S02]  /*111d0*/  FFMA.FTZ R187, R106, c[0x0][0x2d0], -R202.reuse ;  /* 0x0000b4006abb7a23 */ /* 0x100fe400000108ca */
[--C-:B------:R-:W-:Y:S01]  /*111e0*/  FFMA.FTZ R186, R105, c[0x0][0x2d0], -R202.reuse ;  /* 0x0000b40069ba7a23 */ /* 0x100fe200000108ca */
[----:B------:R-:W-:Y:S01]  /*111f0*/  LDSM.16.MT88.4 R16, [R214+0x3880] ;  /* 0x00388000d610783b */ /* 0x000fe20000004200 */
[----:B------:R-:W-:-:S02]  /*11200*/  FFMA.FTZ R188, R104, c[0x0][0x2d0], -R202 ;  /* 0x0000b40068bc7a23 */ /* 0x000fc400000108ca */
[----:B------:R-:W1:Y:S01]  /*11210*/  MUFU.EX2 R166, R166 ;  /* 0x000000a600a67308 */ /* 0x000e620000000800 */
[----:B---3--:R-:W-:Y:S01]  /*11220*/  F2FP.PACK_AB R97, R170, R171 ;  /* 0x000000abaa61723e */ /* 0x008fe200000000ff */
[--C-:B------:R-:W-:Y:S01]  /*11230*/  FFMA.FTZ R194, R93, c[0x0][0x2d0], -R202.reuse ;  /* 0x0000b4005dc27a23 */ /* 0x100fe200000108ca */
[----:B--2---:R-:W-:Y:S01]  /*11240*/  FMNMX.FTZ R153, R153, R58, !PT ;  /* 0x0000003a99997209 */ /* 0x004fe20007810000 */
[--C-:B------:R-:W-:Y:S01]  /*11250*/  FFMA.FTZ R196, R92, c[0x0][0x2d0], -R202.reuse ;  /* 0x0000b4005cc47a23 */ /* 0x100fe200000108ca */
[----:B------:R-:W-:Y:S01]  /*11260*/  F2FP.PACK_AB R58, R242, R174 ;  /* 0x000000aef23a723e */ /* 0x000fe200000000ff */
[--C-:B------:R-:W-:Y:S02]  /*11270*/  FFMA.FTZ R197, R91, c[0x0][0x2d0], -R202.reuse ;  /* 0x0000b4005bc57a23 */ /* 0x100fe400000108ca */
[----:B------:R-:W2:Y:S01]  /*11280*/  SHFL.BFLY PT, R120, R153, 0x1, 0x1f ;  /* 0x0c201f0099787f89 */ /* 0x000ea200000e0000 */
[----:B------:R-:W3:Y:S01]  /*11290*/  MUFU.EX2 R163, R163 ;  /* 0x000000a300a37308 */ /* 0x000ee20000000800 */
[----:B------:R-:W-:-:S02]  /*112a0*/  FFMA.FTZ R195, R89, c[0x0][0x2d0], -R202 ;  /* 0x0000b40059c37a23 */ /* 0x000fc400000108ca */
[----:B------:R-:W-:Y:S02]  /*112b0*/  FFMA.FTZ R240, R179, c[0x0][0x2d0], -R202 ;  /* 0x0000b400b3f07a23 */ /* 0x000fe400000108ca */
[----:B------:R-:W-:Y:S01]  /*112c0*/  FADD.FTZ R170, R171, R170 ;  /* 0x000000aaabaa7221 */ /* 0x000fe20000010000 */
[C---:B-1----:R-:W-:Y:S02]  /*112d0*/  F2FP.PACK_AB R99, R166.reuse, R167 ;  /* 0x000000a7a663723e */ /* 0x042fe400000000ff */
[----:B------:R-:W1:Y:S01]  /*112e0*/  MUFU.EX2 R161, R161 ;  /* 0x000000a100a17308 */ /* 0x000e620000000800 */
[----:B------:R-:W-:Y:S02]  /*112f0*/  FADD.FTZ R170, R167, R170 ;  /* 0x000000aaa7aa7221 */ /* 0x000fe40000010000 */
[----:B------:R-:W-:Y:S02]  /*11300*/  FADD.FTZ R168, R173, R168 ;  /* 0x000000a8ada87221 */ /* 0x000fe40000010000 */
[----:B------:R-:W-:Y:S01]  /*11310*/  FADD.FTZ R170, R166, R170 ;  /* 0x000000aaa6aa7221 */ /* 0x000fe20000010000 */
[----:B------:R-:W-:Y:S01]  /*11320*/  HMMA.16816.F32 R144, R96, R136, RZ ;  /* 0x000000886090723c */ /* 0x000fe200000018ff */
[----:B------:R-:W-:Y:S01]  /*11330*/  FADD.FTZ R168, R174, R168 ;  /* 0x000000a8aea87221 */ /* 0x000fe20000010000 */
[----:B------:R-:W4:Y:S01]  /*11340*/  MUFU.EX2 R160, R160 ;  /* 0x000000a000a07308 */ /* 0x000f220000000800 */
[----:B---3--:R-:W-:-:S02]  /*11350*/  FADD.FTZ R170, R163, R170 ;  /* 0x000000aaa3aa7221 */ /* 0x008fc40000010000 */
[----:B------:R-:W-:-:S03]  /*11360*/  FADD.FTZ R242, R242, R168 ;  /* 0x000000a8f2f27221 */ /* 0x000fc60000010000 */
[C---:B------:R-:W-:Y:S01]  /*11370*/  HMMA.16816.F32 R100, R96.reuse, R108, RZ ;  /* 0x0000006c6064723c */ /* 0x040fe200000018ff */
[----:B--2---:R-:W-:Y:S01]  /*11380*/  FMNMX.FTZ R153, R153, R120, !PT ;  /* 0x0000007899997209 */ /* 0x004fe20007810000 */
[----:B------:R-:W2:Y:S01]  /*11390*/  MUFU.EX2 R154, R154 ;  /* 0x0000009a009a7308 */ /* 0x000ea20000000800 */
[C---:B-1----:R-:W-:Y:S01]  /*113a0*/  F2FP.PACK_AB R9, R161.reuse, R163 ;  /* 0x000000a3a109723e */ /* 0x042fe200000000ff */
[----:B------:R-:W-:Y:S01]  /*113b0*/  FADD.FTZ R170, R161, R170 ;  /* 0x000000aaa1aa7221 */ /* 0x000fe20000010000 */
[C---:B------:R-:W-:Y:S01]  /*113c0*/  FSETP.NEU.FTZ.AND P0, PT, R153.reuse, -INF , PT ;  /* 0xff8000009900780b */ /* 0x040fe20003f1d000 */
[----:B------:R-:W-:Y:S02]  /*113d0*/  FMUL.FTZ R203, R153, c[0x0][0x2d0] ;  /* 0x0000b40099cb7a20 */ /* 0x000fe40000410000 */
[----:B------:R-:W-:Y:S02]  /*113e0*/  HMMA.16816.F32 R116, R96, R128, RZ ;  /* 0x000000806074723c */ /* 0x000fe400000018ff */
[----:B------:R-:W-:Y:S01]  /*113f0*/  MUFU.EX2 R185, R185 ;  /* 0x000000b900b97308 */ /* 0x000fe20000000800 */
[----:B------:R-:W-:Y:S01]  /*11400*/  FSEL R203, R203, RZ, P0 ;  /* 0x000000ffcbcb7208 */ /* 0x000fe20000000000 */
[----:B----4-:R-:W-:-:S04]  /*11410*/  FADD.FTZ R170, R160, R170 ;  /* 0x000000aaa0aa7221 */ /* 0x010fc80000010000 */
[C---:B------:R-:W-:Y:S01]  /*11420*/  HMMA.16816.F32 R52, R96.reuse, R60, RZ ;  /* 0x0000003c6034723c */ /* 0x040fe200000018ff */
[--C-:B------:R-:W-:Y:S01]  /*11430*/  FFMA.FTZ R189, R75, c[0x0][0x2d0], -R203.reuse ;  /* 0x0000b4004bbd7a23 */ /* 0x100fe200000108cb */
[----:B--2---:R-:W-:Y:S01]  /*11440*/  F2FP.PACK_AB R11, R154, R160 ;  /* 0x000000a09a0b723e */ /* 0x004fe200000000ff */
[--C-:B------:R-:W-:Y:S01]  /*11450*/  FFMA.FTZ R191, R74, c[0x0][0x2d0], -R203.reuse ;  /* 0x0000b4004abf7a23 */ /* 0x100fe200000108cb */
[----:B------:R-:W1:Y:S01]  /*11460*/  MUFU.EX2 R187, R187 ;  /* 0x000000bb00bb7308 */ /* 0x000e620000000800 */
[--C-:B------:R-:W-:Y:S02]  /*11470*/  FFMA.FTZ R190, R95, c[0x0][0x2d0], -R203.reuse ;  /* 0x0000b4005fbe7a23 */ /* 0x100fe400000108cb */
[--C-:B------:R-:W-:Y:S01]  /*11480*/  FFMA.FTZ R193, R94, c[0x0][0x2d0], -R203.reuse ;  /* 0x0000b4005ec17a23 */ /* 0x100fe200000108cb */
[----:B------:R-:W-:Y:S01]  /*11490*/  HMMA.16816.F32 R68, R96, R12, RZ ;  /* 0x0000000c6044723c */ /* 0x000fe200000018ff */
[--C-:B------:R-:W-:Y:S02]  /*114a0*/  FFMA.FTZ R199, R90, c[0x0][0x2d0], -R203.reuse ;  /* 0x0000b4005ac77a23 */ /* 0x100fe400000108cb */
[--C-:B------:R-:W-:Y:S01]  /*114b0*/  FFMA.FTZ R201, R88, c[0x0][0x2d0], -R203.reuse ;  /* 0x0000b40058c97a23 */ /* 0x100fe200000108cb */
[----:B------:R-:W2:Y:S01]  /*114c0*/  MUFU.EX2 R186, R186 ;  /* 0x000000ba00ba7308 */ /* 0x000ea20000000800 */
[----:B------:R-:W-:-:S02]  /*114d0*/  FFMA.FTZ R198, R73, c[0x0][0x2d0], -R203 ;  /* 0x0000b40049c67a23 */ /* 0x000fc400000108cb */
[--C-:B------:R-:W-:Y:S01]  /*114e0*/  FFMA.FTZ R200, R72, c[0x0][0x2d0], -R203.reuse ;  /* 0x0000b40048c87a23 */ /* 0x100fe200000108cb */
[C---:B------:R-:W-:Y:S01]  /*114f0*/  HMMA.16816.F32 R84, R96.reuse, R4, RZ ;  /* 0x000000046054723c */ /* 0x040fe200000018ff */
[----:B------:R-:W-:Y:S02]  /*11500*/  FFMA.FTZ R235, R192, c[0x0][0x2d0], -R203 ;  /* 0x0000b400c0eb7a23 */ /* 0x000fe400000108cb */
[----:B------:R-:W-:Y:S01]  /*11510*/  FADD.FTZ R170, R154, R170 ;  /* 0x000000aa9aaa7221 */ /* 0x000fe20000010000 */
[----:B------:R-:W3:Y:S01]  /*11520*/  MUFU.EX2 R188, R188 ;  /* 0x000000bc00bc7308 */ /* 0x000ee20000000800 */
[----:B-1----:R-:W-:Y:S01]  /*11530*/  F2FP.PACK_AB R92, R187, R185 ;  /* 0x000000b9bb5c723e */ /* 0x002fe200000000ff */
[----:B------:R-:W-:Y:S02]  /*11540*/  FADD.FTZ R185, R185, R187 ;  /* 0x000000bbb9b97221 */ /* 0x000fe40000010000 */
[----:B------:R-:W-:Y:S04]  /*11550*/  HMMA.16816.F32 R132, R96, R138, RZ ;  /* 0x0000008a6084723c */ /* 0x000fe800000018ff */
[----:B------:R-:W-:Y:S01]  /*11560*/  MUFU.EX2 R189, R189 ;  /* 0x000000bd00bd7308 */ /* 0x000fe20000000800 */
[----:B--2---:R-:W-:-:S03]  /*11570*/  FADD.FTZ R185, R186, R185 ;  /* 0x000000b9bab97221 */ /* 0x004fc60000010000 */
[C---:B------:R-:W-:Y:S04]  /*11580*/  HMMA.16816.F32 R112, R96.reuse, R110, RZ ;  /* 0x0000006e6070723c */ /* 0x040fe800000018ff */
[----:B------:R-:W1:Y:S01]  /*11590*/  MUFU.EX2 R191, R191 ;  /* 0x000000bf00bf7308 */ /* 0x000e620000000800 */
[C---:B---3--:R-:W-:Y:S01]  /*115a0*/  F2FP.PACK_AB R94, R188.reuse, R186 ;  /* 0x000000babc5e723e */ /* 0x048fe200000000ff */
[----:B------:R-:W-:Y:S02]  /*115b0*/  FADD.FTZ R185, R188, R185 ;  /* 0x000000b9bcb97221 */ /* 0x000fe40000010000 */
[C---:B------:R-:W-:Y:S04]  /*115c0*/  HMMA.16816.F32 R124, R96.reuse, R130, RZ ;  /* 0x00000082607c723c */ /* 0x040fe800000018ff */
[----:B------:R-:W2:Y:S04]  /*115d0*/  MUFU.EX2 R190, R190 ;  /* 0x000000be00be7308 */ /* 0x000ea80000000800 */
[----:B------:R-:W-:Y:S04]  /*115e0*/  HMMA.16816.F32 R64, R96, R62, RZ ;  /* 0x0000003e6040723c */ /* 0x000fe800000018ff */
[----:B------:R-:W3:Y:S01]  /*115f0*/  MUFU.EX2 R193, R193 ;  /* 0x000000c100c17308 */ /* 0x000ee20000000800 */
[----:B-1----:R-:W-:Y:S01]  /*11600*/  F2FP.PACK_AB R93, R191, R189 ;  /* 0x000000bdbf5d723e */ /* 0x002fe200000000ff */
[----:B------:R-:W-:-:S02]  /*11610*/  FADD.FTZ R189, R189, R191 ;  /* 0x000000bfbdbd7221 */ /* 0x000fc40000010000 */
[----:B------:R-:W-:Y:S04]  /*11620*/  HMMA.16816.F32 R80, R96, R14, RZ ;  /* 0x0000000e6050723c */ /* 0x000fe800000018ff */
[----:B------:R-:W1:Y:S01]  /*11630*/  MUFU.EX2 R175, R175 ;  /* 0x000000af00af7308 */ /* 0x000e620000000800 */
[----:B--2---:R-:W-:-:S03]  /*11640*/  FADD.FTZ R189, R190, R189 ;  /* 0x000000bdbebd7221 */ /* 0x004fc60000010000 */
[----:B------:R-:W-:Y:S04]  /*11650*/  HMMA.16816.F32 R96, R96, R6, RZ ;  /* 0x000000066060723c */ /* 0x000fe800000018ff */
[----:B------:R-:W2:Y:S01]  /*11660*/  MUFU.EX2 R176, R176 ;  /* 0x000000b000b07308 */ /* 0x000ea20000000800 */
[C---:B---3--:R-:W-:Y:S01]  /*11670*/  F2FP.PACK_AB R95, R193.reuse, R190 ;  /* 0x000000bec15f723e */ /* 0x048fe200000000ff */
[----:B------:R-:W-:Y:S02]  /*11680*/  FADD.FTZ R189, R193, R189 ;  /* 0x000000bdc1bd7221 */ /* 0x000fe40000010000 */
[----:B------:R-:W-:Y:S04]  /*11690*/  HMMA.16816.F32 R144, R8, R156, R144 ;  /* 0x0000009c0890723c */ /* 0x000fe80000001890 */
[----:B------:R-:W3:Y:S01]  /*116a0*/  MUFU.EX2 R177, R177 ;  /* 0x000000b100b17308 */ /* 0x000ee20000000800 */
[----:B-1----:R-:W-:-:S03]  /*116b0*/  FADD.FTZ R170, R175, R170 ;  /* 0x000000aaafaa7221 */ /* 0x002fc60000010000 */
[C---:B------:R-:W-:Y:S04]  /*116c0*/  HMMA.16816.F32 R100, R8.reuse, R148, R100 ;  /* 0x000000940864723c */ /* 0x040fe80000001864 */
[----:B------:R-:W1:Y:S01]  /*116d0*/  MUFU.EX2 R241, R241 ;  /* 0x000000f100f17308 */ /* 0x000e620000000800 */
[C---:B--2---:R-:W-:Y:S01]  /*116e0*/  F2FP.PACK_AB R57, R176.reuse, R175 ;  /* 0x000000afb039723e */ /* 0x044fe200000000ff */
[----:B------:R-:W-:Y:S02]  /*116f0*/  FADD.FTZ R170, R176, R170 ;  /* 0x000000aab0aa7221 */ /* 0x000fe40000010000 */
[----:B------:R-:W-:Y:S04]  /*11700*/  HMMA.16816.F32 R116, R8, R48, R116 ;  /* 0x000000300874723c */ /* 0x000fe80000001874 */
[----:B------:R-:W2:Y:S01]  /*11710*/  MUFU.EX2 R194, R194 ;  /* 0x000000c200c27308 */ /* 0x000ea20000000800 */
[----:B---3--:R-:W-:-:S03]  /*11720*/  FADD.FTZ R170, R177, R170 ;  /* 0x000000aab1aa7221 */ /* 0x008fc60000010000 */
[----:B------:R-:W-:Y:S01]  /*11730*/  HMMA.16816.F32 R52, R8, R44, R52 ;  /* 0x0000002c0834723c */ /* 0x000fe20000001834 */
[----:B-1----:R-:W-:-:S03]  /*11740*/  F2FP.PACK_AB R59, R241, R177 ;  /* 0x000000b1f13b723e */ /* 0x002fc600000000ff */
[----:B------:R-:W1:Y:S01]  /*11750*/  MUFU.EX2 R196, R196 ;  /* 0x000000c400c47308 */ /* 0x000e620000000800 */
[----:B------:R-:W-:-:S03]  /*11760*/  FADD.FTZ R241, R241, R170 ;  /* 0x000000aaf1f17221 */ /* 0x000fc60000010000 */
[----:B------:R-:W-:Y:S01]  /*11770*/  HMMA.16816.F32 R68, R8, R40, R68 ;  /* 0x000000280844723c */ /* 0x000fe20000001844 */
[----:B--2---:R-:W-:-:S03]  /*11780*/  FADD.FTZ R185, R194, R185 ;  /* 0x000000b9c2b97221 */ /* 0x004fc60000010000 */
[----:B------:R-:W2:Y:S04]  /*11790*/  MUFU.EX2 R197, R197 ;  /* 0x000000c500c57308 */ /* 0x000ea80000000800 */
[----:B------:R-:W-:Y:S04]  /*117a0*/  HMMA.16816.F32 R84, R8, R36, R84 ;  /* 0x000000240854723c */ /* 0x000fe80000001854 */
[----:B------:R-:W3:Y:S01]  /*117b0*/  MUFU.EX2 R195, R195 ;  /* 0x000000c300c37308 */ /* 0x000ee20000000800 */
[----:B-1----:R-:W-:-:S03]  /*117c0*/  FADD.FTZ R185, R196, R185 ;  /* 0x000000b9c4b97221 */ /* 0x002fc60000010000 */
[----:B------:R-:W-:Y:S04]  /*117d0*/  HMMA.16816.F32 R132, R8, R158, R132 ;  /* 0x0000009e0884723c */ /* 0x000fe80000001884 */
[----:B------:R-:W1:Y:S01]  /*117e0*/  MUFU.EX2 R199, R199 ;  /* 0x000000c700c77308 */ /* 0x000e620000000800 */
[----:B--2---:R-:W-:-:S03]  /*117f0*/  FADD.FTZ R185, R197, R185 ;  /* 0x000000b9c5b97221 */ /* 0x004fc60000010000 */
[----:B------:R-:W-:Y:S04]  /*11800*/  HMMA.16816.F32 R112, R8, R150, R112 ;  /* 0x000000960870723c */ /* 0x000fe80000001870 */
[----:B------:R-:W2:Y:S01]  /*11810*/  MUFU.EX2 R201, R201 ;  /* 0x000000c900c97308 */ /* 0x000ea20000000800 */
[----:B---3--:R-:W-:-:S03]  /*11820*/  FADD.FTZ R185, R195, R185 ;  /* 0x000000b9c3b97221 */ /* 0x008fc60000010000 */
[----:B------:R-:W-:Y:S04]  /*11830*/  HMMA.16816.F32 R124, R8, R50, R124 ;  /* 0x00000032087c723c */ /* 0x000fe8000000187c */
[----:B------:R-:W3:Y:S01]  /*11840*/  MUFU.EX2 R198, R198 ;  /* 0x000000c600c67308 */ /* 0x000ee20000000800 */
[----:B-1----:R-:W-:-:S03]  /*11850*/  FADD.FTZ R189, R199, R189 ;  /* 0x000000bdc7bd7221 */ /* 0x002fc60000010000 */
[----:B------:R-:W-:Y:S04]  /*11860*/  HMMA.16816.F32 R64, R8, R46, R64 ;  /* 0x0000002e0840723c */ /* 0x000fe80000001840 */
[----:B------:R-:W1:Y:S01]  /*11870*/  MUFU.EX2 R200, R200 ;  /* 0x000000c800c87308 */ /* 0x000e620000000800 */
[----:B--2---:R-:W-:-:S03]  /*11880*/  FADD.FTZ R189, R201, R189 ;  /* 0x000000bdc9bd7221 */ /* 0x004fc60000010000 */
[----:B------:R-:W-:Y:S04]  /*11890*/  HMMA.16816.F32 R80, R8, R42, R80 ;  /* 0x0000002a0850723c */ /* 0x000fe80000001850 */
[----:B------:R-:W-:Y:S01]  /*118a0*/  MUFU.EX2 R240, R240 ;  /* 0x000000f000f07308 */ /* 0x000fe20000000800 */
[----:B---3--:R-:W-:-:S03]  /*118b0*/  FADD.FTZ R189, R198, R189 ;  /* 0x000000bdc6bd7221 */ /* 0x008fc60000010000 */
[----:B------:R-:W-:Y:S01]  /*118c0*/  HMMA.16816.F32 R96, R8, R38, R96 ;  /* 0x000000260860723c */ /* 0x000fe20000001860 */
[----:B------:R-:W2:Y:S03]  /*118d0*/  LDSM.16.MT88.4 R8, [R212+0x3880] ;  /* 0x00388000d408783b */ /* 0x000ea60000004200 */
[----:B------:R-:W-:Y:S01]  /*118e0*/  MUFU.EX2 R235, R235 ;  /* 0x000000eb00eb7308 */ /* 0x000fe20000000800 */
[----:B-1----:R-:W-:-:S03]  /*118f0*/  FADD.FTZ R189, R200, R189 ;  /* 0x000000bdc8bd7221 */ /* 0x002fc60000010000 */
[C---:B------:R-:W-:Y:S08]  /*11900*/  HMMA.16816.F32 R140, R92.reuse, R136, RZ ;  /* 0x000000885c8c723c */ /* 0x040ff000000018ff */
[C---:B------:R-:W-:Y:S08]  /*11910*/  HMMA.16816.F32 R104, R92.reuse, R108, RZ ;  /* 0x0000006c5c68723c */ /* 0x040ff000000018ff */
[C---:B------:R-:W-:Y:S08]  /*11920*/  HMMA.16816.F32 R120, R92.reuse, R128, RZ ;  /* 0x000000805c78723c */ /* 0x040ff000000018ff */
[C---:B------:R-:W-:Y:S08]  /*11930*/  HMMA.16816.F32 R72, R92.reuse, R12, RZ ;  /* 0x0000000c5c48723c */ /* 0x040ff000000018ff */
[----:B------:R-:W-:Y:S07]  /*11940*/  HMMA.16816.F32 R88, R92, R4, RZ ;  /* 0x000000045c58723c */ /* 0x000fee00000018ff */
[----:B------:R-:W-:Y:S01]  /*11950*/  F2FP.PACK_AB R4, R196, R194 ;  /* 0x000000c2c404723e */ /* 0x000fe200000000ff */
[----:B------:R-:W-:Y:S01]  /*11960*/  HMMA.16816.F32 R144, R56, R32, R144 ;  /* 0x000000203890723c */ /* 0x000fe20000001890 */
[----:B------:R-:W-:-:S07]  /*11970*/  F2FP.PACK_AB R5, R201, R199 ;  /* 0x000000c7c905723e */ /* 0x000fce00000000ff */
[C---:B------:R-:W-:Y:S08]  /*11980*/  HMMA.16816.F32 R100, R56.reuse, R28, R100 ;  /* 0x0000001c3864723c */ /* 0x040ff00000001864 */
        /* <DEDUP_REMOVED lines=17> */
[----:B------:R-:W-:-:S02]  /*11aa0*/  F2FP.PACK_AB R6, R195, R197 ;  /* 0x000000c5c306723e */ /* 0x000fc400000000ff */
[----:B------:R-:W-:-:S07]  /*11ab0*/  F2FP.PACK_AB R7, R200, R198 ;  /* 0x000000c6c807723e */ /* 0x000fce00000000ff */
[C---:B------:R-:W-:Y:S07]  /*11ac0*/  HMMA.16816.F32 R140, R4.reuse, R156, R140 ;  /* 0x0000009c048c723c */ /* 0x040fee000000188c */
[--C-:B------:R-:W-:Y:S01]  /*11ad0*/  FFMA.FTZ R156, R184, c[0x0][0x2d0], -R202.reuse ;  /* 0x0000b400b89c7a23 */ /* 0x100fe200000108ca */
[C---:B------:R-:W-:Y:S05]  /*11ae0*/  HMMA.16816.F32 R104, R4.reuse, R148, R104 ;  /* 0x000000940468723c */ /* 0x040fea0000001868 */
[----:B------:R-:W1:Y:S02]  /*11af0*/  MUFU.EX2 R156, R156 ;  /* 0x0000009c009c7308 */ /* 0x000e640000000800 */
[--C-:B------:R-:W-:Y:S01]  /*11b00*/  FFMA.FTZ R148, R183, c[0x0][0x2d0], -R202.reuse ;  /* 0x0000b400b7947a23 */ /* 0x100fe200000108ca */
[C---:B------:R-:W-:Y:S05]  /*11b10*/  HMMA.16816.F32 R120, R4.reuse, R48, R120 ;  /* 0x000000300478723c */ /* 0x040fea0000001878 */
[----:B------:R-:W2:Y:S02]  /*11b20*/  MUFU.EX2 R148, R148 ;  /* 0x0000009400947308 */ /* 0x000ea40000000800 */
[----:B------:R-:W-:Y:S01]  /*11b30*/  FFMA.FTZ R48, R181, c[0x0][0x2d0], -R202 ;  /* 0x0000b400b5307a23 */ /* 0x000fe200000108ca */
[----:B------:R-:W-:Y:S05]  /*11b40*/  HMMA.16816.F32 R72, R4, R40, R72 ;  /* 0x000000280448723c */ /* 0x000fea0000001848 */
[----:B------:R-:W3:Y:S01]  /*11b50*/  MUFU.EX2 R48, R48 ;  /* 0x0000003000307308 */ /* 0x000ee20000000800 */
[----:B-1----:R-:W-:-:S02]  /*11b60*/  FADD.FTZ R185, R156, R185 ;  /* 0x000000b99cb97221 */ /* 0x002fc40000010000 */
[----:B------:R-:W-:Y:S01]  /*11b70*/  HMMA.16816.F32 R88, R4, R36, R88 ;  /* 0x000000240458723c */ /* 0x000fe20000001858 */
[----:B------:R-:W-:Y:S02]  /*11b80*/  FFMA.FTZ R40, R182, c[0x0][0x2d0], -R203 ;  /* 0x0000b400b6287a23 */ /* 0x000fe400000108cb */
[----:B--2---:R-:W-:-:S04]  /*11b90*/  FADD.FTZ R185, R148, R185 ;  /* 0x000000b994b97221 */ /* 0x004fc80000010000 */
[--C-:B------:R-:W-:Y:S01]  /*11ba0*/  FFMA.FTZ R36, R180, c[0x0][0x2d0], -R203.reuse ;  /* 0x0000b400b4247a23 */ /* 0x100fe200000108cb */
[----:B------:R-:W-:Y:S01]  /*11bb0*/  HMMA.16816.F32 R56, R4, R44, R56 ;  /* 0x0000002c0438723c */ /* 0x000fe20000001838 */
[----:B------:R-:W-:Y:S01]  /*11bc0*/  FFMA.FTZ R37, R178, c[0x0][0x2d0], -R203 ;  /* 0x0000b400b2257a23 */ /* 0x000fe200000108cb */
[----:B------:R-:W1:Y:S01]  /*11bd0*/  MUFU.EX2 R40, R40 ;  /* 0x0000002800287308 */ /* 0x000e620000000800 */
[----:B---3--:R-:W-:-:S05]  /*11be0*/  FADD.FTZ R185, R48, R185 ;  /* 0x000000b930b97221 */ /* 0x008fca0000010000 */
[C---:B------:R-:W-:Y:S02]  /*11bf0*/  HMMA.16816.F32 R136, R4.reuse, R158, R136 ;  /* 0x0000009e0488723c */ /* 0x040fe40000001888 */
[----:B------:R-:W2:Y:S06]  /*11c00*/  MUFU.EX2 R36, R36 ;  /* 0x0000002400247308 */ /* 0x000eac0000000800 */
[----:B------:R-:W-:Y:S02]  /*11c10*/  HMMA.16816.F32 R108, R4, R150, R108 ;  /* 0x00000096046c723c */ /* 0x000fe4000000186c */
[----:B------:R-:W3:Y:S01]  /*11c20*/  MUFU.EX2 R37, R37 ;  /* 0x0000002500257308 */ /* 0x000ee20000000800 */
[----:B-1----:R-:W-:-:S05]  /*11c30*/  FADD.FTZ R189, R40, R189 ;  /* 0x000000bd28bd7221 */ /* 0x002fca0000010000 */
[----:B------:R-:W-:Y:S01]  /*11c40*/  HMMA.16816.F32 R128, R4, R50, R128 ;  /* 0x000000320480723c */ /* 0x000fe20000001880 */
[----:B--2---:R-:W-:-:S07]  /*11c50*/  FADD.FTZ R189, R36, R189 ;  /* 0x000000bd24bd7221 */ /* 0x004fce0000010000 */
[----:B------:R-:W-:Y:S01]  /*11c60*/  HMMA.16816.F32 R60, R4, R46, R60 ;  /* 0x0000002e043c723c */ /* 0x000fe2000000183c */
[----:B---3--:R-:W-:-:S07]  /*11c70*/  FADD.FTZ R189, R37, R189 ;  /* 0x000000bd25bd7221 */ /* 0x008fce0000010000 */
[C---:B------:R-:W-:Y:S08]  /*11c80*/  HMMA.16816.F32 R12, R4.reuse, R42, R12 ;  /* 0x0000002a040c723c */ /* 0x040ff0000000180c */
[----:B------:R-:W-:Y:S07]  /*11c90*/  HMMA.16816.F32 R92, R4, R38, R92 ;  /* 0x00000026045c723c */ /* 0x000fee000000185c */
[----:B------:R-:W-:-:S02]  /*11ca0*/  F2FP.PACK_AB R4, R148, R156 ;  /* 0x0000009c9404723e */ /* 0x000fc400000000ff */
[C---:B------:R-:W-:Y:S01]  /*11cb0*/  F2FP.PACK_AB R6, R240.reuse, R48 ;  /* 0x00000030f006723e */ /* 0x040fe200000000ff */
[----:B------:R-:W-:Y:S01]  /*11cc0*/  FADD.FTZ R240, R240, R185 ;  /* 0x000000b9f0f07221 */ /* 0x000fe20000010000 */
[----:B------:R-:W-:Y:S02]  /*11cd0*/  F2FP.PACK_AB R5, R36, R40 ;  /* 0x000000282405723e */ /* 0x000fe400000000ff */
[C---:B------:R-:W-:Y:S01]  /*11ce0*/  F2FP.PACK_AB R7, R235.reuse, R37 ;  /* 0x00000025eb07723e */ /* 0x040fe200000000ff */
[----:B------:R-:W-:-:S06]  /*11cf0*/  FADD.FTZ R235, R235, R189 ;  /* 0x000000bdebeb7221 */ /* 0x000fcc0000010000 */
[C---:B------:R-:W-:Y:S07]  /*11d00*/  HMMA.16816.F32 R56, R4.reuse, R20, R56 ;  /* 0x000000140438723c */ /* 0x040fee0000001838 */
[----:B------:R-:W-:Y:S01]  /*11d10*/  @P6 IMAD.HI.U32 R20, R77, c[0x0][0x2c8], RZ ;  /* 0x0000b2004d146a27 */ /* 0x000fe200078e00ff */
[----:B------:R-:W-:Y:S04]  /*11d20*/  HMMA.16816.F32 R72, R4, R16, R72 ;  /* 0x000000100448723c */ /* 0x000fe80000001848 */
[----:B------:R-:W-:-:S02]  /*11d30*/  @P6 SHF.R.U32.HI R77, RZ, c[0x0][0x2cc], R20 ;  /* 0x0000b300ff4d6a19 */ /* 0x000fc40000011614 */
[----:B------:R-:W-:Y:S02]  /*11d40*/  ISETP.GE.AND P6, PT, R219, 0x1, PT ;  /* 0x00000001db00780c */ /* 0x000fe40003fc6270 */
[----:B------:R-:W-:Y:S01]  /*11d50*/  HMMA.16816.F32 R140, R4, R32, R140 ;  /* 0x00000020048c723c */ /* 0x000fe2000000188c */
[----:B------:R-:W-:-:S07]  /*11d60*/  IMAD.IADD R16, R76, 0x1, R77 ;  /* 0x000000014c107824 */ /* 0x000fce00078e024d */
        /* <DEDUP_REMOVED lines=8> */
[----:B------:R-:W-:Y:S07]  /*11df0*/  HMMA.16816.F32 R92, R4, R10, R92 ;  /* 0x0000000a045c723c */ /* 0x000fee000000185c */
[----:B------:R-:W-:Y:S01]  /*11e00*/  IADD3 R5, R16, c[0x0][0x328], RZ ;  /* 0x0000ca0010057a10 */ /* 0x000fe20007ffe0ff */
[----:B------:R-:W-:Y:S05]  /*11e10*/  @!P6 BRA `(.L_x_467) ;  /* 0x000000f00000e947 */ /* 0x000fea0003800000 */
        /* <DEDUP_REMOVED lines=10> */
.L_x_468:
[----:B------:R-:W-:-:S13]  /*11ec0*/  ISETP.NE.AND P0, PT, R4, 0x1, PT ;  /* 0x000000010400780c */ /* 0x000fda0003f05270 */
[----:B------:R-:W-:-:S05]  /*11ed0*/  @P0 IMAD.HI.U32 R7, R6, c[0x0][0x330], RZ ;  /* 0x0000cc0006070a27 */ /* 0x000fca00078e00ff */
[----:B------:R-:W-:-:S05]  /*11ee0*/  @P0 SHF.R.U32.HI R6, RZ, c[0x0][0x334], R7 ;  /* 0x0000cd00ff060a19 */ /* 0x000fca0000011607 */
.L_x_469:
[----:B------:R-:W-:-:S05]  /*11ef0*/  IMAD R4, R6, R4, c[0x0][0x32c] ;  /* 0x0000cb0006047624 */ /* 0x000fca00078e0204 */
[----:B------:R-:W-:-:S05]  /*11f00*/  IMNMX R5, R5, R4, PT ;  /* 0x0000000405057217 */ /* 0x000fca0003800200 */
.L_x_467:
        /* <DEDUP_REMOVED lines=18> */
.L_x_489:
        /* <DEDUP_REMOVED lines=18> */
[----:B------:R-:W-:Y:S01]  /*12150*/  IMAD.WIDE.U32 R12, R243, c[0x0][0x208], RZ ;  /* 0x00008200f30c7a25 */ /* 0x000fe200078e00ff */
        /* <DEDUP_REMOVED lines=8> */
[C---:B------:R-:W-:Y:S01]  /*121e0*/  @!P1 LEA R7, P0, R2.reuse, R12, 0x5 ;  /* 0x0000000c02079211 */ /* 0x040fe200078028ff */
[----:B------:R-:W-:Y:S05]  /*121f0*/  IMAD.IADD R0, R13, 0x1, R0 ;  /* 0x000000010d007824 */ /* 0x000fea00078e0200 */
[----:B------:R-:W-:Y:S02]  /*12200*/  @!P1 LEA.HI.X R6, R2, R0, R6, 0x5, P0 ;  /* 0x0000000002069211 */ /* 0x000fe400000f2c06 */
[-C--:B------:R-:W-:Y:S05]  /*12210*/  IADD3 R3, P0, R228, R12.reuse, RZ ;  /* 0x0000000ce4037210 */ /* 0x080fea0007f1e0ff */
[----:B------:R-:W-:Y:S01]  /*12220*/  IMAD.X R2, R0, 0x1, R237, P0 ;  /* 0x0000000100027824 */ /* 0x000fe200000e06ed */
        /* <DEDUP_REMOVED lines=15> */
[C---:B------:R-:W-:Y:S03]  /*12320*/  @!P1 IADD3 R2, P0, R7.reuse, R228, RZ ;  /* 0x000000e407029210 */ /* 0x040fe60007f1e0ff */
[----:B------:R4:W-:Y:S02]  /*12330*/  LDGSTS.E.BYPASS.LTC128B.128 [R230+0x3080], [R4.64], !P3 ;  /* 0x0308000004e67fae */ /* 0x0009e4000d901d4c */
[----:B------:R-:W-:Y:S01]  /*12340*/  @!P1 IMAD.X R0, R6, 0x1, R237, P0 ;  /* 0x0000000106009824 */ /* 0x000fe200000e06ed */
[C---:B------:R-:W-:Y:S04]  /*12350*/  @!P1 LEA R12, P0, R2.reuse, c[0x0][0x1f8], 0x1 ;  /* 0x00007e00020c9a11 */ /* 0x040fe800078008ff */
[----:B------:R-:W-:Y:S02]  /*12360*/  @!P1 LEA.HI.X R13, R2, c[0x0][0x1fc], R0, 0x1, P0 ;  /* 0x00007f00020d9a11 */ /* 0x000fe400000f0c00 */
[C---:B------:R-:W-:Y:S03]  /*12370*/  @!P1 IADD3 R2, P0, R7.reuse, R248, RZ ;  /* 0x000000f807029210 */ /* 0x040fe60007f1e0ff */
        /* <DEDUP_REMOVED lines=10> */
.L_x_471:
[-C--:B--2-4-:R-:W-:Y:S01]  /*12420*/  HMMA.16816.F32 R4, R48, R16.reuse, RZ ;  /* 0x000000103004723c */ /* 0x094fe200000018ff */
[----:B------:R-:W-:Y:S02]  /*12430*/  LDSM.16.M88.4 R176, [R217+0x8080] ;  /* 0x00808000d9b0783b */ /* 0x000fe40000000200 */
[----:B------:R-:W-:Y:S05]  /*12440*/  ISETP.GT.AND P0, PT, R243, R227, PT ;  /* 0x000000e3f300720c */ /* 0x000fea0003f04270 */
[C---:B---3--:R-:W-:Y:S01]  /*12450*/  HMMA.16816.F32 R8, R44.reuse, R16, RZ ;  /* 0x000000102c08723c */ /* 0x048fe200000018ff */
[----:B------:R-:W0:Y:S07]  /*12460*/  LDGDEPBAR ;  /* 0x00000000000079af */ /* 0x000e2e0000000000 */
[-C--:B------:R-:W-:Y:S01]  /*12470*/  HMMA.16816.F32 R12, R44, R18.reuse, RZ ;  /* 0x000000122c0c723c */ /* 0x080fe200000018ff */
[----:B------:R-:W2:Y:S07]  /*12480*/  LDSM.16.M88.4 R180, [R216+0x4880] ;  /* 0x00488000d8b4783b */ /* 0x000eae0000000200 */
[C---:B------:R-:W-:Y:S01]  /*12490*/  HMMA.16816.F32 R16, R48.reuse, R18, RZ ;  /* 0x000000123010723c */ /* 0x040fe200000018ff */
[----:B------:R-:W3:Y:S07]  /*124a0*/  LDSM.16.M88.4 R184, [R217+0x9080] ;  /* 0x00908000d9b8783b */ /* 0x000eee0000000200 */
        /* <DEDUP_REMOVED lines=30> */
[C---:B---3--:R-:W-:Y:S08]  /*12690*/  HMMA.16816.F32 R8, R184.reuse, R180, R8 ;  /* 0x000000b4b808723c */ /* 0x048ff00000001808 */
        /* <DEDUP_REMOVED lines=13> */
[----:B------:R-:W2:Y:S07]  /*12770*/  LDSM.16.M88.4 R176, [R216+0x5880] ;  /* 0x00588000d8b0783b */ /* 0x000eae0000000200 */
[-C--:B----4-:R-:W-:Y:S01]  /*12780*/  HMMA.16816.F32 R4, R160, R192.reuse, R4 ;  /* 0x000000c0a004723c */ /* 0x090fe20000001804 */
[----:B------:R-:W-:Y:S07]  /*12790*/  LDSM.16.M88.4 R188, [R213+0xb080] ;  /* 0x00b08000d5bc783b */ /* 0x000fee0000000200 */
[C---:B------:R-:W-:Y:S08]  /*127a0*/  HMMA.16816.F32 R8, R196.reuse, R192, R8 ;  /* 0x000000c0c408723c */ /* 0x040ff00000001808 */
[-C--:B------:R-:W-:Y:S08]  /*127b0*/  HMMA.16816.F32 R12, R196, R194.reuse, R12 ;  /* 0x000000c2c40c723c */ /* 0x080ff0000000180c */
[C---:B------:R-:W-:Y:S01]  /*127c0*/  HMMA.16816.F32 R16, R160.reuse, R194, R16 ;  /* 0x000000c2a010723c */ /* 0x040fe20000001810 */
[----:B------:R-:W-:Y:S07]  /*127d0*/  LDSM.16.M88.4 R192, [R205] ;  /* 0x00000000cdc0783b */ /* 0x000fee0000000200 */
[-C--:B-----5:R-:W-:Y:S08]  /*127e0*/  HMMA.16816.F32 R20, R160, R156.reuse, R20 ;  /* 0x0000009ca014723c */ /* 0x0a0ff00000001814 */
[C---:B------:R-:W-:Y:S08]  /*127f0*/  HMMA.16816.F32 R24, R196.reuse, R156, R24 ;  /* 0x0000009cc418723c */ /* 0x040ff00000001818 */
[-C--:B------:R-:W-:Y:S08]  /*12800*/  HMMA.16816.F32 R28, R196, R158.reuse, R28 ;  /* 0x0000009ec41c723c */ /* 0x080ff0000000181c */
[C---:B------:R-:W-:Y:S01]  /*12810*/  HMMA.16816.F32 R32, R160.reuse, R158, R32 ;  /* 0x0000009ea020723c */ /* 0x040fe20000001820 */
[----:B------:R-:W3:Y:S07]  /*12820*/  LDSM.16.M88.4 R156, [R213+0xa080] ;  /* 0x00a08000d59c783b */ /* 0x000eee0000000200 */
        /* <DEDUP_REMOVED lines=11> */
[-C--:B--2---:R-:W-:Y:S08]  /*128e0*/  HMMA.16816.F32 R20, R152, R176.reuse, R20 ;  /* 0x000000b09814723c */ /* 0x084ff00000001814 */
[C---:B------:R-:W-:Y:S08]  /*128f0*/  HMMA.16816.F32 R24, R172.reuse, R176, R24 ;  /* 0x000000b0ac18723c */ /* 0x040ff00000001818 */
[-C--:B------:R-:W-:Y:S08]  /*12900*/  HMMA.16816.F32 R28, R172, R178.reuse, R28 ;  /* 0x000000b2ac1c723c */ /* 0x080ff0000000181c */
[C---:B------:R-:W-:Y:S08]  /*12910*/  HMMA.16816.F32 R32, R152.reuse, R178, R32 ;  /* 0x000000b29820723c */ /* 0x040ff00000001820 */
[-C--:B------:R-:W-:Y:S08]  /*12920*/  HMMA.16816.F32 R36, R152, R180.reuse, R36 ;  /* 0x000000b49824723c */ /* 0x080ff00000001824 */
[C---:B------:R-:W-:Y:S08]  /*12930*/  HMMA.16816.F32 R40, R172.reuse, R180, R40 ;  /* 0x000000b4ac28723c */ /* 0x040ff00000001828 */
[-C--:B------:R-:W-:Y:S08]  /*12940*/  HMMA.16816.F32 R44, R172, R182.reuse, R44 ;  /* 0x000000b6ac2c723c */ /* 0x080ff0000000182c */
[----:B------:R-:W-:Y:S08]  /*12950*/  HMMA.16816.F32 R48, R152, R182, R48 ;  /* 0x000000b69830723c */ /* 0x000ff00000001830 */
        /* <DEDUP_REMOVED lines=60> */
.L_x_472:
        /* <DEDUP_REMOVED lines=28> */
.L_x_475:
[----:B------:R-:W-:Y:S04]  /*12ee0*/  MOV R0, c[0x0][0x32c] ;  /* 0x0000cb0000007a02 */ /* 0x000fe80000000f00 */
[----:B------:R-:W-:Y:S11]  /*12ef0*/  ISETP.NE.AND P0, PT, R0, 0x1, PT ;  /* 0x000000010000780c */ /* 0x000ff60003f05270 */
[----:B------:R-:W-:Y:S02]  /*12f00*/  @!UPT UIADD3 URZ, URZ, URZ, URZ ;  /* 0x0000003f3f3ff290 */ /* 0x000fe4000fffe03f */
[----:B------:R-:W-:Y:S05]  /*12f10*/  @P0 IMAD.HI.U32 R0, R2, c[0x0][0x330], RZ ;  /* 0x0000cc0002000a27 */ /* 0x000fea00078e00ff */
[----:B------:R-:W-:Y:S02]  /*12f20*/  @P0 SHF.R.U32.HI R2, RZ, c[0x0][0x334], R0 ;  /* 0x0000cd00ff020a19 */ /* 0x000fe40000011600 */
.L_x_476:
[----:B------:R-:W-:Y:S05]  /*12f30*/  BSYNC B0 ;  /* 0x0000000000007941 */ /* 0x000fea0003800000 */
.L_x_474:
[----:B------:R-:W-:Y:S04]  /*12f40*/  IMAD.IADD R0, R153, 0x1, -R234 ;  /* 0x0000000199007824 */ /* 0x000fe800078e0aea */
[----:B------:R-:W-:Y:S05]  /*12f50*/  IMAD R2, R2, c[0x0][0x32c], R0 ;  /* 0x0000cb0002027a24 */ /* 0x000fea00078e0200 */
[----:B------:R-:W-:Y:S02]  /*12f60*/  IADD3 R0, R2, c[0x0][0x32c], RZ ;  /* 0x0000cb0002007a10 */ /* 0x000fe40007ffe0ff */
[----:B------:R-:W-:Y:S02]  /*12f70*/  IMNMX R160, R160, R2, !PT ;  /* 0x00000002a0a07217 */ /* 0x000fe40007800200 */
[----:B------:R-:W-:Y:S02]  /*12f80*/  IMNMX R161, R161, R0, PT ;  /* 0x00000000a1a17217 */ /* 0x000fe40003800200 */
.L_x_473:
        /* <DEDUP_REMOVED lines=17> */
.L_x_479:
[----:B------:R-:W-:Y:S04]  /*130a0*/  MOV R0, c[0x0][0x32c] ;  /* 0x0000cb0000007a02 */ /* 0x000fe80000000f00 */
[----:B------:R-:W-:Y:S11]  /*130b0*/  ISETP.NE.AND P0, PT, R0, 0x1, PT ;  /* 0x000000010000780c */ /* 0x000ff60003f05270 */
[----:B------:R-:W-:Y:S02]  /*130c0*/  @!UPT UIADD3 URZ, URZ, URZ, URZ ;  /* 0x0000003f3f3ff290 */ /* 0x000fe4000fffe03f */
[----:B------:R-:W-:Y:S05]  /*130d0*/  @P0 IMAD.HI.U32 R0, R2, c[0x0][0x330], RZ ;  /* 0x0000cc0002000a27 */ /* 0x000fea00078e00ff */
[----:B------:R-:W-:Y:S02]  /*130e0*/  @P0 SHF.R.U32.HI R2, RZ, c[0x0][0x334], R0 ;  /* 0x0000cd00ff020a19 */ /* 0x000fe40000011600 */
.L_x_480:
[----:B------:R-:W-:Y:S05]  /*130f0*/  BSYNC B0 ;  /* 0x0000000000007941 */ /* 0x000fea0003800000 */
.L_x_478:
[----:B------:R-:W-:Y:S04]  /*13100*/  IMAD.IADD R0, R153, 0x1, -R234 ;  /* 0x0000000199007824 */ /* 0x000fe800078e0aea */
[----:B------:R-:W-:Y:S05]  /*13110*/  IMAD R0, R2, c[0x0][0x32c], R0 ;  /* 0x0000cb0002007a24 */ /* 0x000fea00078e0200 */
[----:B------:R-:W-:Y:S02]  /*13120*/  IADD3 R2, R0, c[0x0][0x32c], RZ ;  /* 0x0000cb0000027a10 */ /* 0x000fe40007ffe0ff */
[----:B------:R-:W-:Y:S02]  /*13130*/  IMNMX R158, R158, R0, !PT ;  /* 0x000000009e9e7217 */ /* 0x000fe40007800200 */
[----:B------:R-:W-:Y:S02]  /*13140*/  IMNMX R159, R159, R2, PT ;  /* 0x000000029f9f7217 */ /* 0x000fe40003800200 */
.L_x_477:
        /* <DEDUP_REMOVED lines=17> */
.L_x_483:
[----:B------:R-:W-:Y:S04]  /*13260*/  MOV R0, c[0x0][0x32c] ;  /* 0x0000cb0000007a02 */ /* 0x000fe80000000f00 */
[----:B------:R-:W-:Y:S11]  /*13270*/  ISETP.NE.AND P0, PT, R0, 0x1, PT ;  /* 0x000000010000780c */ /* 0x000ff60003f05270 */
[----:B------:R-:W-:Y:S02]  /*13280*/  @!UPT UIADD3 URZ, URZ, URZ, URZ ;  /* 0x0000003f3f3ff290 */ /* 0x000fe4000fffe03f */
[----:B------:R-:W-:Y:S05]  /*13290*/  @P0 IMAD.HI.U32 R0, R2, c[0x0][0x330], RZ ;  /* 0x0000cc0002000a27 */ /* 0x000fea00078e00ff */
[----:B------:R-:W-:Y:S02]  /*132a0*/  @P0 SHF.R.U32.HI R2, RZ, c[0x0][0x334], R0 ;  /* 0x0000cd00ff020a19 */ /* 0x000fe40000011600 */
.L_x_484:
[----:B------:R-:W-:Y:S05]  /*132b0*/  BSYNC B0 ;  /* 0x0000000000007941 */ /* 0x000fea0003800000 */
.L_x_482:
[----:B------:R-:W-:Y:S04]  /*132c0*/  IMAD.IADD R0, R153, 0x1, -R234 ;  /* 0x0000000199007824 */ /* 0x000fe800078e0aea */
[----:B------:R-:W-:Y:S05]  /*132d0*/  IMAD R0, R2, c[0x0][0x32c], R0 ;  /* 0x0000cb0002007a24 */ /* 0x000fea00078e0200 */
[----:B------:R-:W-:Y:S02]  /*132e0*/  IADD3 R2, R0, c[0x0][0x32c], RZ ;  /* 0x0000cb0000027a10 */ /* 0x000fe40007ffe0ff */
[----:B------:R-:W-:Y:S02]  /*132f0*/  IMNMX R156, R156, R0, !PT ;  /* 0x000000009c9c7217 */ /* 0x000fe40007800200 */
[----:B------:R-:W-:Y:S02]  /*13300*/  IMNMX R157, R157, R2, PT ;  /* 0x000000029d9d7217 */ /* 0x000fe40003800200 */
.L_x_481:
        /* <DEDUP_REMOVED lines=24> */
[C---:B------:R-:W-:Y:S04]  /*13490*/  ISETP.LT.OR P0, PT, R161.reuse, 0x11, P0 ;  /* 0x00000011a100780c */ /* 0x040fe80000701670 */
[----:B------:R-:W-:Y:S02]  /*134a0*/  FSEL R186, R20, -INF , !P0 ;  /* 0xff80000014ba7808 */ /* 0x000fe40004000000 */
[----:B------:R-:W-:Y:S02]  /*134b0*/  ISETP.GT.AND P0, PT, R160, 0x11, !P1 ;  /* 0x00000011a000780c */ /* 0x000fe40004f04270 */
[----:B------:R-:W-:Y:S02]  /*134c0*/  P2R R20, PR, RZ, 0x2 ;  /* 0x00000002ff147803 */ /* 0x000fe40000000000 */
[----:B------:R-:W-:Y:S04]  /*134d0*/  ISETP.LT.OR P0, PT, R161, 0x12, P0 ;  /* 0x00000012a100780c */ /* 0x000fe80000701670 */
[----:B------:R-:W-:Y:S02]  /*134e0*/  FSEL R187, R21, -INF , !P0 ;  /* 0xff80000015bb7808 */ /* 0x000fe40004000000 */
[----:B------:R-:W-:Y:S02]  /*134f0*/  ISETP.GT.AND P0, PT, R158, 0x10, !P2 ;  /* 0x000000109e00780c */ /* 0x000fe40005704270 */
[----:B------:R-:W-:Y:S02]  /*13500*/  ISETP.GE.AND P2, PT, R153, 0x19, PT ;  /* 0x000000199900780c */ /* 0x000fe40003f46270 */
[----:B------:R-:W-:Y:S04]  /*13510*/  ISETP.LT.OR P0, PT, R159, 0x11, P0 ;  /* 0x000000119f00780c */ /* 0x000fe80000701670 */
        /* <DEDUP_REMOVED lines=8> */
[C---:B------:R-:W-:Y:S04]  /*135a0*/  ISETP.LT.OR P0, PT, R161.reuse, 0x19, P0 ;  /* 0x00000019a100780c */ /* 0x040fe80000701670 */
[----:B------:R-:W-:Y:S02]  /*135b0*/  FSEL R190, R32, -INF , !P0 ;  /* 0xff80000020be7808 */ /* 0x000fe40004000000 */
[----:B------:R-:W-:Y:S04]  /*135c0*/  ISETP.GT.AND P0, PT, R160, 0x19, !P1 ;  /* 0x00000019a000780c */ /* 0x000fe80004f04270 */
        /* <DEDUP_REMOVED lines=28> */
[C---:B------:R-:W-:Y:S04]  /*13790*/  ISETP.GT.AND P0, PT, R158.reuse, 0x1, !P1 ;  /* 0x000000019e00780c */ /* 0x040fe80004f04270 */
[----:B------:R-:W-:Y:S04]  /*137a0*/  ISETP.LT.OR P0, PT, R159, 0x2, P0 ;  /* 0x000000029f00780c */ /* 0x000fe80000701670 */
[----:B------:R-:W-:Y:S02]  /*137b0*/  FSEL R7, R7, -INF , !P0 ;  /* 0xff80000007077808 */ /* 0x000fe40004000000 */
[----:B------:R-:W-:Y:S04]  /*137c0*/  ISETP.GT.AND P0, PT, R158, RZ, !P2 ;  /* 0x000000ff9e00720c */ /* 0x000fe80005704270 */
[----:B------:R-:W-:Y:S04]  /*137d0*/  ISETP.LT.OR P0, PT, R159, 0x1, P0 ;  /* 0x000000019f00780c */ /* 0x000fe80000701670 */
[----:B------:R-:W-:Y:S02]  /*137e0*/  FSEL R4, R6, -INF , !P0 ;  /* 0xff80000006047808 */ /* 0x000fe40004000000 */
[----:B------:R-:W-:Y:S01]  /*137f0*/  ISETP.GT.AND P0, PT, R160, 0x28, !P3 ;  /* 0x00000028a000780c */ /* 0x000fe20005f04270 */
[----:B------:R-:W1:Y:S03]  /*13800*/  SHFL.IDX PT, R6, R154, 0x3, 0x1c1f ;  /* 0x007c1f009a067f89 */ /* 0x000e6600000e0000 */
[C---:B------:R-:W-:Y:S04]  /*13810*/  ISETP.LT.OR P0, PT, R161.reuse, 0x29, P0 ;  /* 0x00000029a100780c */ /* 0x040fe80000701670 */
[----:B------:R-:W-:Y:S02]  /*13820*/  FSEL R192, R48, -INF , !P0 ;  /* 0xff80000030c07808 */ /* 0x000fe40004000000 */
[----:B------:R-:W-:Y:S04]  /*13830*/  ISETP.GT.AND P0, PT, R160, 0x29, !P6 ;  /* 0x00000029a000780c */ /* 0x000fe80007704270 */
[----:B------:R-:W-:Y:S04]  /*13840*/  ISETP.LT.OR P0, PT, R161, 0x2a, P0 ;  /* 0x0000002aa100780c */ /* 0x000fe80000701670 */
[----:B------:R-:W-:Y:S02]  /*13850*/  FSEL R171, R49, -INF , !P0 ;  /* 0xff80000031ab7808 */ /* 0x000fe40004000000 */
[----:B------:R-:W-:Y:S04]  /*13860*/  ISETP.GT.AND P0, PT, R158, 0x28, !P3 ;  /* 0x000000289e00780c */ /* 0x000fe80005f04270 */
        /* <DEDUP_REMOVED lines=15> */
[C---:B------:R-:W-:Y:S04]  /*13960*/  ISETP.GT.AND P0, PT, R156.reuse, 0x9, !P0 ;  /* 0x000000099c00780c */ /* 0x040fe80004704270 */
        /* <DEDUP_REMOVED lines=27> */
[----:B------:R-:W-:Y:S04]  /*13b20*/  ISETP.GT.AND P0, PT, R156, RZ, !P2 ;  /* 0x000000ff9c00720c */ /* 0x000fe80005704270 */
[C---:B------:R-:W-:Y:S04]  /*13b30*/  ISETP.LT.OR P0, PT, R157.reuse, 0x1, P0 ;  /* 0x000000019d00780c */ /* 0x040fe80000701670 */
        /* <DEDUP_REMOVED lines=20> */
.L_x_487:
[----:B------:R-:W-:Y:S04]  /*13c80*/  MOV R6, c[0x0][0x32c] ;  /* 0x0000cb0000067a02 */ /* 0x000fe80000000f00 */
[----:B------:R-:W-:Y:S11]  /*13c90*/  ISETP.NE.AND P0, PT, R6, 0x1, PT ;  /* 0x000000010600780c */ /* 0x000ff60003f05270 */
[----:B------:R-:W-:Y:S02]  /*13ca0*/  @!UPT UIADD3 URZ, URZ, URZ, URZ ;  /* 0x0000003f3f3ff290 */ /* 0x000fe4000fffe03f */
[----:B------:R-:W-:Y:S05]  /*13cb0*/  @P0 IMAD.HI.U32 R6, R24, c[0x0][0x330], RZ ;  /* 0x0000cc0018060a27 */ /* 0x000fea00078e00ff */
[----:B------:R-:W-:Y:S02]  /*13cc0*/  @P0 SHF.R.U32.HI R24, RZ, c[0x0][0x334], R6 ;  /* 0x0000cd00ff180a19 */ /* 0x000fe40000011606 */
.L_x_488:
[----:B------:R-:W-:Y:S05]  /*13cd0*/  BSYNC B0 ;  /* 0x0000000000007941 */ /* 0x000fea0003800000 */
.L_x_486:
[----:B------:R-:W-:Y:S04]  /*13ce0*/  IMAD.IADD R153, R153, 0x1, -R234 ;  /* 0x0000000199997824 */ /* 0x000fe800078e0aea */
[----:B------:R-:W-:Y:S05]  /*13cf0*/  IMAD R153, R24, c[0x0][0x32c], R153 ;  /* 0x0000cb0018997a24 */ /* 0x000fea00078e0299 */
[----:B------:R-:W-:Y:S02]  /*13d00*/  IADD3 R6, R153, c[0x0][0x32c], RZ ;  /* 0x0000cb0099067a10 */ /* 0x000fe40007ffe0ff */
[----:B------:R-:W-:Y:S02]  /*13d10*/  IMNMX R3, R3, R153, !PT ;  /* 0x0000009903037217 */ /* 0x000fe40007800200 */
[----:B------:R-:W-:Y:S02]  /*13d20*/  IMNMX R152, R152, R6, PT ;  /* 0x0000000698987217 */ /* 0x000fe40003800200 */
.L_x_485:
[----:B------:R-:W-:Y:S01]  /*13d30*/  ISETP.GT.AND P0, PT, R3, RZ, !P2 ;  /* 0x000000ff0300720c */ /* 0x000fe20005704270 */
[----:B------:R-:W-:Y:S01]  /*13d40*/  LDSM.16.MT88.4 R36, [R212+0x1880] ;  /* 0x00188000d424783b */ /* 0x000fe20000004200 */
[----:B------:R-:W-:Y:S02]  /*13d50*/  ISETP.NE.AND P2, PT, R23, RZ, PT ;  /* 0x000000ff1700720c */ /* 0x000fe40003f45270 */
[----:B------:R-:W-:Y:S04]  /*13d60*/  ISETP.LT.OR P0, PT, R152, 0x1, P0 ;  /* 0x000000019800780c */ /* 0x000fe80000701670 */
[----:B------:R-:W-:Y:S02]  /*13d70*/  FSEL R10, R10, -INF , !P0 ;  /* 0xff8000000a0a7808 */ /* 0x000fe40004000000 */
[----:B------:R-:W-:Y:S02]  /*13d80*/  ISETP.GT.AND P0, PT, R3, 0x1, !P1 ;  /* 0x000000010300780c */ /* 0x000fe40004f04270 */
        /* <DEDUP_REMOVED lines=14> */
[----:B------:R-:W-:Y:S02]  /*13e70*/  ISETP.GT.AND P0, PT, R3, 0x9, !P0 ;  /* 0x000000090300780c */ /* 0x000fe40004704270 */
[----:B------:R-:W-:Y:S02]  /*13e80*/  FMNMX.FTZ R2, R187, R2, !PT ;  /* 0x00000002bb027209 */ /* 0x000fe40007810000 */
[----:B------:R-:W-:Y:S02]  /*13e90*/  FMNMX.FTZ R0, R4, R150, !PT ;  /* 0x0000009604007209 */ /* 0x000fe40007810000 */
[----:B------:R-:W-:Y:S02]  /*13ea0*/  FMNMX.FTZ R2, R190, R2, !PT ;  /* 0x00000002be027209 */ /* 0x000fe40007810000 */
[----:B------:R-:W-:Y:S02]  /*13eb0*/  ISETP.LT.OR P0, PT, R152, 0xa, P0 ;  /* 0x0000000a9800780c */ /* 0x000fe40000701670 */
[----:B------:R-:W-:Y:S02]  /*13ec0*/  FMNMX.FTZ R2, R194, R2, !PT ;  /* 0x00000002c2027209 */ /* 0x000fe40007810000 */
        /* <DEDUP_REMOVED lines=14> */
[----:B------:R-:W-:Y:S01]  /*13fb0*/  FMNMX.FTZ R0, R189, R0, !PT ;  /* 0x00000000bd007209 */ /* 0x000fe20007810000 */
[----:B------:R-:W1:Y:S01]  /*13fc0*/  SHFL.BFLY PT, R20, R2, 0x2, 0x1f ;  /* 0x0c401f0002147f89 */ /* 0x000e6200000e0000 */
[----:B------:R-:W-:Y:S02]  /*13fd0*/  ISETP.GT.AND P0, PT, R3, 0x11, !P0 ;  /* 0x000000110300780c */ /* 0x000fe40004704270 */
[----:B------:R-:W-:Y:S02]  /*13fe0*/  FMNMX.FTZ R0, R196, R0, !PT ;  /* 0x00000000c4007209 */ /* 0x000fe40007810000 */
[C---:B------:R-:W-:Y:S02]  /*13ff0*/  ISETP.LT.OR P0, PT, R152.reuse, 0x12, P0 ;  /* 0x000000129800780c */ /* 0x040fe40000701670 */
[----:B------:R-:W-:Y:S02]  /*14000*/  FMNMX.FTZ R0, R199, R0, !PT ;  /* 0x00000000c7007209 */ /* 0x000fe40007810000 */
[----:B------:R-:W-:Y:S02]  /*14010*/  FSEL R27, R27, -INF , !P0 ;  /* 0xff8000001b1b7808 */ /* 0x000fe40004000000 */
[----:B------:R-:W-:Y:S02]  /*14020*/  ISETP.GT.AND P0, PT, R3, 0x18, !P1 ;  /* 0x000000180300780c */ /* 0x000fe40004f04270 */
[----:B------:R-:W-:Y:S02]  /*14030*/  FMNMX.FTZ R0, R193, R0, !PT ;  /* 0x00000000c1007209 */ /* 0x000fe40007810000 */
[----:B------:R-:W-:Y:S02]  /*14040*/  ISETP.LT.OR P0, PT, R152, 0x19, P0 ;  /* 0x000000199800780c */ /* 0x000fe40000701670 */
[----:B------:R-:W-:Y:S02]  /*14050*/  FMNMX.FTZ R0, R191, R0, !PT ;  /* 0x00000000bf007209 */ /* 0x000fe40007810000 */
[----:B------:R-:W-:Y:S02]  /*14060*/  FMNMX.FTZ R22, R9, R22, !PT ;  /* 0x0000001609167209 */ /* 0x000fe40007810000 */
[----:B------:R-:W-:Y:S02]  /*14070*/  FSEL R30, R30, -INF , !P0 ;  /* 0xff8000001e1e7808 */ /* 0x000fe40004000000 */
[----:B------:R-:W-:Y:S02]  /*14080*/  FMNMX.FTZ R0, R168, R0, !PT ;  /* 0x00000000a8007209 */ /* 0x000fe40007810000 */
[----:B------:R-:W-:Y:S02]  /*14090*/  ISETP.GT.AND P0, PT, R3, 0x19, !P2 ;  /* 0x000000190300780c */ /* 0x000fe40005704270 */
[----:B------:R-:W-:Y:S02]  /*140a0*/  FMNMX.FTZ R22, R12, R22, !PT ;  /* 0x000000160c167209 */ /* 0x000fe40007810000 */
[----:B------:R-:W-:Y:S02]  /*140b0*/  FMNMX.FTZ R0, R167, R0, !PT ;  /* 0x00000000a7007209 */ /* 0x000fe40007810000 */
[----:B------:R-:W-:Y:S02]  /*140c0*/  ISETP.LT.OR P0, PT, R152, 0x1a, P0 ;  /* 0x0000001a9800780c */ /* 0x000fe40000701670 */
[----:B-1----:R-:W-:Y:S02]  /*140d0*/  FMNMX.FTZ R20, R2, R20, !PT ;  /* 0x0000001402147209 */ /* 0x002fe40007810000 */
[----:B------:R-:W-:Y:S01]  /*140e0*/  FMNMX.FTZ R22, R13, R22, !PT ;  /* 0x000000160d167209 */ /* 0x000fe20007810000 */
[----:B------:R-:W1:Y:S01]  /*140f0*/  SHFL.BFLY PT, R2, R0, 0x2, 0x1f ;  /* 0x0c401f0000027f89 */ /* 0x000e6200000e0000 */
[----:B------:R-:W-:Y:S02]  /*14100*/  FSEL R24, R31, -INF , !P0 ;  /* 0xff8000001f187808 */ /* 0x000fe40004000000 */
[C---:B------:R-:W-:Y:S02]  /*14110*/  ISETP.GT.AND P0, PT, R3.reuse, 0x20, !P5 ;  /* 0x000000200300780c */ /* 0x040fe40006f04270 */
[----:B------:R-:W-:Y:S02]  /*14120*/  FMNMX.FTZ R22, R250, R22, !PT ;  /* 0x00000016fa167209 */ /* 0x000fe40007810000 */
[----:B------:R-:W-:Y:S01]  /*14130*/  ISETP.LT.OR P0, PT, R152, 0x21, P0 ;  /* 0x000000219800780c */ /* 0x000fe20000701670 */
[----:B------:R-:W2:Y:S01]  /*14140*/  SHFL.BFLY PT, R6, R20, 0x1, 0x1f ;  /* 0x0c201f0014067f89 */ /* 0x000ea200000e0000 */
[----:B------:R-:W-:Y:S02]  /*14150*/  FMNMX.FTZ R22, R252, R22, !PT ;  /* 0x00000016fc167209 */ /* 0x000fe40007810000 */
[----:B------:R-:W-:Y:S02]  /*14160*/  FSEL R166, R42, -INF , !P0 ;  /* 0xff8000002aa67808 */ /* 0x000fe40004000000 */
        /* <DEDUP_REMOVED lines=11> */
[----:B-1----:R-:W-:Y:S02]  /*14220*/  FMNMX.FTZ R2, R0, R2, !PT ;  /* 0x0000000200027209 */ /* 0x002fe40007810000 */
[----:B--2---:R-:W-:Y:S02]  /*14230*/  FMNMX.FTZ R3, R20, R6, !PT ;  /* 0x0000000614037209 */ /* 0x004fe40007810000 */
[----:B------:R-:W-:Y:S01]  /*14240*/  FMNMX.FTZ R6, R163, R22, !PT ;  /* 0x00000016a3067209 */ /* 0x000fe20007810000 */
[----:B------:R-:W1:Y:S01]  /*14250*/  SHFL.BFLY PT, R20, R2, 0x1, 0x1f ;  /* 0x0c201f0002147f89 */ /* 0x000e6200000e0000 */
[----:B------:R-:W-:Y:S01]  /*14260*/  ISETP.LT.OR P0, PT, R152, 0x2a, P0 ;  /* 0x0000002a9800780c */ /* 0x000fe20000701670 */
[----:B------:R-:W-:Y:S01]  /*14270*/  FMUL.FTZ R251, R3, c[0x0][0x2d0] ;  /* 0x0000b40003fb7a20 */ /* 0x000fe20000410000 */
[----:B------:R-:W-:Y:S02]  /*14280*/  FMNMX.FTZ R6, R161, R6, !PT ;  /* 0x00000006a1067209 */ /* 0x000fe40007810000 */
[----:B------:R-:W-:Y:S02]  /*14290*/  FSEL R153, R47, -INF , !P0 ;  /* 0xff8000002f997808 */ /* 0x000fe40004000000 */
[----:B------:R-:W-:Y:S01]  /*142a0*/  FSETP.NEU.FTZ.AND P0, PT, R3, -INF , PT ;  /* 0xff8000000300780b */ /* 0x000fe20003f1d000 */
[----:B------:R-:W2:Y:S03]  /*142b0*/  SHFL.BFLY PT, R0, R6, 0x2, 0x1f ;  /* 0x0c401f0006007f89 */ /* 0x000ea600000e0000 */
[----:B------:R-:W-:Y:S05]  /*142c0*/  FSEL R251, R251, RZ, P0 ;  /* 0x000000fffbfb7208 */ /* 0x000fea0000000000 */
[--C-:B------:R-:W-:Y:S01]  /*142d0*/  FFMA.FTZ R175, R21, c[0x0][0x2d0], -R251.reuse ;  /* 0x0000b40015af7a23 */ /* 0x100fe200000108fb */
[----:B------:R-:W-:Y:S01]  /*142e0*/  FMNMX.FTZ R21, R10, R148, !PT ;  /* 0x000000940a157209 */ /* 0x000fe20007810000 */
[--C-:B------:R-:W-:Y:S02]  /*142f0*/  FFMA.FTZ R174, R5, c[0x0][0x2d0], -R251.reuse ;  /* 0x0000b40005ae7a23 */ /* 0x100fe400000108fb */
[--C-:B------:R-:W-:Y:S01]  /*14300*/  FFMA.FTZ R173, R16, c[0x0][0x2d0], -R251.reuse ;  /* 0x0000b40010ad7a23 */ /* 0x100fe200000108fb */
[----:B------:R-:W-:Y:S01]  /*14310*/  FMNMX.FTZ R5, R11, R21, !PT ;  /* 0x000000150b057209 */ /* 0x000fe20007810000 */
[--C-:B------:R-:W-:Y:S01]  /*14320*/  FFMA.FTZ R172, R17, c[0x0][0x2d0], -R251.reuse ;  /* 0x0000b40011ac7a23 */ /* 0x100fe200000108fb */
[----:B------:R-:W-:Y:S01]  /*14330*/  MUFU.EX2 R175, R175 ;  /* 0x000000af00af7308 */ /* 0x000fe20000000800 */
[----:B-1----:R-:W-:Y:S01]  /*14340*/  FMNMX.FTZ R2, R2, R20, !PT ;  /* 0x0000001402027209 */ /* 0x002fe20007810000 */
[--C-:B------:R-:W-:Y:S01]  /*14350*/  FFMA.FTZ R186, R186, c[0x0][0x2d0], -R251.reuse ;  /* 0x0000b400baba7a23 */ /* 0x100fe200000108fb */
[----:B------:R-:W-:Y:S01]  /*14360*/  FMNMX.FTZ R5, R14, R5, !PT ;  /* 0x000000050e057209 */ /* 0x000fe20007810000 */
[----:B------:R-:W-:Y:S01]  /*14370*/  LDSM.16.MT88.4 R20, [R214+0x1880] ;  /* 0x00188000d614783b */ /* 0x000fe20000004200 */
[--C-:B------:R-:W-:Y:S02]  /*14380*/  FFMA.FTZ R187, R187, c[0x0][0x2d0], -R251.reuse ;  /* 0x0000b400bbbb7a23 */ /* 0x100fe400000108fb */
[----:B------:R-:W-:Y:S01]  /*14390*/  FMNMX.FTZ R5, R15, R5, !PT ;  /* 0x000000050f057209 */ /* 0x000fe20007810000 */
[----:B------:R-:W-:Y:S01]  /*143a0*/  FMUL.FTZ R195, R2, c[0x0][0x2d0] ;  /* 0x0000b40002c37a20 */ /* 0x000fe20000410000 */
[----:B--2---:R-:W-:Y:S01]  /*143b0*/  FMNMX.FTZ R0, R6, R0, !PT ;  /* 0x0000000006007209 */ /* 0x004fe20007810000 */
[----:B------:R-:W1:Y:S01]  /*143c0*/  MUFU.EX2 R174, R174 ;  /* 0x000000ae00ae7308 */ /* 0x000e620000000800 */
[----:B------:R-:W-:Y:S01]  /*143d0*/  FMNMX.FTZ R16, R25, R5, !PT ;  /* 0x0000000519107209 */ /* 0x000fe20007810000 */
[--C-:B------:R-:W-:Y:S01]  /*143e0*/  FFMA.FTZ R190, R190, c[0x0][0x2d0], -R251.reuse ;  /* 0x0000b400bebe7a23 */ /* 0x100fe200000108fb */
[----:B------:R-:W-:Y:S01]  /*143f0*/  FSEL R6, R3, RZ, P0 ;  /* 0x000000ff03067208 */ /* 0x000fe20000000000 */
[----:B------:R-:W2:Y:S01]  /*14400*/  SHFL.BFLY PT, R5, R0, 0x1, 0x1f ;  /* 0x0c201f0000057f89 */ /* 0x000ea200000e0000 */
[----:B------:R-:W-:Y:S01]  /*14410*/  FSETP.NEU.FTZ.AND P0, PT, R2, -INF , PT ;  /* 0xff8000000200780b */ /* 0x000fe20003f1d000 */
[----:B------:R-:W-:Y:S01]  /*14420*/  FFMA.FTZ R194, R194, c[0x0][0x2d0], -R251 ;  /* 0x0000b400c2c27a23 */ /* 0x000fe200000108fb */
[----:B------:R-:W-:Y:S01]  /*14430*/  FMNMX.FTZ R16, R27, R16, !PT ;  /* 0x000000101b107209 */ /* 0x000fe20007810000 */
[----:B------:R-:W-:Y:S01]  /*14440*/  FADD.FTZ R6, -R6, R151 ;  /* 0x0000009706067221 */ /* 0x000fe20000010100 */
[----:B------:R-:W-:Y:S01]  /*14450*/  FSEL R195, R195, RZ, P0 ;  /* 0x000000ffc3c37208 */ /* 0x000fe20000000000 */
[----:B------:R-:W-:Y:S01]  /*14460*/  MUFU.EX2 R173, R173 ;  /* 0x000000ad00ad7308 */ /* 0x000fe20000000800 */
[----:B------:R-:W-:Y:S01]  /*14470*/  FMNMX.FTZ R16, R30, R16, !PT ;  /* 0x000000101e107209 */ /* 0x000fe20007810000 */
[----:B------:R-:W-:Y:S02]  /*14480*/  FMUL.FTZ R151, R6, c[0x0][0x2d0] ;  /* 0x0000b40006977a20 */ /* 0x000fe40000410000 */
        /* <DEDUP_REMOVED lines=9> */
[--C-:B------:R-:W-:Y:S01]  /*14520*/  FFMA.FTZ R188, R188, c[0x0][0x2d0], -R195.reuse ;  /* 0x0000b400bcbc7a23 */ /* 0x100fe200000108c3 */
[----:B-1----:R-:W-:Y:S01]  /*14530*/  F2FP.PACK_AB R156, R174, R175 ;  /* 0x000000afae9c723e */ /* 0x002fe200000000ff */
[--C-:B------:R-:W-:Y:S01]  /*14540*/  FFMA.FTZ R189, R189, c[0x0][0x2d0], -R195.reuse ;  /* 0x0000b400bdbd7a23 */ /* 0x100fe200000108c3 */
[----:B------:R-:W-:Y:S01]  /*14550*/  FMNMX.FTZ R7, R160, R7, !PT ;  /* 0x00000007a0077209 */ /* 0x000fe20007810000 */
[--C-:B------:R-:W-:Y:S01]  /*14560*/  FFMA.FTZ R196, R196, c[0x0][0x2d0], -R195.reuse ;  /* 0x0000b400c4c47a23 */ /* 0x100fe200000108c3 */
[----:B--2---:R-:W-:Y:S01]  /*14570*/  FMNMX.FTZ R0, R0, R5, !PT ;  /* 0x0000000500007209 */ /* 0x004fe20007810000 */
[----:B------:R-:W-:Y:S01]  /*14580*/  FFMA.FTZ R199, R199, c[0x0][0x2d0], -R195 ;  /* 0x0000b400c7c77a23 */ /* 0x000fe200000108c3 */
[----:B------:R-:W-:Y:S01]  /*14590*/  FMNMX.FTZ R7, R153, R7, !PT ;  /* 0x0000000799077209 */ /* 0x000fe20007810000 */
[----:B------:R-:W1:Y:S01]  /*145a0*/  MUFU.EX2 R172, R172 ;  /* 0x000000ac00ac7308 */ /* 0x000e620000000800 */
[----:B------:R-:W-:Y:S01]  /*145b0*/  FSEL R5, R2, RZ, P0 ;  /* 0x000000ff02057208 */ /* 0x000fe20000000000 */
[C---:B------:R-:W-:Y:S01]  /*145c0*/  FMUL.FTZ R170, R0.reuse, c[0x0][0x2d0] ;  /* 0x0000b40000aa7a20 */ /* 0x040fe20000410000 */
[----:B------:R-:W-:Y:S01]  /*145d0*/  FSETP.NEU.FTZ.AND P0, PT, R0, -INF , PT ;  /* 0xff8000000000780b */ /* 0x000fe20003f1d000 */
[----:B------:R-:W2:Y:S01]  /*145e0*/  SHFL.BFLY PT, R4, R7, 0x2, 0x1f ;  /* 0x0c401f0007047f89 */ /* 0x000ea200000e0000 */
[--C-:B------:R-:W-:Y:S02]  /*145f0*/  FFMA.FTZ R198, R198, c[0x0][0x2d0], -R251.reuse ;  /* 0x0000b400c6c67a23 */ /* 0x100fe400000108fb */
[----:B------:R-:W-:Y:S01]  /*14600*/  FSEL R170, R170, RZ, P0 ;  /* 0x000000ffaaaa7208 */ /* 0x000fe20000000000 */
[----:B------:R-:W-:Y:S01]  /*14610*/  FADD.FTZ R150, -R5, R150 ;  /* 0x0000009605967221 */ /* 0x000fe20000010100 */
[----:B------:R-:W-:Y:S01]  /*14620*/  FSEL R5, R0, RZ, P0 ;  /* 0x000000ff00057208 */ /* 0x000fe20000000000 */
[----:B------:R-:W-:Y:S01]  /*14630*/  MUFU.EX2 R155, R155 ;  /* 0x0000009b009b7308 */ /* 0x000fe20000000800 */
[----:B------:R-:W-:Y:S02]  /*14640*/  FFMA.FTZ R197, R197, c[0x0][0x2d0], -R251 ;  /* 0x0000b400c5c57a23 */ /* 0x000fe400000108fb */
[----:B------:R-:W-:Y:S02]  /*14650*/  FMUL.FTZ R150, R150, c[0x0][0x2d0] ;  /* 0x0000b40096967a20 */ /* 0x000fe40000410000 */
[----:B------:R-:W-:Y:S02]  /*14660*/  FADD.FTZ R5, -R5, R149 ;  /* 0x0000009505057221 */ /* 0x000fe40000010100 */
[--C-:B------:R-:W-:Y:S02]  /*14670*/  FFMA.FTZ R177, R8, c[0x0][0x2d0], -R170.reuse ;  /* 0x0000b40008b17a23 */ /* 0x100fe400000108aa */
[----:B------:R-:W-:Y:S01]  /*14680*/  FMUL.FTZ R5, R5, c[0x0][0x2d0] ;  /* 0x0000b40005057a20 */ /* 0x000fe20000410000 */
[----:B------:R-:W3:Y:S01]  /*14690*/  MUFU.EX2 R150, R150 ;  /* 0x0000009600967308 */ /* 0x000ee20000000800 */
[--C-:B------:R-:W-:Y:S02]  /*146a0*/  FFMA.FTZ R176, R9, c[0x0][0x2d0], -R170.reuse ;  /* 0x0000b40009b07a23 */ /* 0x100fe400000108aa */
[--C-:B------:R-:W-:Y:S01]  /*146b0*/  FFMA.FTZ R181, R12, c[0x0][0x2d0], -R170.reuse ;  /* 0x0000b4000cb57a23 */ /* 0x100fe200000108aa */
[----:B-1----:R-:W-:Y:S01]  /*146c0*/  F2FP.PACK_AB R158, R172, R173 ;  /* 0x000000adac9e723e */ /* 0x002fe200000000ff */
[----:B------:R-:W-:Y:S02]  /*146d0*/  FFMA.FTZ R180, R13, c[0x0][0x2d0], -R170 ;  /* 0x0000b4000db47a23 */ /* 0x000fe400000108aa */
[----:B------:R-:W-:Y:S01]  /*146e0*/  FMUL.FTZ R16, R151, R132 ;  /* 0x0000008497107220 */ /* 0x000fe20000410000 */
[----:B--2---:R-:W-:Y:S01]  /*146f0*/  FMNMX.FTZ R4, R7, R4, !PT ;  /* 0x0000000407047209 */ /* 0x004fe20007810000 */
[C---:B------:R-:W-:Y:S01]  /*14700*/  FMUL.FTZ R17, R151.reuse, R133 ;  /* 0x0000008597117220 */ /* 0x040fe20000410000 */
[----:B------:R1:W2:Y:S01]  /*14710*/  MUFU.EX2 R149, R5 ;  /* 0x0000000500957308 */ /* 0x0002a20000000800 */
[C---:B------:R-:W-:Y:S02]  /*14720*/  FMUL.FTZ R32, R151.reuse, R112 ;  /* 0x0000007097207220 */ /* 0x040fe40000410000 */
[----:B------:R-:W4:Y:S01]  /*14730*/  SHFL.BFLY PT, R152, R4, 0x1, 0x1f ;  /* 0x0c201f0004987f89 */ /* 0x000f2200000e0000 */
[C---:B------:R-:W-:Y:S02]  /*14740*/  FMUL.FTZ R33, R151.reuse, R113 ;  /* 0x0000007197217220 */ /* 0x040fe40000410000 */
[C---:B------:R-:W-:Y:S02]  /*14750*/  FMUL.FTZ R48, R151.reuse, R124 ;  /* 0x0000007c97307220 */ /* 0x040fe40000410000 */
[C---:B------:R-:W-:Y:S02]  /*14760*/  FMUL.FTZ R49, R151.reuse, R125 ;  /* 0x0000007d97317220 */ /* 0x040fe40000410000 */
[----:B------:R-:W5:Y:S01]  /*14770*/  MUFU.EX2 R154, R154 ;  /* 0x0000009a009a7308 */ /* 0x000f620000000800 */
[C---:B------:R-:W-:Y:S02]  /*14780*/  FMUL.FTZ R52, R151.reuse, R52 ;  /* 0x0000003497347220 */ /* 0x040fe40000410000 */
[C---:B------:R-:W-:Y:S02]  /*14790*/  FMUL.FTZ R53, R151.reuse, R53 ;  /* 0x0000003597357220 */ /* 0x040fe40000410000 */
[C---:B---3--:R-:W-:Y:S02]  /*147a0*/  FMUL.FTZ R6, R150.reuse, R146 ;  /* 0x0000009296067220 */ /* 0x048fe40000410000 */
[C---:B------:R-:W-:Y:S02]  /*147b0*/  FMUL.FTZ R7, R150.reuse, R147 ;  /* 0x0000009396077220 */ /* 0x040fe40000410000 */
[C---:B------:R-:W-:Y:S01]  /*147c0*/  FMUL.FTZ R18, R150.reuse, R134 ;  /* 0x0000008696127220 */ /* 0x040fe20000410000 */
[----:B------:R-:W-:Y:S01]  /*147d0*/  MUFU.EX2 R179, R179 ;  /* 0x000000b300b37308 */ /* 0x000fe20000000800 */
[C---:B------:R-:W-:Y:S02]  /*147e0*/  FMUL.FTZ R19, R150.reuse, R135 ;  /* 0x0000008796137220 */ /* 0x040fe40000410000 */
[----:B------:R-:W-:Y:S01]  /*147f0*/  FMUL.FTZ R34, R150, R114 ;  /* 0x0000007296227220 */ /* 0x000fe20000410000 */
[----:B------:R-:W-:Y:S01]  /*14800*/  LDSM.16.MT88.4 R132, [R214+0x2080] ;  /* 0x00208000d684783b */ /* 0x000fe20000004200 */
[----:B-1----:R-:W-:Y:S01]  /*14810*/  FMUL.FTZ R5, R151, R145 ;  /* 0x0000009197057220 */ /* 0x002fe20000410000 */
[----:B----4-:R-:W-:Y:S01]  /*14820*/  FMNMX.FTZ R152, R4, R152, !PT ;  /* 0x0000009804987209 */ /* 0x010fe20007810000 */
[C---:B--2---:R-:W-:Y:S01]  /*14830*/  FMUL.FTZ R8, R149.reuse, R140 ;  /* 0x0000008c95087220 */ /* 0x044fe20000410000 */
[----:B------:R-:W-:Y:S02]  /*14840*/  MOV R140, R24 ;  /* 0x00000018008c7202 */ /* 0x000fe40000000f00 */
[----:B------:R-:W1:Y:S01]  /*14850*/  MUFU.EX2 R178, R178 ;  /* 0x000000b200b27308 */ /* 0x000e620000000800 */
[C---:B------:R-:W-:Y:S01]  /*14860*/  FSETP.NEU.FTZ.AND P0, PT, R152.reuse, -INF , PT ;  /* 0xff8000009800780b */ /* 0x040fe20003f1d000 */
[----:B------:R-:W-:Y:S01]  /*14870*/  FMUL.FTZ R162, R152, c[0x0][0x2d0] ;  /* 0x0000b40098a27a20 */ /* 0x000fe20000410000 */
[----:B-----5:R-:W-:Y:S01]  /*14880*/  F2FP.PACK_AB R157, R154, R155 ;  /* 0x0000009b9a9d723e */ /* 0x020fe200000000ff */
[C---:B------:R-:W-:Y:S01]  /*14890*/  FMUL.FTZ R9, R149.reuse, R141 ;  /* 0x0000008d95097220 */ /* 0x040fe20000410000 */
[----:B------:R-:W-:Y:S01]  /*148a0*/  FSEL R4, R152, RZ, P0 ;  /* 0x000000ff98047208 */ /* 0x000fe20000000000 */
[C---:B------:R-:W-:Y:S01]  /*148b0*/  FMUL.FTZ R12, R149.reuse, R136 ;  /* 0x00000088950c7220 */ /* 0x040fe20000410000 */
[----:B------:R-:W-:Y:S01]  /*148c0*/  FSEL R162, R162, RZ, P0 ;  /* 0x000000ffa2a27208 */ /* 0x000fe20000000000 */
[----:B------:R-:W-:Y:S02]  /*148d0*/  FMUL.FTZ R13, R149, R137 ;  /* 0x00000089950d7220 */ /* 0x000fe40000410000 */
[----:B------:R-:W-:Y:S01]  /*148e0*/  MUFU.EX2 R177, R177 ;  /* 0x000000b100b17308 */ /* 0x000fe20000000800 */
[----:B------:R-:W-:Y:S01]  /*148f0*/  FADD.FTZ R4, -R4, R148 ;  /* 0x0000009404047221 */ /* 0x000fe20000010100 */
[----:B------:R-:W-:Y:S01]  /*14900*/  MOV R141, R30 ;  /* 0x0000001e008d7202 */ /* 0x000fe20000000f00 */
[--C-:B------:R-:W-:Y:S01]  /*14910*/  FFMA.FTZ R182, R15, c[0x0][0x2d0], -R162.reuse ;  /* 0x0000b4000fb67a23 */ /* 0x100fe200000108a2 */
[----:B------:R-:W-:Y:S01]  /*14920*/  MOV R136, R29 ;  /* 0x0000001d00887202 */ /* 0x000fe20000000f00 */
[----:B------:R-:W-:Y:S01]  /*14930*/  FMUL.FTZ R4, R4, c[0x0][0x2d0] ;  /* 0x0000b40004047a20 */ /* 0x000fe20000410000 */
[----:B------:R-:W-:Y:S01]  /*14940*/  MOV R137, R28 ;  /* 0x0000001c00897202 */ /* 0x000fe20000000f00 */
[--C-:B------:R-:W-:Y:S01]  /*14950*/  FFMA.FTZ R185, R10, c[0x0][0x2d0], -R162.reuse ;  /* 0x0000b4000ab97a23 */ /* 0x100fe200000108a2 */
[----:B------:R-:W-:Y:S01]  /*14960*/  ISETP.GT.AND P0, PT, R243, R249, PT ;  /* 0x000000f9f300720c */ /* 0x000fe20003f04270 */
[--C-:B------:R-:W-:Y:S01]  /*14970*/  FFMA.FTZ R184, R11, c[0x0][0x2d0], -R162.reuse ;  /* 0x0000b4000bb87a23 */ /* 0x100fe200000108a2 */
[----:B------:R2:W3:Y:S01]  /*14980*/  MUFU.EX2 R148, R4 ;  /* 0x0000000400947308 */ /* 0x0004e20000000800 */
[----:B------:R-:W-:Y:S01]  /*14990*/  FFMA.FTZ R183, R14, c[0x0][0x2d0], -R162 ;  /* 0x0000b4000eb77a23 */ /* 0x000fe200000108a2 */
[----:B------:R-:W-:Y:S01]  /*149a0*/  IADD3 R243, R243, -0x1, RZ ;  /* 0xfffffffff3f37810 */ /* 0x000fe20007ffe0ff */
[C---:B------:R-:W-:Y:S01]  /*149b0*/  FMUL.FTZ R24, R149.reuse, R104 ;  /* 0x0000006895187220 */ /* 0x040fe20000410000 */
[----:B-1----:R-:W-:Y:S01]  /*149c0*/  F2FP.PACK_AB R159, R178, R179 ;  /* 0x000000b3b29f723e */ /* 0x002fe200000000ff */
[C---:B------:R-:W-:Y:S02]  /*149d0*/  FMUL.FTZ R29, R149.reuse, R109 ;  /* 0x0000006d951d7220 */ /* 0x040fe40000410000 */
[C---:B------:R-:W-:Y:S02]  /*149e0*/  FMUL.FTZ R28, R149.reuse, R108 ;  /* 0x0000006c951c7220 */ /* 0x040fe40000410000 */
[C---:B------:R-:W-:Y:S01]  /*149f0*/  FMUL.FTZ R35, R150.reuse, R115 ;  /* 0x0000007396237220 */ /* 0x040fe20000410000 */
[----:B------:R-:W1:Y:S01]  /*14a00*/  MUFU.EX2 R176, R176 ;  /* 0x000000b000b07308 */ /* 0x000e620000000800 */
[C---:B------:R-:W-:Y:S01]  /*14a10*/  FMUL.FTZ R40, R149.reuse, R120 ;  /* 0x0000007895287220 */ /* 0x040fe20000410000 */
[----:B------:R-:W-:Y:S01]  /*14a20*/  LDSM.16.MT88.4 R112, [R212+0x1c80] ;  /* 0x001c8000d470783b */ /* 0x000fe20000004200 */
[C---:B------:R-:W-:Y:S02]  /*14a30*/  FMUL.FTZ R41, R149.reuse, R121 ;  /* 0x0000007995297220 */ /* 0x040fe40000410000 */
[C---:B------:R-:W-:Y:S02]  /*14a40*/  FMUL.FTZ R44, R149.reuse, R128 ;  /* 0x00000080952c7220 */ /* 0x040fe40000410000 */
[----:B------:R-:W-:Y:S02]  /*14a50*/  FMUL.FTZ R45, R149, R129 ;  /* 0x00000081952d7220 */ /* 0x000fe40000410000 */
[C---:B------:R-:W-:Y:S01]  /*14a60*/  FMUL.FTZ R50, R150.reuse, R126 ;  /* 0x0000007e96327220 */ /* 0x040fe20000410000 */
[----:B------:R-:W-:Y:S01]  /*14a70*/  MUFU.EX2 R181, R181 ;  /* 0x000000b500b57308 */ /* 0x000fe20000000800 */
[C---:B------:R-:W-:Y:S02]  /*14a80*/  FMUL.FTZ R51, R150.reuse, R127 ;  /* 0x0000007f96337220 */ /* 0x040fe40000410000 */
[----:B------:R-:W-:Y:S01]  /*14a90*/  FMUL.FTZ R54, R150, R54 ;  /* 0x0000003696367220 */ /* 0x000fe20000410000 */
[----:B------:R-:W-:Y:S01]  /*14aa0*/  LDSM.16.MT88.4 R124, [R214+0x2c80] ;  /* 0x002c8000d67c783b */ /* 0x000fe20000004200 */
[----:B--2---:R-:W-:Y:S02]  /*14ab0*/  FMUL.FTZ R4, R151, R144 ;  /* 0x0000009097047220 */ /* 0x004fe40000410000 */
[C---:B---3--:R-:W-:Y:S02]  /*14ac0*/  FMUL.FTZ R26, R148.reuse, R106 ;  /* 0x0000006a941a7220 */ /* 0x048fe40000410000 */
[C---:B------:R-:W-:Y:S01]  /*14ad0*/  FMUL.FTZ R30, R148.reuse, R110 ;  /* 0x0000006e941e7220 */ /* 0x040fe20000410000 */
[----:B------:R-:W2:Y:S01]  /*14ae0*/  MUFU.EX2 R180, R180 ;  /* 0x000000b400b47308 */ /* 0x000ea20000000800 */
[C---:B------:R-:W-:Y:S01]  /*14af0*/  FMUL.FTZ R31, R148.reuse, R111 ;  /* 0x0000006f941f7220 */ /* 0x040fe20000410000 */
[-C--:B------:R-:W-:Y:S01]  /*14b00*/  HMMA.16816.F32 R4, R156, R20.reuse, R4 ;  /* 0x000000149c04723c */ /* 0x080fe20000001804 */
[----:B------:R-:W-:Y:S01]  /*14b10*/  FMUL.FTZ R10, R148, R142 ;  /* 0x0000008e940a7220 */ /* 0x000fe20000410000 */
[----:B-1----:R-:W-:Y:S01]  /*14b20*/  F2FP.PACK_AB R144, R176, R177 ;  /* 0x000000b1b090723e */ /* 0x002fe200000000ff */
[C---:B------:R-:W-:Y:S01]  /*14b30*/  FMUL.FTZ R11, R148.reuse, R143 ;  /* 0x0000008f940b7220 */ /* 0x040fe20000410000 */
[----:B------:R-:W-:Y:S01]  /*14b40*/  MOV R142, R27 ;  /* 0x0000001b008e7202 */ /* 0x000fe20000000f00 */
[C---:B------:R-:W-:Y:S01]  /*14b50*/  FMUL.FTZ R15, R148.reuse, R139 ;  /* 0x0000008b940f7220 */ /* 0x040fe20000410000 */
[----:B------:R-:W-:Y:S01]  /*14b60*/  MOV R143, R25 ;  /* 0x00000019008f7202 */ /* 0x000fe20000000f00 */
[C---:B------:R-:W-:Y:S01]  /*14b70*/  FMUL.FTZ R14, R148.reuse, R138 ;  /* 0x0000008a940e7220 */ /* 0x040fe20000410000 */
[----:B------:R-:W-:Y:S01]  /*14b80*/  MUFU.EX2 R185, R185 ;  /* 0x000000b900b97308 */ /* 0x000fe20000000800 */
[C---:B------:R-:W-:Y:S03]  /*14b90*/  FMUL.FTZ R25, R149.reuse, R105 ;  /* 0x0000006995197220 */ /* 0x040fe60000410000 */
[C---:B------:R-:W-:Y:S02]  /*14ba0*/  FMUL.FTZ R27, R148.reuse, R107 ;  /* 0x0000006b941b7220 */ /* 0x040fe40000410000 */
[----:B------:R-:W-:Y:S01]  /*14bb0*/  LDSM.16.MT88.4 R104, [R212+0x2480] ;  /* 0x00248000d468783b */ /* 0x000fe20000004200 */
[C---:B------:R-:W-:Y:S02]  /*14bc0*/  FMUL.FTZ R42, R148.reuse, R122 ;  /* 0x0000007a942a7220 */ /* 0x040fe40000410000 */
[C---:B------:R-:W-:Y:S01]  /*14bd0*/  FMUL.FTZ R43, R148.reuse, R123 ;  /* 0x0000007b942b7220 */ /* 0x040fe20000410000 */
[----:B------:R-:W1:Y:S01]  /*14be0*/  MUFU.EX2 R184, R184 ;  /* 0x000000b800b87308 */ /* 0x000e620000000800 */
[C---:B------:R-:W-:Y:S02]  /*14bf0*/  FMUL.FTZ R46, R148.reuse, R130 ;  /* 0x00000082942e7220 */ /* 0x040fe40000410000 */
[----:B------:R-:W-:Y:S01]  /*14c00*/  FMUL.FTZ R47, R148, R131 ;  /* 0x00000083942f7220 */ /* 0x000fe20000410000 */
[----:B--2---:R-:W-:Y:S01]  /*14c10*/  F2FP.PACK_AB R146, R180, R181 ;  /* 0x000000b5b492723e */ /* 0x004fe200000000ff */
[----:B------:R-:W-:Y:S02]  /*14c20*/  FMUL.FTZ R55, R150, R55 ;  /* 0x0000003796377220 */ /* 0x000fe40000410000 */
[C---:B------:R-:W-:Y:S02]  /*14c30*/  FMUL.FTZ R56, R149.reuse, R56 ;  /* 0x0000003895387220 */ /* 0x040fe40000410000 */
[C---:B------:R-:W-:Y:S01]  /*14c40*/  FMUL.FTZ R57, R149.reuse, R57 ;  /* 0x0000003995397220 */ /* 0x040fe20000410000 */
[----:B------:R-:W-:Y:S01]  /*14c50*/  MUFU.EX2 R183, R183 ;  /* 0x000000b700b77308 */ /* 0x000fe20000000800 */
[C---:B------:R-:W-:Y:S02]  /*14c60*/  FMUL.FTZ R58, R148.reuse, R58 ;  /* 0x0000003a943a7220 */ /* 0x040fe40000410000 */
[C---:B------:R-:W-:Y:S02]  /*14c70*/  FMUL.FTZ R59, R148.reuse, R59 ;  /* 0x0000003b943b7220 */ /* 0x040fe40000410000 */
[C---:B------:R-:W-:Y:S02]  /*14c80*/  FMUL.FTZ R60, R149.reuse, R60 ;  /* 0x0000003c953c7220 */ /* 0x040fe40000410000 */
[----:B------:R-:W-:Y:S02]  /*14c90*/  FMUL.FTZ R61, R149, R61 ;  /* 0x0000003d953d7220 */ /* 0x000fe40000410000 */
[C---:B------:R-:W-:Y:S01]  /*14ca0*/  FMUL.FTZ R62, R148.reuse, R62 ;  /* 0x0000003e943e7220 */ /* 0x040fe20000410000 */
[----:B------:R-:W2:Y:S01]  /*14cb0*/  MUFU.EX2 R182, R182 ;  /* 0x000000b600b67308 */ /* 0x000ea20000000800 */
[----:B------:R-:W-:Y:S02]  /*14cc0*/  FMUL.FTZ R63, R148, R63 ;  /* 0x0000003f943f7220 */ /* 0x000fe40000410000 */
[C---:B------:R-:W-:Y:S01]  /*14cd0*/  FMUL.FTZ R64, R151.reuse, R64 ;  /* 0x0000004097407220 */ /* 0x040fe20000410000 */
[----:B-1----:R-:W-:Y:S01]  /*14ce0*/  F2FP.PACK_AB R145, R184, R185 ;  /* 0x000000b9b891723e */ /* 0x002fe200000000ff */
[----:B------:R-:W-:Y:S02]  /*14cf0*/  FMUL.FTZ R65, R151, R65 ;  /* 0x0000004197417220 */ /* 0x000fe40000410000 */
[C---:B------:R-:W-:Y:S02]  /*14d00*/  FMUL.FTZ R66, R150.reuse, R66 ;  /* 0x0000004296427220 */ /* 0x040fe40000410000 */
[----:B------:R-:W-:Y:S01]  /*14d10*/  FMUL.FTZ R67, R150, R67 ;  /* 0x0000004396437220 */ /* 0x000fe20000410000 */
[----:B------:R-:W-:Y:S01]  /*14d20*/  MUFU.EX2 R186, R186 ;  /* 0x000000ba00ba7308 */ /* 0x000fe20000000800 */
[--C-:B------:R-:W-:Y:S02]  /*14d30*/  FFMA.FTZ R108, R137, c[0x0][0x2d0], -R170.reuse ;  /* 0x0000b400896c7a23 */ /* 0x100fe400000108aa */
[--C-:B------:R-:W-:Y:S02]  /*14d40*/  FFMA.FTZ R169, R169, c[0x0][0x2d0], -R170.reuse ;  /* 0x0000b400a9a97a23 */ /* 0x100fe400000108aa */
[----:B------:R-:W-:Y:S02]  /*14d50*/  FFMA.FTZ R165, R165, c[0x0][0x2d0], -R170 ;  /* 0x0000b400a5a57a23 */ /* 0x000fe400000108aa */
[--C-:B------:R-:W-:Y:S02]  /*14d60*/  FFMA.FTZ R166, R166, c[0x0][0x2d0], -R162.reuse ;  /* 0x0000b400a6a67a23 */ /* 0x100fe400000108a2 */
[----:B------:R-:W-:Y:S01]  /*14d70*/  FFMA.FTZ R164, R164, c[0x0][0x2d0], -R162 ;  /* 0x0000b400a4a47a23 */ /* 0x000fe200000108a2 */
[----:B------:R1:W-:Y:S01]  /*14d80*/  MUFU.EX2 R121, R108 ;  /* 0x0000006c00797308 */ /* 0x0003e20000000800 */
[--C-:B------:R-:W-:Y:S02]  /*14d90*/  FFMA.FTZ R250, R250, c[0x0][0x2d0], -R170.reuse ;  /* 0x0000b400fafa7a23 */ /* 0x100fe400000108aa */
[--C-:B------:R-:W-:Y:S01]  /*14da0*/  FFMA.FTZ R252, R252, c[0x0][0x2d0], -R170.reuse ;  /* 0x0000b400fcfc7a23 */ /* 0x100fe200000108aa */
[----:B--2---:R-:W-:Y:S01]  /*14db0*/  F2FP.PACK_AB R147, R182, R183 ;  /* 0x000000b7b693723e */ /* 0x004fe200000000ff */
[--C-:B------:R-:W-:Y:S02]  /*14dc0*/  FFMA.FTZ R193, R193, c[0x0][0x2d0], -R195.reuse ;  /* 0x0000b400c1c17a23 */ /* 0x100fe400000108c3 */
[--C-:B------:R-:W-:Y:S02]  /*14dd0*/  FFMA.FTZ R191, R191, c[0x0][0x2d0], -R195.reuse ;  /* 0x0000b400bfbf7a23 */ /* 0x100fe400000108c3 */
[----:B------:R-:W-:Y:S01]  /*14de0*/  FFMA.FTZ R195, R167, c[0x0][0x2d0], -R195 ;  /* 0x0000b400a7c37a23 */ /* 0x000fe200000108c3 */
[----:B------:R-:W-:Y:S01]  /*14df0*/  MUFU.EX2 R130, R169 ;  /* 0x000000a900827308 */ /* 0x000fe20000000800 */
[C---:B------:R-:W-:Y:S01]  /*14e00*/  HMMA.16816.F32 R8, R144.reuse, R20, R8 ;  /* 0x000000149008723c */ /* 0x040fe20000001808 */
[--C-:B------:R-:W-:Y:S02]  /*14e10*/  FFMA.FTZ R192, R192, c[0x0][0x2d0], -R251.reuse ;  /* 0x0000b400c0c07a23 */ /* 0x100fe400000108fb */
[----:B------:R-:W-:Y:S02]  /*14e20*/  FFMA.FTZ R251, R171, c[0x0][0x2d0], -R251 ;  /* 0x0000b400abfb7a23 */ /* 0x000fe400000108fb */
[----:B------:R-:W-:Y:S02]  /*14e30*/  FFMA.FTZ R163, R163, c[0x0][0x2d0], -R170 ;  /* 0x0000b400a3a37a23 */ /* 0x000fe400000108aa */
[C---:B------:R-:W-:Y:S01]  /*14e40*/  FMUL.FTZ R20, R151.reuse, R100 ;  /* 0x0000006497147220 */ /* 0x040fe20000410000 */
[-C--:B------:R-:W-:Y:S01]  /*14e50*/  HMMA.16816.F32 R12, R144, R22.reuse, R12 ;  /* 0x00000016900c723c */ /* 0x080fe2000000180c */
[C---:B------:R-:W-:Y:S01]  /*14e60*/  FMUL.FTZ R21, R151.reuse, R101 ;  /* 0x0000006597157220 */ /* 0x040fe20000410000 */
[----:B------:R-:W-:Y:S02]  /*14e70*/  MUFU.EX2 R131, R166 ;  /* 0x000000a600837308 */ /* 0x000fe40000000800 */
[C---:B------:R-:W-:Y:S01]  /*14e80*/  FMUL.FTZ R68, R151.reuse, R68 ;  /* 0x0000004497447220 */ /* 0x040fe20000410000 */
[----:B-1----:R-:W-:Y:S01]  /*14e90*/  LDSM.16.MT88.4 R108, [R214+0x1c80] ;  /* 0x001c8000d66c783b */ /* 0x002fe20000004200 */
[----:B------:R-:W-:Y:S02]  /*14ea0*/  FMUL.FTZ R69, R151, R69 ;  /* 0x0000004597457220 */ /* 0x000fe40000410000 */
[C---:B------:R-:W-:Y:S01]  /*14eb0*/  HMMA.16816.F32 R16, R156.reuse, R22, R16 ;  /* 0x000000169c10723c */ /* 0x040fe20000001810 */
[C---:B------:R-:W-:Y:S03]  /*14ec0*/  FMUL.FTZ R70, R150.reuse, R70 ;  /* 0x0000004696467220 */ /* 0x040fe60000410000 */
[C---:B------:R-:W-:Y:S01]  /*14ed0*/  FMUL.FTZ R71, R150.reuse, R71 ;  /* 0x0000004796477220 */ /* 0x040fe20000410000 */
[----:B------:R-:W-:Y:S01]  /*14ee0*/  MUFU.EX2 R187, R187 ;  /* 0x000000bb00bb7308 */ /* 0x000fe20000000800 */
[C---:B------:R-:W-:Y:S02]  /*14ef0*/  FMUL.FTZ R72, R149.reuse, R72 ;  /* 0x0000004895487220 */ /* 0x040fe40000410000 */
[C---:B------:R-:W-:Y:S04]  /*14f00*/  FMUL.FTZ R22, R150.reuse, R102 ;  /* 0x0000006696167220 */ /* 0x040fe80000410000 */
[----:B------:R-:W-:Y:S02]  /*14f10*/  FMUL.FTZ R23, R150, R103 ;  /* 0x0000006796177220 */ /* 0x000fe40000410000 */
[----:B------:R-:W1:Y:S01]  /*14f20*/  LDSM.16.MT88.4 R100, [R214+0x2480] ;  /* 0x00248000d664783b */ /* 0x000e620000004200 */
[C---:B------:R-:W-:Y:S01]  /*14f30*/  FMUL.FTZ R73, R149.reuse, R73 ;  /* 0x0000004995497220 */ /* 0x040fe20000410000 */
[----:B------:R-:W-:Y:S01]  /*14f40*/  MUFU.EX2 R188, R188 ;  /* 0x000000bc00bc7308 */ /* 0x000fe20000000800 */
[C---:B------:R-:W-:Y:S02]  /*14f50*/  FMUL.FTZ R74, R148.reuse, R74 ;  /* 0x0000004a944a7220 */ /* 0x040fe40000410000 */
[-C--:B------:R-:W-:Y:S01]  /*14f60*/  HMMA.16816.F32 R20, R156, R36.reuse, R20 ;  /* 0x000000249c14723c */ /* 0x080fe20000001814 */
[C---:B------:R-:W-:Y:S02]  /*14f70*/  FMUL.FTZ R75, R148.reuse, R75 ;  /* 0x0000004b944b7220 */ /* 0x040fe40000410000 */
[C---:B------:R-:W-:Y:S02]  /*14f80*/  FMUL.FTZ R76, R149.reuse, R76 ;  /* 0x0000004c954c7220 */ /* 0x040fe40000410000 */
[----:B------:R-:W-:Y:S02]  /*14f90*/  FMUL.FTZ R77, R149, R77 ;  /* 0x0000004d954d7220 */ /* 0x000fe40000410000 */
[C---:B------:R-:W-:Y:S01]  /*14fa0*/  FMUL.FTZ R78, R148.reuse, R78 ;  /* 0x0000004e944e7220 */ /* 0x040fe20000410000 */
[C---:B------:R-:W-:Y:S01]  /*14fb0*/  HMMA.16816.F32 R24, R144.reuse, R36, R24 ;  /* 0x000000249018723c */ /* 0x040fe20000001818 */
[----:B------:R-:W-:Y:S01]  /*14fc0*/  FMUL.FTZ R79, R148, R79 ;  /* 0x0000004f944f7220 */ /* 0x000fe20000410000 */
[----:B------:R-:W2:Y:S02]  /*14fd0*/  MUFU.EX2 R189, R189 ;  /* 0x000000bd00bd7308 */ /* 0x000ea40000000800 */
[C---:B------:R-:W-:Y:S02]  /*14fe0*/  FMUL.FTZ R80, R151.reuse, R80 ;  /* 0x0000005097507220 */ /* 0x040fe40000410000 */
[C---:B------:R-:W-:Y:S02]  /*14ff0*/  FMUL.FTZ R81, R151.reuse, R81 ;  /* 0x0000005197517220 */ /* 0x040fe40000410000 */
[-C--:B------:R-:W-:Y:S01]  /*15000*/  HMMA.16816.F32 R28, R144, R38.reuse, R28 ;  /* 0x00000026901c723c */ /* 0x080fe2000000181c */
[C---:B------:R-:W-:Y:S03]  /*15010*/  FMUL.FTZ R36, R151.reuse, R116 ;  /* 0x0000007497247220 */ /* 0x040fe60000410000 */
[----:B------:R-:W-:Y:S01]  /*15020*/  FMUL.FTZ R37, R151, R117 ;  /* 0x0000007597257220 */ /* 0x000fe20000410000 */
[----:B------:R-:W-:Y:S01]  /*15030*/  MUFU.EX2 R190, R190 ;  /* 0x000000be00be7308 */ /* 0x000fe20000000800 */
[C---:B------:R-:W-:Y:S02]  /*15040*/  FMUL.FTZ R82, R150.reuse, R82 ;  /* 0x0000005296527220 */ /* 0x040fe40000410000 */
[C---:B------:R-:W-:Y:S01]  /*15050*/  HMMA.16816.F32 R32, R156.reuse, R38, R32 ;  /* 0x000000269c20723c */ /* 0x040fe20000001820 */
[C---:B------:R-:W-:Y:S03]  /*15060*/  FMUL.FTZ R83, R150.reuse, R83 ;  /* 0x0000005396537220 */ /* 0x040fe60000410000 */
[C---:B------:R-:W-:Y:S02]  /*15070*/  FMUL.FTZ R88, R149.reuse, R88 ;  /* 0x0000005895587220 */ /* 0x040fe40000410000 */
[C---:B------:R-:W-:Y:S01]  /*15080*/  FMUL.FTZ R89, R149.reuse, R89 ;  /* 0x0000005995597220 */ /* 0x040fe20000410000 */
[----:B------:R-:W3:Y:S01]  /*15090*/  MUFU.EX2 R194, R194 ;  /* 0x000000c200c27308 */ /* 0x000ee20000000800 */
[C---:B------:R-:W-:Y:S04]  /*150a0*/  FMUL.FTZ R38, R150.reuse, R118 ;  /* 0x0000007696267220 */ /* 0x040fe80000410000 */
[----:B------:R-:W-:Y:S02]  /*150b0*/  FMUL.FTZ R39, R150, R119 ;  /* 0x0000007796277220 */ /* 0x000fe40000410000 */
[----:B------:R-:W-:Y:S01]  /*150c0*/  LDSM.16.MT88.4 R116, [R214+0x2880] ;  /* 0x00288000d674783b */ /* 0x000fe20000004200 */
[C---:B------:R-:W-:Y:S02]  /*150d0*/  FMUL.FTZ R90, R148.reuse, R90 ;  /* 0x0000005a945a7220 */ /* 0x040fe40000410000 */
[----:B------:R-:W-:Y:S01]  /*150e0*/  MUFU.EX2 R196, R196 ;  /* 0x000000c400c47308 */ /* 0x000fe20000000800 */
[C---:B------:R-:W-:Y:S01]  /*150f0*/  FMUL.FTZ R91, R148.reuse, R91 ;  /* 0x0000005b945b7220 */ /* 0x040fe20000410000 */
[-C--:B-1----:R-:W-:Y:S01]  /*15100*/  HMMA.16816.F32 R36, R156, R100.reuse, R36 ;  /* 0x000000649c24723c */ /* 0x082fe20000001824 */
[C---:B------:R-:W-:Y:S02]  /*15110*/  FMUL.FTZ R92, R149.reuse, R92 ;  /* 0x0000005c955c7220 */ /* 0x040fe40000410000 */
[----:B------:R-:W-:Y:S02]  /*15120*/  FMUL.FTZ R93, R149, R93 ;  /* 0x0000005d955d7220 */ /* 0x000fe40000410000 */
[C---:B------:R-:W-:Y:S02]  /*15130*/  FMUL.FTZ R94, R148.reuse, R94 ;  /* 0x0000005e945e7220 */ /* 0x040fe40000410000 */
[----:B------:R-:W-:Y:S01]  /*15140*/  FMUL.FTZ R95, R148, R95 ;  /* 0x0000005f945f7220 */ /* 0x000fe20000410000 */
[C---:B------:R-:W-:Y:S01]  /*15150*/  HMMA.16816.F32 R40, R144.reuse, R100, R40 ;  /* 0x000000649028723c */ /* 0x040fe20000001828 */
[----:B------:R-:W1:Y:S03]  /*15160*/  MUFU.EX2 R199, R199 ;  /* 0x000000c700c77308 */ /* 0x000e660000000800 */
[C---:B------:R-:W-:Y:S02]  /*15170*/  FMUL.FTZ R96, R151.reuse, R96 ;  /* 0x0000006097607220 */ /* 0x040fe40000410000 */
[C---:B------:R-:W-:Y:S02]  /*15180*/  FMUL.FTZ R97, R151.reuse, R97 ;  /* 0x0000006197617220 */ /* 0x040fe40000410000 */
[-C--:B------:R-:W-:Y:S01]  /*15190*/  HMMA.16816.F32 R44, R144, R102.reuse, R44 ;  /* 0x00000066902c723c */ /* 0x080fe2000000182c */
[C---:B------:R-:W-:Y:S02]  /*151a0*/  FMUL.FTZ R98, R150.reuse, R98 ;  /* 0x0000006296627220 */ /* 0x040fe40000410000 */
[----:B------:R-:W4:Y:S01]  /*151b0*/  MUFU.EX2 R250, R250 ;  /* 0x000000fa00fa7308 */ /* 0x000f220000000800 */
[C---:B------:R-:W-:Y:S02]  /*151c0*/  FMUL.FTZ R99, R150.reuse, R99 ;  /* 0x0000006396637220 */ /* 0x040fe40000410000 */
[C---:B------:R-:W-:Y:S02]  /*151d0*/  FMUL.FTZ R84, R151.reuse, R84 ;  /* 0x0000005497547220 */ /* 0x040fe40000410000 */
[C---:B------:R-:W-:Y:S01]  /*151e0*/  HMMA.16816.F32 R48, R156.reuse, R102, R48 ;  /* 0x000000669c30723c */ /* 0x040fe20000001830 */
[----:B------:R-:W5:Y:S03]  /*151f0*/  LDSM.16.MT88.4 R100, [R214+0x3080] ;  /* 0x00308000d664783b */ /* 0x000f660000004200 */
[C---:B------:R-:W-:Y:S01]  /*15200*/  FMUL.FTZ R85, R151.reuse, R85 ;  /* 0x0000005597557220 */ /* 0x040fe20000410000 */
[----:B------:R-:W1:Y:S01]  /*15210*/  MUFU.EX2 R252, R252 ;  /* 0x000000fc00fc7308 */ /* 0x000e620000000800 */
[C---:B------:R-:W-:Y:S02]  /*15220*/  FMUL.FTZ R86, R150.reuse, R86 ;  /* 0x0000005696567220 */ /* 0x040fe40000410000 */
[-C--:B------:R-:W-:Y:S01]  /*15230*/  HMMA.16816.F32 R52, R156, R104.reuse, R52 ;  /* 0x000000689c34723c */ /* 0x080fe20000001834 */
[----:B------:R-:W-:Y:S03]  /*15240*/  FMUL.FTZ R87, R150, R87 ;  /* 0x0000005796577220 */ /* 0x000fe60000410000 */
[----:B------:R-:W-:Y:S02]  /*15250*/  FFMA.FTZ R160, R160, c[0x0][0x2d0], -R162 ;  /* 0x0000b400a0a07a23 */ /* 0x000fe400000108a2 */
[----:B------:R-:W-:Y:S01]  /*15260*/  FFMA.FTZ R175, R151, R242, R175 ;  /* 0x000000f297af7223 */ /* 0x000fe200000100af */
[----:B------:R-:W1:Y:S01]  /*15270*/  MUFU.EX2 R198, R198 ;  /* 0x000000c600c67308 */ /* 0x000e620000000800 */
[C---:B------:R-:W-:Y:S01]  /*15280*/  HMMA.16816.F32 R56, R144.reuse, R104, R56 ;  /* 0x000000689038723c */ /* 0x040fe20000001838 */
[----:B------:R-:W-:Y:S03]  /*15290*/  MOV R151, R3 ;  /* 0x0000000300977202 */ /* 0x000fe60000000f00 */
[----:B------:R-:W-:Y:S01]  /*152a0*/  FFMA.FTZ R155, R150, R241, R155 ;  /* 0x000000f1969b7223 */ /* 0x000fe2000001009b */
[----:B------:R-:W-:Y:S01]  /*152b0*/  MOV R150, R2 ;  /* 0x0000000200967202 */ /* 0x000fe20000000f00 */
[----:B------:R-:W-:Y:S01]  /*152c0*/  FFMA.FTZ R177, R149, R240, R177 ;  /* 0x000000f095b17223 */ /* 0x000fe200000100b1 */
[----:B------:R-:W-:Y:S01]  /*152d0*/  MOV R149, R0 ;  /* 0x0000000000957202 */ /* 0x000fe20000000f00 */
[-C--:B------:R-:W-:Y:S01]  /*152e0*/  HMMA.16816.F32 R60, R144, R106.reuse, R60 ;  /* 0x0000006a903c723c */ /* 0x080fe2000000183c */
[----:B------:R-:W-:Y:S03]  /*152f0*/  MUFU.EX2 R197, R197 ;  /* 0x000000c500c57308 */ /* 0x000fe60000000800 */
[----:B------:R-:W-:Y:S01]  /*15300*/  FFMA.FTZ R185, R148, R235, R185 ;  /* 0x000000eb94b97223 */ /* 0x000fe200000100b9 */
[----:B------:R-:W-:Y:S01]  /*15310*/  MOV R148, R152 ;  /* 0x0000009800947202 */ /* 0x000fe20000000f00 */
[----:B------:R-:W-:Y:S02]  /*15320*/  FADD.FTZ R175, R174, R175 ;  /* 0x000000afaeaf7221 */ /* 0x000fe40000010000 */
[C---:B------:R-:W-:Y:S01]  /*15330*/  HMMA.16816.F32 R64, R156.reuse, R106, R64 ;  /* 0x0000006a9c40723c */ /* 0x040fe20000001840 */
[----:B------:R-:W1:Y:S02]  /*15340*/  LDSM.16.MT88.4 R104, [R212+0x3080] ;  /* 0x00308000d468783b */ /* 0x000e640000004200 */
[----:B------:R-:W-:Y:S01]  /*15350*/  MUFU.EX2 R193, R193 ;  /* 0x000000c100c17308 */ /* 0x000fe20000000800 */
[----:B------:R-:W-:Y:S02]  /*15360*/  FADD.FTZ R155, R154, R155 ;  /* 0x0000009b9a9b7221 */ /* 0x000fe40000010000 */
[----:B------:R-:W-:Y:S02]  /*15370*/  FADD.FTZ R177, R176, R177 ;  /* 0x000000b1b0b17221 */ /* 0x000fe40000010000 */
[----:B------:R-:W-:Y:S01]  /*15380*/  FADD.FTZ R185, R184, R185 ;  /* 0x000000b9b8b97221 */ /* 0x000fe20000010000 */
[-C--:B-----5:R-:W-:Y:S03]  /*15390*/  HMMA.16816.F32 R68, R156, R100.reuse, R68 ;  /* 0x000000649c44723c */ /* 0x0a0fe60000001844 */
[----:B------:R-:W-:Y:S01]  /*153a0*/  FADD.FTZ R175, R173, R175 ;  /* 0x000000afadaf7221 */ /* 0x000fe20000010000 */
[----:B------:R-:W-:Y:S01]  /*153b0*/  MUFU.EX2 R191, R191 ;  /* 0x000000bf00bf7308 */ /* 0x000fe20000000800 */
[----:B------:R-:W-:Y:S02]  /*153c0*/  FADD.FTZ R155, R179, R155 ;  /* 0x0000009bb39b7221 */ /* 0x000fe40000010000 */
[----:B------:R-:W-:Y:S01]  /*153d0*/  FADD.FTZ R177, R181, R177 ;  /* 0x000000b1b5b17221 */ /* 0x000fe20000010000 */
[C---:B------:R-:W-:Y:S01]  /*153e0*/  HMMA.16816.F32 R72, R144.reuse, R100, R72 ;  /* 0x000000649048723c */ /* 0x040fe20000001848 */
[----:B------:R-:W-:Y:S03]  /*153f0*/  FADD.FTZ R185, R183, R185 ;  /* 0x000000b9b7b97221 */ /* 0x000fe60000010000 */
[----:B------:R-:W-:Y:S02]  /*15400*/  FADD.FTZ R175, R172, R175 ;  /* 0x000000afacaf7221 */ /* 0x000fe40000010000 */
[----:B------:R-:W-:Y:S01]  /*15410*/  MUFU.EX2 R192, R192 ;  /* 0x000000c000c07308 */ /* 0x000fe20000000800 */
[--C-:B------:R-:W-:Y:S01]  /*15420*/  FFMA.FTZ R100, R136, c[0x0][0x2d0], -R170.reuse ;  /* 0x0000b40088647a23 */ /* 0x100fe200000108aa */
[-C--:B------:R-:W-:Y:S01]  /*15430*/  HMMA.16816.F32 R76, R144, R102.reuse, R76 ;  /* 0x00000066904c723c */ /* 0x080fe2000000184c */
[----:B------:R-:W-:Y:S03]  /*15440*/  FFMA.FTZ R170, R161, c[0x0][0x2d0], -R170 ;  /* 0x0000b400a1aa7a23 */ /* 0x000fe600000108aa */
[----:B--2---:R-:W-:Y:S01]  /*15450*/  F2FP.PACK_AB R101, R189, R188 ;  /* 0x000000bcbd65723e */ /* 0x004fe200000000ff */
[----:B------:R-:W-:Y:S02]  /*15460*/  FADD.FTZ R155, R178, R155 ;  /* 0x0000009bb29b7221 */ /* 0x000fe40000010000 */
[----:B------:R-:W-:Y:S01]  /*15470*/  FADD.FTZ R177, R180, R177 ;  /* 0x000000b1b4b17221 */ /* 0x000fe20000010000 */
[C---:B------:R-:W-:Y:S01]  /*15480*/  HMMA.16816.F32 R80, R156.reuse, R102, R80 ;  /* 0x000000669c50723c */ /* 0x040fe20000001850 */
[----:B------:R2:W5:Y:S03]  /*15490*/  MUFU.EX2 R123, R100 ;  /* 0x00000064007b7308 */ /* 0x0005660000000800 */
[----:B------:R-:W-:Y:S02]  /*154a0*/  FADD.FTZ R185, R182, R185 ;  /* 0x000000b9b6b97221 */ /* 0x000fe40000010000 */
[----:B------:R-:W-:Y:S01]  /*154b0*/  FADD.FTZ R175, R186, R175 ;  /* 0x000000afbaaf7221 */ /* 0x000fe20000010000 */
[----:B---3--:R-:W-:Y:S01]  /*154c0*/  F2FP.PACK_AB R102, R194, R190 ;  /* 0x000000bec266723e */ /* 0x008fe200000000ff */
[-C--:B-1----:R-:W-:Y:S01]  /*154d0*/  HMMA.16816.F32 R84, R156, R104.reuse, R84 ;  /* 0x000000689c54723c */ /* 0x082fe20000001854 */
[----:B------:R-:W-:Y:S02]  /*154e0*/  F2FP.PACK_AB R103, R199, R196 ;  /* 0x000000c4c767723e */ /* 0x000fe400000000ff */
[----:B------:R-:W-:Y:S01]  /*154f0*/  MUFU.EX2 R136, R168 ;  /* 0x000000a800887308 */ /* 0x000fe20000000800 */
[----:B------:R-:W-:Y:S02]  /*15500*/  FADD.FTZ R155, R188, R155 ;  /* 0x0000009bbc9b7221 */ /* 0x000fe40000010000 */
[----:B----4-:R-:W-:Y:S02]  /*15510*/  FADD.FTZ R177, R250, R177 ;  /* 0x000000b1fab17221 */ /* 0x010fe40000010000 */
[C---:B------:R-:W-:Y:S01]  /*15520*/  HMMA.16816.F32 R88, R144.reuse, R104, R88 ;  /* 0x000000689058723c */ /* 0x040fe20000001858 */
[----:B------:R-:W-:Y:S03]  /*15530*/  FADD.FTZ R175, R187, R175 ;  /* 0x000000afbbaf7221 */ /* 0x000fe60000010000 */
[----:B------:R-:W-:Y:S01]  /*15540*/  FADD.FTZ R155, R189, R155 ;  /* 0x0000009bbd9b7221 */ /* 0x000fe20000010000 */
[----:B------:R1:W-:Y:S01]  /*15550*/  MUFU.EX2 R139, R170 ;  /* 0x000000aa008b7308 */ /* 0x0003e20000000800 */
[C---:B------:R-:W-:Y:S01]  /*15560*/  FADD.FTZ R177, R252.reuse, R177 ;  /* 0x000000b1fcb17221 */ /* 0x040fe20000010000 */
[----:B------:R-:W-:Y:S01]  /*15570*/  F2FP.PACK_AB R104, R252, R250 ;  /* 0x000000fafc68723e */ /* 0x000fe200000000ff */
[-C--:B------:R-:W-:Y:S01]  /*15580*/  HMMA.16816.F32 R92, R144, R106.reuse, R92 ;  /* 0x0000006a905c723c */ /* 0x080fe2000000185c */
[--C-:B--2---:R-:W-:Y:S03]  /*15590*/  FFMA.FTZ R100, R143, c[0x0][0x2d0], -R162.reuse ;  /* 0x0000b4008f647a23 */ /* 0x104fe600000108a2 */
[----:B------:R-:W-:Y:S02]  /*155a0*/  FADD.FTZ R175, R190, R175 ;  /* 0x000000afbeaf7221 */ /* 0x000fe40000010000 */
[----:B------:R-:W-:Y:S01]  /*155b0*/  FADD.FTZ R155, R196, R155 ;  /* 0x0000009bc49b7221 */ /* 0x000fe20000010000 */
[----:B------:R2:W-:Y:S01]  /*155c0*/  MUFU.EX2 R120, R100 ;  /* 0x0000006400787308 */ /* 0x0005e20000000800 */
[----:B------:R-:W-:Y:S01]  /*155d0*/  HMMA.16816.F32 R96, R156, R106, R96 ;  /* 0x0000006a9c60723c */ /* 0x000fe20000001860 */
[----:B------:R-:W-:Y:S03]  /*155e0*/  FADD.FTZ R175, R194, R175 ;  /* 0x000000afc2af7221 */ /* 0x000fe60000010000 */
[----:B------:R-:W-:Y:S02]  /*155f0*/  FADD.FTZ R155, R199, R155 ;  /* 0x0000009bc79b7221 */ /* 0x000fe40000010000 */
[----:B------:R-:W-:Y:S01]  /*15600*/  FADD.FTZ R175, R198, R175 ;  /* 0x000000afc6af7221 */ /* 0x000fe20000010000 */
[----:B-----5:R-:W-:Y:S01]  /*15610*/  F2FP.PACK_AB R106, R123, R121 ;  /* 0x000000797b6a723e */ /* 0x020fe200000000ff */
[----:B------:R-:W-:Y:S01]  /*15620*/  FADD.FTZ R155, R193, R155 ;  /* 0x0000009bc19b7221 */ /* 0x000fe20000010000 */
[----:B------:R-:W-:Y:S01]  /*15630*/  F2FP.PACK_AB R156, R197, R198 ;  /* 0x000000c6c59c723e */ /* 0x000fe200000000ff */
[----:B------:R-:W3:Y:S02]  /*15640*/  MUFU.EX2 R251, R251 ;  /* 0x000000fb00fb7308 */ /* 0x000ee40000000800 */
[----:B------:R-:W-:Y:S01]  /*15650*/  F2FP.PACK_AB R157, R191, R193 ;  /* 0x000000c1bf9d723e */ /* 0x000fe200000000ff */
[----:B-1----:R-:W-:Y:S01]  /*15660*/  LDSM.16.MT88.4 R168, [R214+0x3880] ;  /* 0x00388000d6a8783b */ /* 0x002fe20000004200 */
[----:B------:R-:W-:Y:S02]  /*15670*/  FADD.FTZ R175, R197, R175 ;  /* 0x000000afc5af7221 */ /* 0x000fe40000010000 */
[----:B------:R-:W-:Y:S02]  /*15680*/  FADD.FTZ R155, R191, R155 ;  /* 0x0000009bbf9b7221 */ /* 0x000fe40000010000 */
[----:B------:R-:W-:Y:S02]  /*15690*/  FADD.FTZ R175, R192, R175 ;  /* 0x000000afc0af7221 */ /* 0x000fe40000010000 */
[----:B------:R-:W1:Y:S01]  /*156a0*/  MUFU.EX2 R195, R195 ;  /* 0x000000c300c37308 */ /* 0x000e620000000800 */
[--C-:B--2---:R-:W-:Y:S09]  /*156b0*/  FFMA.FTZ R100, R142, c[0x0][0x2d0], -R162.reuse ;  /* 0x0000b4008e647a23 */ /* 0x104ff200000108a2 */
[----:B------:R2:W4:Y:S01]  /*156c0*/  MUFU.EX2 R122, R100 ;  /* 0x00000064007a7308 */ /* 0x0005220000000800 */
[C---:B---3--:R-:W-:Y:S01]  /*156d0*/  F2FP.PACK_AB R158, R251.reuse, R192 ;  /* 0x000000c0fb9e723e */ /* 0x048fe200000000ff */
[----:B------:R-:W-:Y:S08]  /*156e0*/  FADD.FTZ R242, R251, R175 ;  /* 0x000000affbf27221 */ /* 0x000ff00000010000 */
[----:B------:R-:W-:Y:S01]  /*156f0*/  MUFU.EX2 R137, R163 ;  /* 0x000000a300897308 */ /* 0x000fe20000000800 */
[----:B-1----:R-:W-:Y:S09]  /*15700*/  F2FP.PACK_AB R159, R195, R136 ;  /* 0x00000088c39f723e */ /* 0x002ff200000000ff */
[----:B------:R-:W-:Y:S01]  /*15710*/  MUFU.EX2 R138, R160 ;  /* 0x000000a0008a7308 */ /* 0x000fe20000000800 */
[--C-:B--2---:R-:W-:Y:S01]  /*15720*/  FFMA.FTZ R100, R141, c[0x0][0x2d0], -R162.reuse ;  /* 0x0000b4008d647a23 */ /* 0x104fe200000108a2 */
[----:B----4-:R-:W-:Y:S08]  /*15730*/  F2FP.PACK_AB R105, R122, R120 ;  /* 0x000000787a69723e */ /* 0x010ff000000000ff */
[----:B------:R1:W-:Y:S02]  /*15740*/  MUFU.EX2 R128, R100 ;  /* 0x0000006400807308 */ /* 0x0003e40000000800 */
[--C-:B-1----:R-:W-:Y:S02]  /*15750*/  FFMA.FTZ R100, R140, c[0x0][0x2d0], -R162.reuse ;  /* 0x0000b4008c647a23 */ /* 0x102fe400000108a2 */
[----:B------:R-:W-:Y:S06]  /*15760*/  FFMA.FTZ R162, R153, c[0x0][0x2d0], -R162 ;  /* 0x0000b40099a27a23 */ /* 0x000fec00000108a2 */
[----:B------:R1:W2:Y:S10]  /*15770*/  MUFU.EX2 R129, R100 ;  /* 0x0000006400817308 */ /* 0x0002b40000000800 */
[----:B------:R3:W4:Y:S01]  /*15780*/  MUFU.EX2 R153, R162 ;  /* 0x000000a200997308 */ /* 0x0007220000000800 */
[----:B-1----:R-:W-:Y:S02]  /*15790*/  F2FP.PACK_AB R100, R187, R186 ;  /* 0x000000babb64723e */ /* 0x002fe400000000ff */
[----:B--2---:R-:W-:Y:S05]  /*157a0*/  F2FP.PACK_AB R107, R129, R128 ;  /* 0x00000080816b723e */ /* 0x004fea00000000ff */
[-C--:B------:R-:W-:Y:S01]  /*157b0*/  HMMA.16816.F32 R4, R100, R108.reuse, R4 ;  /* 0x0000006c6404723c */ /* 0x080fe20000001804 */
[----:B---3--:R-:W-:Y:S02]  /*157c0*/  F2FP.PACK_AB R162, R139, R137 ;  /* 0x000000898ba2723e */ /* 0x008fe400000000ff */
[----:B----4-:R-:W-:Y:S05]  /*157d0*/  F2FP.PACK_AB R163, R153, R138 ;  /* 0x0000008a99a3723e */ /* 0x010fea00000000ff */
[C---:B------:R-:W-:Y:S08]  /*157e0*/  HMMA.16816.F32 R8, R104.reuse, R108, R8 ;  /* 0x0000006c6808723c */ /* 0x040ff00000001808 */
[-C--:B------:R-:W-:Y:S08]  /*157f0*/  HMMA.16816.F32 R12, R104, R110.reuse, R12 ;  /* 0x0000006e680c723c */ /* 0x080ff0000000180c */
[C---:B------:R-:W-:Y:S01]  /*15800*/  HMMA.16816.F32 R16, R100.reuse, R110, R16 ;  /* 0x0000006e6410723c */ /* 0x040fe20000001810 */
[----:B------:R-:W1:Y:S07]  /*15810*/  LDSM.16.MT88.4 R108, [R212+0x2880] ;  /* 0x00288000d46c783b */ /* 0x000e6e0000004200 */
[-C--:B------:R-:W-:Y:S08]  /*15820*/  HMMA.16816.F32 R20, R100, R112.reuse, R20 ;  /* 0x000000706414723c */ /* 0x080ff00000001814 */
[C---:B------:R-:W-:Y:S08]  /*15830*/  HMMA.16816.F32 R24, R104.reuse, R112, R24 ;  /* 0x000000706818723c */ /* 0x040ff00000001818 */
[-C--:B------:R-:W-:Y:S08]  /*15840*/  HMMA.16816.F32 R28, R104, R114.reuse, R28 ;  /* 0x00000072681c723c */ /* 0x080ff0000000181c */
[C---:B------:R-:W-:Y:S01]  /*15850*/  HMMA.16816.F32 R32, R100.reuse, R114, R32 ;  /* 0x000000726420723c */ /* 0x040fe20000001820 */
[----:B------:R-:W2:Y:S07]  /*15860*/  LDSM.16.MT88.4 R112, [R214+0x3480] ;  /* 0x00348000d670783b */ /* 0x000eae0000004200 */
[-C--:B------:R-:W-:Y:S08]  /*15870*/  HMMA.16816.F32 R36, R100, R116.reuse, R36 ;  /* 0x000000746424723c */ /* 0x080ff00000001824 */
[C---:B------:R-:W-:Y:S08]  /*15880*/  HMMA.16816.F32 R40, R104.reuse, R116, R40 ;  /* 0x000000746828723c */ /* 0x040ff00000001828 */
[-C--:B------:R-:W-:Y:S08]  /*15890*/  HMMA.16816.F32 R44, R104, R118.reuse, R44 ;  /* 0x00000076682c723c */ /* 0x080ff0000000182c */
[C---:B------:R-:W-:Y:S01]  /*158a0*/  HMMA.16816.F32 R48, R100.reuse, R118, R48 ;  /* 0x000000766430723c */ /* 0x040fe20000001830 */
[----:B------:R-:W3:Y:S07]  /*158b0*/  LDSM.16.MT88.4 R116, [R212+0x3480] ;  /* 0x00348000d474783b */ /* 0x000eee0000004200 */
[-C--:B-1----:R-:W-:Y:S08]  /*158c0*/  HMMA.16816.F32 R52, R100, R108.reuse, R52 ;  /* 0x0000006c6434723c */ /* 0x082ff00000001834 */
[C---:B------:R-:W-:Y:S01]  /*158d0*/  HMMA.16816.F32 R56, R104.reuse, R108, R56 ;  /* 0x0000006c6838723c */ /* 0x040fe20000001838 */
[----:B------:R-:W1:Y:S07]  /*158e0*/  MUFU.EX2 R109, R165 ;  /* 0x000000a5006d7308 */ /* 0x000e6e0000000800 */
[-C--:B------:R-:W-:Y:S03]  /*158f0*/  HMMA.16816.F32 R60, R104, R110.reuse, R60 ;  /* 0x0000006e683c723c */ /* 0x080fe6000000183c */
[----:B------:R4:W5:Y:S05]  /*15900*/  MUFU.EX2 R108, R164 ;  /* 0x000000a4006c7308 */ /* 0x00096a0000000800 */
[C---:B------:R-:W-:Y:S08]  /*15910*/  HMMA.16816.F32 R64, R100.reuse, R110, R64 ;  /* 0x0000006e6440723c */ /* 0x040ff00000001840 */
[-C--:B--2---:R-:W-:Y:S01]  /*15920*/  HMMA.16816.F32 R68, R100, R112.reuse, R68 ;  /* 0x000000706444723c */ /* 0x084fe20000001844 */
[----:B-1----:R-:W-:Y:S07]  /*15930*/  F2FP.PACK_AB R160, R109, R130 ;  /* 0x000000826da0723e */ /* 0x002fee00000000ff */
[C---:B------:R-:W-:Y:S01]  /*15940*/  HMMA.16816.F32 R72, R104.reuse, R112, R72 ;  /* 0x000000706848723c */ /* 0x040fe20000001848 */
[----:B----4-:R-:W-:Y:S03]  /*15950*/  LDSM.16.MT88.4 R164, [R212+0x2c80] ;  /* 0x002c8000d4a4783b */ /* 0x010fe60000004200 */
[----:B-----5:R-:W-:Y:S04]  /*15960*/  F2FP.PACK_AB R161, R108, R131 ;  /* 0x000000836ca1723e */ /* 0x020fe800000000ff */
[-C--:B------:R-:W-:Y:S08]  /*15970*/  HMMA.16816.F32 R76, R104, R114.reuse, R76 ;  /* 0x00000072684c723c */ /* 0x080ff0000000184c */
[C---:B------:R-:W-:Y:S01]  /*15980*/  HMMA.16816.F32 R80, R100.reuse, R114, R80 ;  /* 0x000000726450723c */ /* 0x040fe20000001850 */
[----:B------:R-:W1:Y:S07]  /*15990*/  LDSM.16.MT88.4 R112, [R212+0x2080] ;  /* 0x00208000d470783b */ /* 0x000e6e0000004200 */
[-C--:B---3--:R-:W-:Y:S08]  /*159a0*/  HMMA.16816.F32 R84, R100, R116.reuse, R84 ;  /* 0x000000746454723c */ /* 0x088ff00000001854 */
[C---:B------:R-:W-:Y:S08]  /*159b0*/  HMMA.16816.F32 R88, R104.reuse, R116, R88 ;  /* 0x000000746858723c */ /* 0x040ff00000001858 */
[-C--:B------:R-:W-:Y:S08]  /*159c0*/  HMMA.16816.F32 R92, R104, R118.reuse, R92 ;  /* 0x00000076685c723c */ /* 0x080ff0000000185c */
[----:B------:R-:W-:Y:S08]  /*159d0*/  HMMA.16816.F32 R96, R100, R118, R96 ;  /* 0x000000766460723c */ /* 0x000ff00000001860 */
[-C--:B------:R-:W-:Y:S01]  /*159e0*/  HMMA.16816.F32 R144, R156, R132.reuse, R4 ;  /* 0x000000849c90723c */ /* 0x080fe20000001804 */
[----:B------:R-:W2:Y:S07]  /*159f0*/  LDSM.16.MT88.4 R4, [R212+0x3880] ;  /* 0x00388000d404783b */ /* 0x000eae0000004200 */
        /* <DEDUP_REMOVED lines=13> */
[-C--:B-1----:R-:W-:Y:S01]  /*15ad0*/  HMMA.16816.F32 R100, R156, R112.reuse, R20 ;  /* 0x000000709c64723c */ /* 0x082fe20000001814 */
[----:B------:R-:W-:Y:S03]  /*15ae0*/  MOV R17, R123 ;  /* 0x0000007b00117202 */ /* 0x000fe60000000f00 */
[----:B------:R-:W-:Y:S02]  /*15af0*/  MOV R16, R122 ;  /* 0x0000007a00107202 */ /* 0x000fe40000000f00 */
[----:B------:R-:W-:Y:S02]  /*15b00*/  MOV R19, R129 ;  /* 0x0000008100137202 */ /* 0x000fe40000000f00 */
[C---:B------:R-:W-:Y:S01]  /*15b10*/  HMMA.16816.F32 R104, R160.reuse, R112, R24 ;  /* 0x00000070a068723c */ /* 0x040fe20000001818 */
[----:B------:R-:W-:Y:S03]  /*15b20*/  MOV R23, R121 ;  /* 0x0000007900177202 */ /* 0x000fe60000000f00 */
[----:B------:R-:W-:Y:S02]  /*15b30*/  MOV R22, R120 ;  /* 0x0000007800167202 */ /* 0x000fe40000000f00 */
[----:B------:R-:W-:Y:S01]  /*15b40*/  MOV R18, R128 ;  /* 0x0000008000127202 */ /* 0x000fe20000000f00 */
[----:B------:R-:W-:Y:S01]  /*15b50*/  FADD.FTZ R177, R23, R177 ;  /* 0x000000b117b17221 */ /* 0x000fe20000010000 */
[-C--:B------:R-:W-:Y:S01]  /*15b60*/  HMMA.16816.F32 R108, R160, R114.reuse, R28 ;  /* 0x00000072a06c723c */ /* 0x080fe2000000181c */
[----:B------:R-:W-:Y:S03]  /*15b70*/  FADD.FTZ R185, R22, R185 ;  /* 0x000000b916b97221 */ /* 0x000fe60000010000 */
        /* <DEDUP_REMOVED lines=8> */
[----:B------:R-:W-:Y:S02]  /*15c00*/  FADD.FTZ R177, R9, R177 ;  /* 0x000000b109b17221 */ /* 0x000fe40000010000 */
[----:B------:R-:W-:Y:S02]  /*15c10*/  FADD.FTZ R185, R13, R185 ;  /* 0x000000b90db97221 */ /* 0x000fe40000010000 */
[C---:B------:R-:W-:Y:S01]  /*15c20*/  HMMA.16816.F32 R120, R160.reuse, R124, R40 ;  /* 0x0000007ca078723c */ /* 0x040fe20000001828 */
[----:B------:R-:W-:Y:S03]  /*15c30*/  FADD.FTZ R240, R11, R177 ;  /* 0x000000b10bf07221 */ /* 0x000fe60000010000 */
[----:B------:R-:W-:Y:S04]  /*15c40*/  FADD.FTZ R185, R15, R185 ;  /* 0x000000b90fb97221 */ /* 0x000fe80000010000 */
[-C--:B------:R-:W-:Y:S01]  /*15c50*/  HMMA.16816.F32 R128, R160, R126.reuse, R44 ;  /* 0x0000007ea080723c */ /* 0x080fe2000000182c */
[----:B------:R-:W-:Y:S04]  /*15c60*/  FADD.FTZ R185, R10, R185 ;  /* 0x000000b90ab97221 */ /* 0x000fe80000010000 */
[----:B------:R-:W-:Y:S01]  /*15c70*/  FADD.FTZ R235, R153, R185 ;  /* 0x000000b999eb7221 */ /* 0x000fe20000010000 */
[----:B------:R-:W-:Y:S02]  /*15c80*/  MOV R153, R152 ;  /* 0x0000009800997202 */ /* 0x000fe40000000f00 */
        /* <DEDUP_REMOVED lines=14> */
.L_x_470:
        /* <DEDUP_REMOVED lines=19> */
.L_x_491:
[----:B------:R-:W-:-:S04]  /*15ea0*/  MOV R4, c[0x0][0x32c] ;  /* 0x0000cb0000047a02 */ /* 0x000fc80000000f00 */
[----:B------:R-:W-:-:S13]  /*15eb0*/  ISETP.NE.AND P0, PT, R4, 0x1, PT ;  /* 0x000000010400780c */ /* 0x000fda0003f05270 */
[----:B------:R-:W-:-:S05]  /*15ec0*/  @P0 IMAD.HI.U32 R4, R6, c[0x0][0x330], RZ ;  /* 0x0000cc0006040a27 */ /* 0x000fca00078e00ff */
[----:B------:R-:W-:-:S05]  /*15ed0*/  @P0 SHF.R.U32.HI R6, RZ, c[0x0][0x334], R4 ;  /* 0x0000cd00ff060a19 */ /* 0x000fca0000011604 */
.L_x_492:
[----:B------:R-:W-:-:S05]  /*15ee0*/  IMAD R6, R6, c[0x0][0x32c], RZ ;  /* 0x0000cb0006067a24 */ /* 0x000fca00078e02ff */
[----:B------:R-:W-:-:S04]  /*15ef0*/  IMNMX R5, R5, R6, !PT ;  /* 0x0000000605057217 */ /* 0x000fc80007800200 */
.L_x_490:
        /* <DEDUP_REMOVED lines=15> */
.L_x_496:
        /* <DEDUP_REMOVED lines=30> */
[----:B------:R-:W-:Y:S01]  /*161d0*/  @!P1 LEA R10, P0, R5, R14, 0x5 ;  /* 0x0000000e050a9211 */ /* 0x000fe200078028ff */
        /* <DEDUP_REMOVED lines=35> */
.L_x_494:
        /* <DEDUP_REMOVED lines=106> */
[----:B------:R-:W-:Y:S04]  /*16ab0*/  @P1 IMAD.WIDE.U32 R160, R152, c[0x0][0x1e0], RZ ;  /* 0x0000780098a01a25 */ /* 0x000fe800078e00ff */
        /* <DEDUP_REMOVED lines=18> */
[C---:B------:R-:W-:Y:S04]  /*16be0*/  @P0 IMAD.WIDE.U32 R158, R157.reuse, c[0x0][0x1e0], RZ ;  /* 0x000078009d9e0a25 */ /* 0x040fe800078e00ff */
[----:B------:R-:W-:Y:S02]  /*16bf0*/  @P0 IMAD R156, R156, c[0x0][0x1e0], RZ ;  /* 0x000078009c9c0a24 */ /* 0x000fe400078e02ff */
[----:B------:R-:W-:Y:S04]  /*16c00*/  @P0 IMAD.WIDE.U32 R166, R158, 0x30, R166 ;  /* 0x000000309ea60825 */ /* 0x000fe800078e00a6 */
[----:B------:R-:W-:Y:S01]  /*16c10*/  @P0 IMAD R156, R157, c[0x0][0x1e4], R156 ;  /* 0x000079009d9c0a24 */ /* 0x000fe200078e029c */
[-C--:B------:R-:W-:Y:S03]  /*16c20*/  @P0 IADD3 R158, P2, R232, R166.reuse, RZ ;  /* 0x000000a6e89e0210 */ /* 0x080fe60007f5e0ff */
[----:B------:R-:W-:Y:S04]  /*16c30*/  @P0 IMAD.IADD R156, R159, 0x1, R156 ;  /* 0x000000019f9c0824 */ /* 0x000fe800078e029c */
        /* <DEDUP_REMOVED lines=24> */
.L_x_495:
[----:B------:R-:W-:Y:S01]  /*16dc0*/  FMNMX.FTZ R3, R4, R3, !PT ;  /* 0x0000000304037209 */ /* 0x000fe20007810000 */
[----:B-1----:R-:W-:Y:S01]  /*16dd0*/  LDSM.16.MT88.4 R160, [R212+0x1880] ;  /* 0x00188000d4a0783b */ /* 0x002fe20000004200 */
[----:B------:R-:W-:Y:S02]  /*16de0*/  FMNMX.FTZ R151, R8, R0, !PT ;  /* 0x0000000008977209 */ /* 0x000fe40007810000 */
[----:B------:R-:W-:Y:S02]  /*16df0*/  FMNMX.FTZ R3, R5, R3, !PT ;  /* 0x0000000305037209 */ /* 0x000fe40007810000 */
[----:B------:R-:W-:Y:S02]  /*16e00*/  FMNMX.FTZ R2, R6, R2, !PT ;  /* 0x0000000206027209 */ /* 0x000fe40007810000 */
[----:B------:R-:W-:Y:S01]  /*16e10*/  FMNMX.FTZ R3, R16, R3, !PT ;  /* 0x0000000310037209 */ /* 0x000fe20007810000 */
[----:B------:R-:W0:Y:S01]  /*16e20*/  LDGDEPBAR ;  /* 0x00000000000079af */ /* 0x000e220000000000 */
        /* <DEDUP_REMOVED lines=31> */
[----:B------:R-:W-:Y:S02]  /*17020*/  FMNMX.FTZ R151, R45, R151, !PT ;  /* 0x000000972d977209 */ /* 0x000fe40007810000 */
[C---:B------:R-:W-:Y:S01]  /*17030*/  ISETP.GT.AND P0, PT, R243.reuse, R251, PT ;  /* 0x000000fbf300720c */ /* 0x040fe20003f04270 */
[----:B------:R-:W-:Y:S01]  /*17040*/  SHFL.BFLY PT, R157, R2, 0x2, 0x1f ;  /* 0x0c401f00029d7f89 */ /* 0x000fe200000e0000 */
[----:B------:R-:W-:Y:S07]  /*17050*/  IADD3 R243, R243, -0x1, RZ ;  /* 0xfffffffff3f37810 */ /* 0x000fee0007ffe0ff */
        /* <DEDUP_REMOVED lines=12> */
[----:B------:R-:W-:Y:S04]  /*17120*/  FMNMX.FTZ R151, R27, R151, !PT ;  /* 0x000000971b977209 */ /* 0x000fe80007810000 */
[----:B------:R-:W-:Y:S02]  /*17130*/  FMNMX.FTZ R151, R30, R151, !PT ;  /* 0x000000971e977209 */ /* 0x000fe40007810000 */
[----:B-1----:R-:W-:Y:S02]  /*17140*/  FMNMX.FTZ R3, R152, R3, !PT ;  /* 0x0000000398037209 */ /* 0x002fe40007810000 */
[----:B------:R-:W-:Y:S03]  /*17150*/  FMNMX.FTZ R152, R31, R151, !PT ;  /* 0x000000971f987209 */ /* 0x000fe60007810000 */
[C---:B------:R-:W-:Y:S01]  /*17160*/  FADD.FTZ R151, -R3.reuse, R150 ;  /* 0x0000009603977221 */ /* 0x040fe20000010100 */
[----:B------:R-:W-:Y:S01]  /*17170*/  FMNMX.FTZ R152, R42, R152, !PT ;  /* 0x000000982a987209 */ /* 0x000fe20007810000 */
[----:B------:R-:W-:Y:S01]  /*17180*/  FMUL.FTZ R182, R3, c[0x0][0x2d0] ;  /* 0x0000b40003b67a20 */ /* 0x000fe20000410000 */
[----:B--2---:R-:W-:Y:S01]  /*17190*/  FMNMX.FTZ R2, R157, R2, !PT ;  /* 0x000000029d027209 */ /* 0x004fe20007810000 */
[----:B------:R-:W-:Y:S01]  /*171a0*/  FMUL.FTZ R151, R151, c[0x0][0x2d0] ;  /* 0x0000b40097977a20 */ /* 0x000fe20000410000 */
[----:B------:R-:W-:Y:S01]  /*171b0*/  FMNMX.FTZ R152, R43, R152, !PT ;  /* 0x000000982b987209 */ /* 0x000fe20007810000 */
[--C-:B------:R-:W-:Y:S02]  /*171c0*/  FFMA.FTZ R164, R4, c[0x0][0x2d0], -R182.reuse ;  /* 0x0000b40004a47a23 */ /* 0x100fe400000108b6 */
[----:B------:R-:W-:Y:S01]  /*171d0*/  FADD.FTZ R150, -R2, R149 ;  /* 0x0000009502967221 */ /* 0x000fe20000010100 */
[----:B------:R-:W-:Y:S01]  /*171e0*/  FMNMX.FTZ R152, R46, R152, !PT ;  /* 0x000000982e987209 */ /* 0x000fe20007810000 */
[----:B------:R-:W-:Y:S01]  /*171f0*/  FMUL.FTZ R181, R2, c[0x0][0x2d0] ;  /* 0x0000b40002b57a20 */ /* 0x000fe20000410000 */
[----:B---3--:R-:W-:Y:S01]  /*17200*/  FMNMX.FTZ R0, R156, R0, !PT ;  /* 0x000000009c007209 */ /* 0x008fe20007810000 */
[----:B------:R-:W-:Y:S01]  /*17210*/  FFMA.FTZ R165, R5, c[0x0][0x2d0], -R182 ;  /* 0x0000b40005a57a23 */ /* 0x000fe200000108b6 */
[----:B------:R-:W-:Y:S01]  /*17220*/  FMNMX.FTZ R152, R47, R152, !PT ;  /* 0x000000982f987209 */ /* 0x000fe20007810000 */
[----:B------:R-:W-:Y:S01]  /*17230*/  LDSM.16.MT88.4 R156, [R214+0x1880] ;  /* 0x00188000d69c783b */ /* 0x000fe20000004200 */
[--C-:B------:R-:W-:Y:S01]  /*17240*/  FFMA.FTZ R166, R6, c[0x0][0x2d0], -R181.reuse ;  /* 0x0000b40006a67a23 */ /* 0x100fe200000108b5 */
[----:B------:R-:W1:Y:S01]  /*17250*/  MUFU.EX2 R151, R151 ;  /* 0x0000009700977308 */ /* 0x000e620000000800 */
[----:B------:R-:W-:Y:S02]  /*17260*/  FADD.FTZ R149, -R0, R148 ;  /* 0x0000009400957221 */ /* 0x000fe40000010100 */
[--C-:B------:R-:W-:Y:S02]  /*17270*/  FFMA.FTZ R167, R7, c[0x0][0x2d0], -R181.reuse ;  /* 0x0000b40007a77a23 */ /* 0x100fe400000108b5 */
[--C-:B------:R-:W-:Y:S01]  /*17280*/  FFMA.FTZ R168, R16, c[0x0][0x2d0], -R182.reuse ;  /* 0x0000b40010a87a23 */ /* 0x100fe200000108b6 */
[----:B------:R-:W2:Y:S01]  /*17290*/  SHFL.BFLY PT, R148, R152, 0x2, 0x1f ;  /* 0x0c401f0098947f89 */ /* 0x000ea200000e0000 */
[----:B------:R-:W-:Y:S02]  /*172a0*/  FFMA.FTZ R169, R17, c[0x0][0x2d0], -R182 ;  /* 0x0000b40011a97a23 */ /* 0x000fe400000108b6 */
[--C-:B------:R-:W-:Y:S01]  /*172b0*/  FFMA.FTZ R170, R18, c[0x0][0x2d0], -R181.reuse ;  /* 0x0000b40012aa7a23 */ /* 0x100fe200000108b5 */
[----:B------:R-:W-:Y:S01]  /*172c0*/  MUFU.EX2 R164, R164 ;  /* 0x000000a400a47308 */ /* 0x000fe20000000800 */
[--C-:B------:R-:W-:Y:S02]  /*172d0*/  FFMA.FTZ R171, R19, c[0x0][0x2d0], -R181.reuse ;  /* 0x0000b40013ab7a23 */ /* 0x100fe400000108b5 */
[----:B------:R-:W-:Y:S02]  /*172e0*/  FMUL.FTZ R150, R150, c[0x0][0x2d0] ;  /* 0x0000b40096967a20 */ /* 0x000fe40000410000 */
[----:B------:R-:W-:Y:S02]  /*172f0*/  FMUL.FTZ R180, R0, c[0x0][0x2d0] ;  /* 0x0000b40000b47a20 */ /* 0x000fe40000410000 */
[----:B------:R-:W-:Y:S02]  /*17300*/  FMUL.FTZ R149, R149, c[0x0][0x2d0] ;  /* 0x0000b40095957a20 */ /* 0x000fe40000410000 */
[--C-:B------:R-:W-:Y:S01]  /*17310*/  FFMA.FTZ R172, R9, c[0x0][0x2d0], -R180.reuse ;  /* 0x0000b40009ac7a23 */ /* 0x100fe200000108b4 */
[----:B------:R-:W3:Y:S01]  /*17320*/  MUFU.EX2 R150, R150 ;  /* 0x0000009600967308 */ /* 0x000ee20000000800 */
[--C-:B------:R-:W-:Y:S02]  /*17330*/  FFMA.FTZ R173, R12, c[0x0][0x2d0], -R180.reuse ;  /* 0x0000b4000cad7a23 */ /* 0x100fe400000108b4 */
[----:B------:R-:W-:Y:S02]  /*17340*/  FFMA.FTZ R174, R13, c[0x0][0x2d0], -R180 ;  /* 0x0000b4000dae7a23 */ /* 0x000fe400000108b4 */
[C---:B-1----:R-:W-:Y:S02]  /*17350*/  FMUL.FTZ R4, R151.reuse, R144 ;  /* 0x0000009097047220 */ /* 0x042fe40000410000 */
[C---:B------:R-:W-:Y:S02]  /*17360*/  FMUL.FTZ R5, R151.reuse, R145 ;  /* 0x0000009197057220 */ /* 0x040fe40000410000 */
[C---:B------:R-:W-:Y:S01]  /*17370*/  FMUL.FTZ R16, R151.reuse, R132 ;  /* 0x0000008497107220 */ /* 0x040fe20000410000 */
[----:B--2---:R-:W-:Y:S01]  /*17380*/  FMNMX.FTZ R148, R152, R148, !PT ;  /* 0x0000009498947209 */ /* 0x004fe20007810000 */
[----:B------:R-:W1:Y:S01]  /*17390*/  MUFU.EX2 R165, R165 ;  /* 0x000000a500a57308 */ /* 0x000e620000000800 */
[----:B------:R-:W-:Y:S02]  /*173a0*/  FMUL.FTZ R17, R151, R133 ;  /* 0x0000008597117220 */ /* 0x000fe40000410000 */
[--C-:B------:R-:W-:Y:S01]  /*173b0*/  FFMA.FTZ R191, R36, c[0x0][0x2d0], -R182.reuse ;  /* 0x0000b40024bf7a23 */ /* 0x100fe200000108b6 */
[----:B------:R-:W2:Y:S01]  /*173c0*/  SHFL.BFLY PT, R152, R148, 0x1, 0x1f ;  /* 0x0c201f0094987f89 */ /* 0x000ea200000e0000 */
[--C-:B------:R-:W-:Y:S02]  /*173d0*/  FFMA.FTZ R192, R37, c[0x0][0x2d0], -R182.reuse ;  /* 0x0000b40025c07a23 */ /* 0x100fe400000108b6 */
[--C-:B------:R-:W-:Y:S02]  /*173e0*/  FFMA.FTZ R193, R38, c[0x0][0x2d0], -R181.reuse ;  /* 0x0000b40026c17a23 */ /* 0x100fe400000108b5 */
[--C-:B------:R-:W-:Y:S01]  /*173f0*/  FFMA.FTZ R194, R39, c[0x0][0x2d0], -R181.reuse ;  /* 0x0000b40027c27a23 */ /* 0x100fe200000108b5 */
[----:B------:R-:W-:Y:S01]  /*17400*/  MUFU.EX2 R166, R166 ;  /* 0x000000a600a67308 */ /* 0x000fe20000000800 */
[----:B------:R-:W-:Y:S01]  /*17410*/  FFMA.FTZ R195, R48, c[0x0][0x2d0], -R182 ;  /* 0x0000b40030c37a23 */ /* 0x000fe200000108b6 */
[----:B------:R-:W-:Y:S01]  /*17420*/  LDSM.16.MT88.4 R36, [R214+0x3480] ;  /* 0x00348000d624783b */ /* 0x000fe20000004200 */
[C---:B---3--:R-:W-:Y:S02]  /*17430*/  FMUL.FTZ R6, R150.reuse, R146 ;  /* 0x0000009296067220 */ /* 0x048fe40000410000 */
[C---:B------:R-:W-:Y:S02]  /*17440*/  FMUL.FTZ R7, R150.reuse, R147 ;  /* 0x0000009396077220 */ /* 0x040fe40000410000 */
[C---:B------:R-:W-:Y:S02]  /*17450*/  FMUL.FTZ R18, R150.reuse, R134 ;  /* 0x0000008696127220 */ /* 0x040fe40000410000 */
[----:B------:R-:W-:Y:S01]  /*17460*/  FMUL.FTZ R19, R150, R135 ;  /* 0x0000008796137220 */ /* 0x000fe20000410000 */
[----:B------:R-:W3:Y:S01]  /*17470*/  MUFU.EX2 R167, R167 ;  /* 0x000000a700a77308 */ /* 0x000ee20000000800 */
[----:B------:R-:W4:Y:S01]  /*17480*/  LDSM.16.MT88.4 R132, [R214+0x2480] ;  /* 0x00248000d684783b */ /* 0x000f220000004200 */
[----:B------:R-:W-:Y:S01]  /*17490*/  FFMA.FTZ R196, R50, c[0x0][0x2d0], -R181 ;  /* 0x0000b40032c47a23 */ /* 0x000fe200000108b5 */
[----:B-1----:R-:W-:Y:S01]  /*174a0*/  F2FP.PACK_AB R144, R165, R164 ;  /* 0x000000a4a590723e */ /* 0x002fe200000000ff */
[--C-:B------:R-:W-:Y:S02]  /*174b0*/  FFMA.FTZ R197, R40, c[0x0][0x2d0], -R180.reuse ;  /* 0x0000b40028c57a23 */ /* 0x100fe400000108b4 */
[--C-:B------:R-:W-:Y:S01]  /*174c0*/  FFMA.FTZ R198, R41, c[0x0][0x2d0], -R180.reuse ;  /* 0x0000b40029c67a23 */ /* 0x100fe200000108b4 */
[----:B--2---:R-:W-:Y:S01]  /*174d0*/  FMNMX.FTZ R152, R148, R152, !PT ;  /* 0x0000009894987209 */ /* 0x004fe20007810000 */
[--C-:B------:R-:W-:Y:S02]  /*174e0*/  FFMA.FTZ R201, R44, c[0x0][0x2d0], -R180.reuse ;  /* 0x0000b4002cc97a23 */ /* 0x100fe400000108b4 */
[----:B------:R-:W-:Y:S01]  /*174f0*/  MUFU.EX2 R168, R168 ;  /* 0x000000a800a87308 */ /* 0x000fe20000000800 */
[----:B------:R-:W-:Y:S02]  /*17500*/  FMUL.FTZ R116, R151, R116 ;  /* 0x0000007497747220 */ /* 0x000fe40000410000 */
[C---:B------:R-:W-:Y:S02]  /*17510*/  FMUL.FTZ R179, R152.reuse, c[0x0][0x2d0] ;  /* 0x0000b40098b37a20 */ /* 0x040fe40000410000 */
[----:B------:R-:W-:Y:S02]  /*17520*/  FADD.FTZ R148, -R152, R153 ;  /* 0x0000009998947221 */ /* 0x000fe40000010100 */
[--C-:B------:R-:W-:Y:S02]  /*17530*/  FFMA.FTZ R153, R8, c[0x0][0x2d0], -R180.reuse ;  /* 0x0000b40008997a23 */ /* 0x100fe400000108b4 */
[--C-:B------:R-:W-:Y:S01]  /*17540*/  FFMA.FTZ R175, R10, c[0x0][0x2d0], -R179.reuse ;  /* 0x0000b4000aaf7a23 */ /* 0x100fe200000108b3 */
[----:B------:R-:W1:Y:S01]  /*17550*/  MUFU.EX2 R169, R169 ;  /* 0x000000a900a97308 */ /* 0x000e620000000800 */
[--C-:B------:R-:W-:Y:S02]  /*17560*/  FFMA.FTZ R176, R11, c[0x0][0x2d0], -R179.reuse ;  /* 0x0000b4000bb07a23 */ /* 0x100fe400000108b3 */
[--C-:B------:R-:W-:Y:S01]  /*17570*/  FFMA.FTZ R177, R14, c[0x0][0x2d0], -R179.reuse ;  /* 0x0000b4000eb17a23 */ /* 0x100fe200000108b3 */
[----:B---3--:R-:W-:Y:S01]  /*17580*/  F2FP.PACK_AB R145, R167, R166 ;  /* 0x000000a6a791723e */ /* 0x008fe200000000ff */
[--C-:B------:R-:W-:Y:S02]  /*17590*/  FFMA.FTZ R178, R15, c[0x0][0x2d0], -R179.reuse ;  /* 0x0000b4000fb27a23 */ /* 0x100fe400000108b3 */
[----:B------:R-:W-:Y:S02]  /*175a0*/  FMUL.FTZ R148, R148, c[0x0][0x2d0] ;  /* 0x0000b40094947a20 */ /* 0x000fe40000410000 */
[--C-:B------:R-:W-:Y:S01]  /*175b0*/  FFMA.FTZ R199, R42, c[0x0][0x2d0], -R179.reuse ;  /* 0x0000b4002ac77a23 */ /* 0x100fe200000108b3 */
[----:B------:R-:W-:Y:S01]  /*175c0*/  MUFU.EX2 R170, R170 ;  /* 0x000000aa00aa7308 */ /* 0x000fe20000000800 */
[--C-:B------:R-:W-:Y:S02]  /*175d0*/  FFMA.FTZ R200, R43, c[0x0][0x2d0], -R179.reuse ;  /* 0x0000b4002bc87a23 */ /* 0x100fe400000108b3 */
[----:B------:R-:W-:Y:S01]  /*175e0*/  LDSM.16.MT88.4 R40, [R214+0x2c80] ;  /* 0x002c8000d628783b */ /* 0x000fe20000004200 */
[--C-:B------:R-:W-:Y:S02]  /*175f0*/  FFMA.FTZ R202, R46, c[0x0][0x2d0], -R179.reuse ;  /* 0x0000b4002eca7a23 */ /* 0x100fe400000108b3 */
[C---:B------:R-:W-:Y:S02]  /*17600*/  FMUL.FTZ R117, R151.reuse, R117 ;  /* 0x0000007597757220 */ /* 0x040fe40000410000 */
[C---:B------:R-:W-:Y:S02]  /*17610*/  FMUL.FTZ R118, R150.reuse, R118 ;  /* 0x0000007696767220 */ /* 0x040fe40000410000 */
[----:B------:R-:W2:Y:S01]  /*17620*/  MUFU.EX2 R171, R171 ;  /* 0x000000ab00ab7308 */ /* 0x000ea20000000800 */
[C---:B------:R-:W-:Y:S02]  /*17630*/  FMUL.FTZ R119, R150.reuse, R119 ;  /* 0x0000007796777220 */ /* 0x040fe40000410000 */
[----:B------:R-:W-:Y:S01]  /*17640*/  FMUL.FTZ R124, R151, R124 ;  /* 0x0000007c977c7220 */ /* 0x000fe20000410000 */
[----:B-1----:R-:W-:Y:S01]  /*17650*/  F2FP.PACK_AB R146, R169, R168 ;  /* 0x000000a8a992723e */ /* 0x002fe200000000ff */
[C---:B------:R-:W-:Y:S02]  /*17660*/  FMUL.FTZ R125, R151.reuse, R125 ;  /* 0x0000007d977d7220 */ /* 0x040fe40000410000 */
[C---:B------:R-:W-:Y:S02]  /*17670*/  FMUL.FTZ R126, R150.reuse, R126 ;  /* 0x0000007e967e7220 */ /* 0x040fe40000410000 */
[C---:B------:R-:W-:Y:S01]  /*17680*/  FMUL.FTZ R127, R150.reuse, R127 ;  /* 0x0000007f967f7220 */ /* 0x040fe20000410000 */
[----:B------:R-:W1:Y:S01]  /*17690*/  MUFU.EX2 R149, R149 ;  /* 0x0000009500957308 */ /* 0x000e620000000800 */
[C---:B------:R-:W-:Y:S02]  /*176a0*/  FMUL.FTZ R68, R151.reuse, R68 ;  /* 0x0000004497447220 */ /* 0x040fe40000410000 */
[C---:B------:R-:W-:Y:S02]  /*176b0*/  FMUL.FTZ R69, R151.reuse, R69 ;  /* 0x0000004597457220 */ /* 0x040fe40000410000 */
[C---:B------:R-:W-:Y:S02]  /*176c0*/  FMUL.FTZ R70, R150.reuse, R70 ;  /* 0x0000004696467220 */ /* 0x040fe40000410000 */
[C---:B------:R-:W-:Y:S02]  /*176d0*/  FMUL.FTZ R71, R150.reuse, R71 ;  /* 0x0000004796477220 */ /* 0x040fe40000410000 */
        /* <DEDUP_REMOVED lines=9> */
[-C--:B------:R-:W-:Y:S05]  /*17770*/  HMMA.16816.F32 R4, R144, R156.reuse, R4 ;  /* 0x0000009c9004723c */ /* 0x080fea0000001804 */
[C---:B-1----:R-:W-:Y:S02]  /*17780*/  FMUL.FTZ R8, R149.reuse, R140 ;  /* 0x0000008c95087220 */ /* 0x042fe40000410000 */
[C---:B------:R-:W-:Y:S02]  /*17790*/  FMUL.FTZ R9, R149.reuse, R141 ;  /* 0x0000008d95097220 */ /* 0x040fe40000410000 */
[----:B------:R-:W1:Y:S03]  /*177a0*/  MUFU.EX2 R172, R172 ;  /* 0x000000ac00ac7308 */ /* 0x000e660000000800 */
[C---:B------:R-:W-:Y:S02]  /*177b0*/  FMUL.FTZ R12, R149.reuse, R136 ;  /* 0x00000088950c7220 */ /* 0x040fe40000410000 */
[C---:B---3--:R-:W-:Y:S02]  /*177c0*/  FMUL.FTZ R10, R148.reuse, R142 ;  /* 0x0000008e940a7220 */ /* 0x048fe40000410000 */
[C---:B------:R-:W-:Y:S02]  /*177d0*/  FMUL.FTZ R11, R148.reuse, R143 ;  /* 0x0000008f940b7220 */ /* 0x040fe40000410000 */
[----:B------:R-:W-:Y:S01]  /*177e0*/  FMUL.FTZ R13, R149, R137 ;  /* 0x00000089950d7220 */ /* 0x000fe20000410000 */
[----:B------:R-:W-:Y:S01]  /*177f0*/  MUFU.EX2 R173, R173 ;  /* 0x000000ad00ad7308 */ /* 0x000fe20000000800 */
[C---:B------:R-:W-:Y:S02]  /*17800*/  FMUL.FTZ R14, R148.reuse, R138 ;  /* 0x0000008a940e7220 */ /* 0x040fe40000410000 */
[----:B------:R-:W-:Y:S02]  /*17810*/  FMUL.FTZ R15, R148, R139 ;  /* 0x0000008b940f7220 */ /* 0x000fe40000410000 */
[C---:B------:R-:W-:Y:S01]  /*17820*/  FMUL.FTZ R100, R151.reuse, R100 ;  /* 0x0000006497647220 */ /* 0x040fe20000410000 */
[----:B------:R-:W2:Y:S01]  /*17830*/  LDSM.16.MT88.4 R136, [R212+0x2480] ;  /* 0x00248000d488783b */ /* 0x000ea20000004200 */
[----:B------:R-:W-:Y:S02]  /*17840*/  FMUL.FTZ R101, R151, R101 ;  /* 0x0000006597657220 */ /* 0x000fe40000410000 */
[C---:B------:R-:W-:Y:S01]  /*17850*/  FMUL.FTZ R102, R150.reuse, R102 ;  /* 0x0000006696667220 */ /* 0x040fe20000410000 */
[----:B------:R-:W3:Y:S01]  /*17860*/  MUFU.EX2 R174, R174 ;  /* 0x000000ae00ae7308 */ /* 0x000ee20000000800 */
[----:B------:R-:W-:Y:S02]  /*17870*/  FMUL.FTZ R103, R150, R103 ;  /* 0x0000006796677220 */ /* 0x000fe40000410000 */
[C---:B------:R-:W-:Y:S01]  /*17880*/  FMUL.FTZ R120, R149.reuse, R120 ;  /* 0x0000007895787220 */ /* 0x040fe20000410000 */
        /* <DEDUP_REMOVED lines=23> */
[----:B------:R-:W3:Y:S01]  /*17a00*/  MUFU.EX2 R178, R178 ;  /* 0x000000b200b27308 */ /* 0x000ee20000000800 */
[--C-:B------:R-:W-:Y:S02]  /*17a10*/  FFMA.FTZ R184, R25, c[0x0][0x2d0], -R180.reuse ;  /* 0x0000b40019b87a23 */ /* 0x100fe400000108b4 */
[--C-:B------:R-:W-:Y:S01]  /*17a20*/  FFMA.FTZ R185, R26, c[0x0][0x2d0], -R179.reuse ;  /* 0x0000b4001ab97a23 */ /* 0x100fe200000108b3 */
[----:B-1----:R-:W-:Y:S01]  /*17a30*/  F2FP.PACK_AB R141, R176, R175 ;  /* 0x000000afb08d723e */ /* 0x002fe200000000ff */
[--C-:B------:R-:W-:Y:S02]  /*17a40*/  FFMA.FTZ R186, R27, c[0x0][0x2d0], -R179.reuse ;  /* 0x0000b4001bba7a23 */ /* 0x100fe400000108b3 */
[--C-:B------:R-:W-:Y:S02]  /*17a50*/  FFMA.FTZ R187, R28, c[0x0][0x2d0], -R180.reuse ;  /* 0x0000b4001cbb7a23 */ /* 0x100fe400000108b4 */
[--C-:B------:R-:W-:Y:S01]  /*17a60*/  FFMA.FTZ R188, R29, c[0x0][0x2d0], -R180.reuse ;  /* 0x0000b4001dbc7a23 */ /* 0x100fe200000108b4 */
[----:B------:R-:W-:Y:S01]  /*17a70*/  MUFU.EX2 R183, R183 ;  /* 0x000000b700b77308 */ /* 0x000fe20000000800 */
[----:B------:R-:W-:Y:S02]  /*17a80*/  FFMA.FTZ R180, R45, c[0x0][0x2d0], -R180 ;  /* 0x0000b4002db47a23 */ /* 0x000fe400000108b4 */
[--C-:B------:R-:W-:Y:S02]  /*17a90*/  FFMA.FTZ R189, R30, c[0x0][0x2d0], -R179.reuse ;  /* 0x0000b4001ebd7a23 */ /* 0x100fe400000108b3 */
[--C-:B------:R-:W-:Y:S02]  /*17aa0*/  FFMA.FTZ R190, R31, c[0x0][0x2d0], -R179.reuse ;  /* 0x0000b4001fbe7a23 */ /* 0x100fe400000108b3 */
[----:B------:R-:W-:Y:S02]  /*17ab0*/  FFMA.FTZ R179, R47, c[0x0][0x2d0], -R179 ;  /* 0x0000b4002fb37a23 */ /* 0x000fe400000108b3 */
[----:B------:R-:W-:Y:S01]  /*17ac0*/  LDSM.16.MT88.4 R44, [R212+0x2c80] ;  /* 0x002c8000d42c783b */ /* 0x000fe20000004200 */
[C---:B------:R-:W-:Y:S01]  /*17ad0*/  FMUL.FTZ R92, R149.reuse, R92 ;  /* 0x0000005c955c7220 */ /* 0x040fe20000410000 */
[----:B------:R-:W1:Y:S01]  /*17ae0*/  MUFU.EX2 R184, R184 ;  /* 0x000000b800b87308 */ /* 0x000e620000000800 */
[----:B------:R-:W-:Y:S01]  /*17af0*/  FMUL.FTZ R93, R149, R93 ;  /* 0x0000005d955d7220 */ /* 0x000fe20000410000 */
[----:B---3--:R-:W-:Y:S01]  /*17b00*/  F2FP.PACK_AB R143, R178, R177 ;  /* 0x000000b1b28f723e */ /* 0x008fe200000000ff */
[C---:B------:R-:W-:Y:S02]  /*17b10*/  FMUL.FTZ R94, R148.reuse, R94 ;  /* 0x0000005e945e7220 */ /* 0x040fe40000410000 */
[----:B------:R-:W-:Y:S02]  /*17b20*/  FMUL.FTZ R95, R148, R95 ;  /* 0x0000005f945f7220 */ /* 0x000fe40000410000 */
[C---:B------:R-:W-:Y:S02]  /*17b30*/  FMUL.FTZ R96, R151.reuse, R96 ;  /* 0x0000006097607220 */ /* 0x040fe40000410000 */
[C---:B------:R-:W-:Y:S01]  /*17b40*/  HMMA.16816.F32 R8, R140.reuse, R156, R8 ;  /* 0x0000009c8c08723c */ /* 0x040fe20000001808 */
[----:B------:R-:W-:Y:S03]  /*17b50*/  MUFU.EX2 R185, R185 ;  /* 0x000000b900b97308 */ /* 0x000fe60000000800 */
[----:B------:R-:W-:Y:S02]  /*17b60*/  FMUL.FTZ R97, R151, R97 ;  /* 0x0000006197617220 */ /* 0x000fe40000410000 */
[----:B------:R-:W-:Y:S02]  /*17b70*/  FMUL.FTZ R98, R150, R98 ;  /* 0x0000006296627220 */ /* 0x000fe40000410000 */
[-C--:B------:R-:W-:Y:S03]  /*17b80*/  HMMA.16816.F32 R12, R140, R158.reuse, R12 ;  /* 0x0000009e8c0c723c */ /* 0x080fe6000000180c */
[----:B------:R-:W3:Y:S01]  /*17b90*/  MUFU.EX2 R186, R186 ;  /* 0x000000ba00ba7308 */ /* 0x000ee20000000800 */
[--C-:B------:R-:W-:Y:S02]  /*17ba0*/  FFMA.FTZ R156, R20, c[0x0][0x2d0], -R182.reuse ;  /* 0x0000b400149c7a23 */ /* 0x100fe400000108b6 */
[----:B------:R-:W-:Y:S01]  /*17bb0*/  FMUL.FTZ R20, R149, R128 ;  /* 0x0000008095147220 */ /* 0x000fe20000410000 */
[----:B-1----:R-:W-:Y:S01]  /*17bc0*/  F2FP.PACK_AB R28, R184, R183 ;  /* 0x000000b7b81c723e */ /* 0x002fe200000000ff */
[C---:B------:R-:W-:Y:S04]  /*17bd0*/  HMMA.16816.F32 R16, R144.reuse, R158, R16 ;  /* 0x0000009e9010723c */ /* 0x040fe80000001810 */
[--C-:B------:R-:W-:Y:S01]  /*17be0*/  FFMA.FTZ R157, R21, c[0x0][0x2d0], -R182.reuse ;  /* 0x0000b400159d7a23 */ /* 0x100fe200000108b6 */
[----:B------:R-:W-:Y:S01]  /*17bf0*/  MUFU.EX2 R156, R156 ;  /* 0x0000009c009c7308 */ /* 0x000fe20000000800 */
[C---:B------:R-:W-:Y:S02]  /*17c00*/  FMUL.FTZ R21, R149.reuse, R129 ;  /* 0x0000008195157220 */ /* 0x040fe40000410000 */
[-C--:B------:R-:W-:Y:S04]  /*17c10*/  HMMA.16816.F32 R100, R144, R160.reuse, R100 ;  /* 0x000000a09064723c */ /* 0x080fe80000001864 */
[C---:B------:R-:W-:Y:S02]  /*17c20*/  FMUL.FTZ R104, R149.reuse, R104 ;  /* 0x0000006895687220 */ /* 0x040fe40000410000 */
[----:B------:R-:W-:Y:S01]  /*17c30*/  FMUL.FTZ R105, R149, R105 ;  /* 0x0000006995697220 */ /* 0x000fe20000410000 */
[----:B------:R-:W1:Y:S01]  /*17c40*/  MUFU.EX2 R157, R157 ;  /* 0x0000009d009d7308 */ /* 0x000e620000000800 */
[C---:B------:R-:W-:Y:S04]  /*17c50*/  FMUL.FTZ R106, R148.reuse, R106 ;  /* 0x0000006a946a7220 */ /* 0x040fe80000410000 */
[----:B------:R-:W-:Y:S01]  /*17c60*/  FMUL.FTZ R107, R148, R107 ;  /* 0x0000006b946b7220 */ /* 0x000fe20000410000 */
[----:B---3--:R-:W-:Y:S01]  /*17c70*/  F2FP.PACK_AB R29, R186, R185 ;  /* 0x000000b9ba1d723e */ /* 0x008fe200000000ff */
[--C-:B------:R-:W-:Y:S02]  /*17c80*/  FFMA.FTZ R158, R22, c[0x0][0x2d0], -R181.reuse ;  /* 0x0000b400169e7a23 */ /* 0x100fe400000108b5 */
[C---:B------:R-:W-:Y:S01]  /*17c90*/  FMUL.FTZ R22, R148.reuse, R130 ;  /* 0x0000008294167220 */ /* 0x040fe20000410000 */
[----:B------:R-:W-:Y:S01]  /*17ca0*/  MUFU.EX2 R187, R187 ;  /* 0x000000bb00bb7308 */ /* 0x000fe20000000800 */
[--C-:B------:R-:W-:Y:S01]  /*17cb0*/  FFMA.FTZ R159, R23, c[0x0][0x2d0], -R181.reuse ;  /* 0x0000b400179f7a23 */ /* 0x100fe200000108b5 */
[C---:B------:R-:W-:Y:S04]  /*17cc0*/  HMMA.16816.F32 R104, R140.reuse, R160, R104 ;  /* 0x000000a08c68723c */ /* 0x040fe80000001868 */
[C---:B------:R-:W-:Y:S02]  /*17cd0*/  FMUL.FTZ R108, R149.reuse, R108 ;  /* 0x0000006c956c7220 */ /* 0x040fe40000410000 */
[----:B------:R-:W-:Y:S02]  /*17ce0*/  FMUL.FTZ R109, R149, R109 ;  /* 0x0000006d956d7220 */ /* 0x000fe40000410000 */
[C---:B------:R-:W-:Y:S01]  /*17cf0*/  FMUL.FTZ R110, R148.reuse, R110 ;  /* 0x0000006e946e7220 */ /* 0x040fe20000410000 */
[----:B------:R-:W-:Y:S03]  /*17d00*/  MUFU.EX2 R158, R158 ;  /* 0x0000009e009e7308 */ /* 0x000fe60000000800 */
[C---:B------:R-:W-:Y:S01]  /*17d10*/  FMUL.FTZ R111, R148.reuse, R111 ;  /* 0x0000006f946f7220 */ /* 0x040fe20000410000 */
[----:B-1----:R-:W-:Y:S01]  /*17d20*/  F2FP.PACK_AB R24, R157, R156 ;  /* 0x0000009c9d18723e */ /* 0x002fe200000000ff */
[----:B------:R-:W-:Y:S02]  /*17d30*/  FMUL.FTZ R23, R148, R131 ;  /* 0x0000008394177220 */ /* 0x000fe40000410000 */
[----:B------:R-:W1:Y:S01]  /*17d40*/  LDSM.16.MT88.4 R128, [R214+0x3080] ;  /* 0x00308000d680783b */ /* 0x000e620000004200 */
[--C-:B------:R-:W-:Y:S02]  /*17d50*/  FFMA.FTZ R160, R32, c[0x0][0x2d0], -R182.reuse ;  /* 0x0000b40020a07a23 */ /* 0x100fe400000108b6 */
[-C--:B------:R-:W-:Y:S01]  /*17d60*/  HMMA.16816.F32 R108, R140, R162.reuse, R108 ;  /* 0x000000a28c6c723c */ /* 0x080fe2000000186c */
[----:B------:R-:W3:Y:S02]  /*17d70*/  MUFU.EX2 R159, R159 ;  /* 0x0000009f009f7308 */ /* 0x000ee40000000800 */
[C---:B------:R-:W-:Y:S02]  /*17d80*/  FMUL.FTZ R112, R151.reuse, R112 ;  /* 0x0000007097707220 */ /* 0x040fe40000410000 */
[----:B------:R-:W-:Y:S02]  /*17d90*/  FMUL.FTZ R113, R151, R113 ;  /* 0x0000007197717220 */ /* 0x000fe40000410000 */
[C---:B------:R-:W-:Y:S02]  /*17da0*/  FMUL.FTZ R114, R150.reuse, R114 ;  /* 0x0000007296727220 */ /* 0x040fe40000410000 */
[C---:B------:R-:W-:Y:S02]  /*17db0*/  FMUL.FTZ R115, R150.reuse, R115 ;  /* 0x0000007396737220 */ /* 0x040fe40000410000 */
[----:B------:R-:W-:Y:S01]  /*17dc0*/  MUFU.EX2 R160, R160 ;  /* 0x000000a000a07308 */ /* 0x000fe20000000800 */
[--C-:B------:R-:W-:Y:S02]  /*17dd0*/  FFMA.FTZ R161, R33, c[0x0][0x2d0], -R182.reuse ;  /* 0x0000b40021a17a23 */ /* 0x100fe400000108b6 */
[----:B------:R-:W-:Y:S02]  /*17de0*/  FFMA.FTZ R182, R49, c[0x0][0x2d0], -R182 ;  /* 0x0000b40031b67a23 */ /* 0x000fe400000108b6 */
[C---:B------:R-:W-:Y:S04]  /*17df0*/  HMMA.16816.F32 R112, R144.reuse, R162, R112 ;  /* 0x000000a29070723c */ /* 0x040fe80000001870 */
[----:B------:R-:W-:Y:S01]  /*17e00*/  FMUL.FTZ R99, R150, R99 ;  /* 0x0000006396637220 */ /* 0x000fe20000410000 */
[----:B------:R-:W5:Y:S01]  /*17e10*/  MUFU.EX2 R161, R161 ;  /* 0x000000a100a17308 */ /* 0x000f620000000800 */
[----:B------:R-:W-:Y:S02]  /*17e20*/  FMUL.FTZ R64, R151, R64 ;  /* 0x0000004097407220 */ /* 0x000fe40000410000 */
[-C--:B----4-:R-:W-:Y:S04]  /*17e30*/  HMMA.16816.F32 R116, R144, R132.reuse, R116 ;  /* 0x000000849074723c */ /* 0x090fe80000001874 */
[--C-:B------:R-:W-:Y:S01]  /*17e40*/  FFMA.FTZ R162, R34, c[0x0][0x2d0], -R181.reuse ;  /* 0x0000b40022a27a23 */ /* 0x100fe200000108b5 */
[----:B---3--:R-:W-:Y:S01]  /*17e50*/  F2FP.PACK_AB R25, R159, R158 ;  /* 0x0000009e9f19723e */ /* 0x008fe200000000ff */
[--C-:B------:R-:W-:Y:S01]  /*17e60*/  FFMA.FTZ R163, R35, c[0x0][0x2d0], -R181.reuse ;  /* 0x0000b40023a37a23 */ /* 0x100fe200000108b5 */
[----:B------:R-:W3:Y:S01]  /*17e70*/  MUFU.EX2 R188, R188 ;  /* 0x000000bc00bc7308 */ /* 0x000ee20000000800 */
[C---:B------:R-:W-:Y:S01]  /*17e80*/  HMMA.16816.F32 R120, R140.reuse, R132, R120 ;  /* 0x000000848c78723c */ /* 0x040fe20000001878 */
[----:B------:R-:W4:Y:S03]  /*17e90*/  LDSM.16.MT88.4 R32, [R212+0x3080] ;  /* 0x00308000d420783b */ /* 0x000f260000004200 */
[----:B------:R-:W-:Y:S02]  /*17ea0*/  FFMA.FTZ R181, R51, c[0x0][0x2d0], -R181 ;  /* 0x0000b40033b57a23 */ /* 0x000fe400000108b5 */
[----:B------:R-:W-:Y:S02]  /*17eb0*/  FMUL.FTZ R65, R151, R65 ;  /* 0x0000004197417220 */ /* 0x000fe40000410000 */
[-C--:B------:R-:W-:Y:S01]  /*17ec0*/  HMMA.16816.F32 R20, R140, R134.reuse, R20 ;  /* 0x000000868c14723c */ /* 0x080fe20000001814 */
[----:B------:R-:W-:Y:S01]  /*17ed0*/  LDSM.16.MT88.4 R48, [R214+0x3880] ;  /* 0x00388000d630783b */ /* 0x000fe20000004200 */
[----:B------:R-:W-:Y:S02]  /*17ee0*/  MUFU.EX2 R162, R162 ;  /* 0x000000a200a27308 */ /* 0x000fe40000000800 */
[C---:B------:R-:W-:Y:S01]  /*17ef0*/  FMUL.FTZ R66, R150.reuse, R66 ;  /* 0x0000004296427220 */ /* 0x040fe20000410000 */
[----:B-----5:R-:W-:Y:S01]  /*17f00*/  F2FP.PACK_AB R26, R161, R160 ;  /* 0x000000a0a11a723e */ /* 0x020fe200000000ff */
[----:B------:R-:W-:Y:S02]  /*17f10*/  FMUL.FTZ R67, R150, R67 ;  /* 0x0000004396437220 */ /* 0x000fe40000410000 */
[C---:B------:R-:W-:Y:S01]  /*17f20*/  HMMA.16816.F32 R124, R144.reuse, R134, R124 ;  /* 0x00000086907c723c */ /* 0x040fe2000000187c */
[----:B------:R-:W-:Y:S03]  /*17f30*/  LDSM.16.MT88.4 R132, [R212+0x1c80] ;  /* 0x001c8000d484783b */ /* 0x000fe60000004200 */
[C---:B------:R-:W-:Y:S01]  /*17f40*/  FMUL.FTZ R52, R151.reuse, R52 ;  /* 0x0000003497347220 */ /* 0x040fe20000410000 */
[----:B------:R-:W5:Y:S01]  /*17f50*/  MUFU.EX2 R163, R163 ;  /* 0x000000a300a37308 */ /* 0x000f620000000800 */
[----:B------:R-:W-:Y:S01]  /*17f60*/  FMUL.FTZ R53, R151, R53 ;  /* 0x0000003597357220 */ /* 0x000fe20000410000 */
[----:B---3--:R-:W-:Y:S01]  /*17f70*/  F2FP.PACK_AB R30, R188, R187 ;  /* 0x000000bbbc1e723e */ /* 0x008fe200000000ff */
[C---:B------:R-:W-:Y:S04]  /*17f80*/  FMUL.FTZ R54, R150.reuse, R54 ;  /* 0x0000003696367220 */ /* 0x040fe80000410000 */
[----:B------:R-:W-:Y:S02]  /*17f90*/  FMUL.FTZ R55, R150, R55 ;  /* 0x0000003796377220 */ /* 0x000fe40000410000 */
[C---:B------:R-:W-:Y:S01]  /*17fa0*/  FMUL.FTZ R60, R149.reuse, R60 ;  /* 0x0000003c953c7220 */ /* 0x040fe20000410000 */
[----:B------:R-:W-:Y:S01]  /*17fb0*/  MUFU.EX2 R189, R189 ;  /* 0x000000bd00bd7308 */ /* 0x000fe20000000800 */
[C---:B------:R-:W-:Y:S02]  /*17fc0*/  FMUL.FTZ R61, R149.reuse, R61 ;  /* 0x0000003d953d7220 */ /* 0x040fe40000410000 */
[C---:B------:R-:W-:Y:S01]  /*17fd0*/  FMUL.FTZ R62, R148.reuse, R62 ;  /* 0x0000003e943e7220 */ /* 0x040fe20000410000 */
[-C--:B--2---:R-:W-:Y:S03]  /*17fe0*/  HMMA.16816.F32 R52, R144, R136.reuse, R52 ;  /* 0x000000889034723c */ /* 0x084fe60000001834 */
[C---:B------:R-:W-:Y:S02]  /*17ff0*/  FMUL.FTZ R56, R149.reuse, R56 ;  /* 0x0000003895387220 */ /* 0x040fe40000410000 */
[----:B------:R-:W-:Y:S01]  /*18000*/  FMUL.FTZ R57, R149, R57 ;  /* 0x0000003995397220 */ /* 0x000fe20000410000 */
[----:B------:R-:W2:Y:S01]  /*18010*/  MUFU.EX2 R190, R190 ;  /* 0x000000be00be7308 */ /* 0x000ea20000000800 */
[C---:B------:R-:W-:Y:S02]  /*18020*/  FMUL.FTZ R58, R148.reuse, R58 ;  /* 0x0000003a943a7220 */ /* 0x040fe40000410000 */
[C---:B------:R-:W-:Y:S03]  /*18030*/  FMUL.FTZ R59, R148.reuse, R59 ;  /* 0x0000003b943b7220 */ /* 0x040fe60000410000 */
[----:B-----5:R-:W-:Y:S01]  /*18040*/  F2FP.PACK_AB R27, R163, R162 ;  /* 0x000000a2a31b723e */ /* 0x020fe200000000ff */
[----:B------:R-:W-:Y:S02]  /*18050*/  FMUL.FTZ R63, R148, R63 ;  /* 0x0000003f943f7220 */ /* 0x000fe40000410000 */
[----:B------:R-:W-:Y:S01]  /*18060*/  FFMA.FTZ R164, R151, R242, R164 ;  /* 0x000000f297a47223 */ /* 0x000fe200000100a4 */
[C---:B------:R-:W-:Y:S01]  /*18070*/  HMMA.16816.F32 R56, R140.reuse, R136, R56 ;  /* 0x000000888c38723c */ /* 0x040fe20000001838 */
[----:B------:R-:W3:Y:S03]  /*18080*/  MUFU.EX2 R191, R191 ;  /* 0x000000bf00bf7308 */ /* 0x000ee60000000800 */
[----:B------:R-:W-:Y:S02]  /*18090*/  FFMA.FTZ R166, R150, R241, R166 ;  /* 0x000000f196a67223 */ /* 0x000fe400000100a6 */
[----:B------:R-:W-:Y:S02]  /*180a0*/  FFMA.FTZ R153, R149, R240, R153 ;  /* 0x000000f095997223 */ /* 0x000fe40000010099 */
[-C--:B------:R-:W-:Y:S03]  /*180b0*/  HMMA.16816.F32 R60, R140, R138.reuse, R60 ;  /* 0x0000008a8c3c723c */ /* 0x080fe6000000183c */
[----:B------:R-:W-:Y:S01]  /*180c0*/  MUFU.EX2 R192, R192 ;  /* 0x000000c000c07308 */ /* 0x000fe20000000800 */
[----:B------:R-:W-:Y:S01]  /*180d0*/  FFMA.FTZ R175, R148, R235, R175 ;  /* 0x000000eb94af7223 */ /* 0x000fe200000100af */
[----:B--2---:R-:W-:Y:S01]  /*180e0*/  F2FP.PACK_AB R31, R190, R189 ;  /* 0x000000bdbe1f723e */ /* 0x004fe200000000ff */
[----:B------:R-:W-:Y:S02]  /*180f0*/  FADD.FTZ R164, R165, R164 ;  /* 0x000000a4a5a47221 */ /* 0x000fe40000010000 */
[C---:B------:R-:W-:Y:S04]  /*18100*/  HMMA.16816.F32 R64, R144.reuse, R138, R64 ;  /* 0x0000008a9040723c */ /* 0x040fe80000001840 */
[----:B------:R-:W-:Y:S01]  /*18110*/  FADD.FTZ R166, R167, R166 ;  /* 0x000000a6a7a67221 */ /* 0x000fe20000010000 */
[----:B------:R-:W2:Y:S01]  /*18120*/  MUFU.EX2 R193, R193 ;  /* 0x000000c100c17308 */ /* 0x000ea20000000800 */
[----:B------:R-:W-:Y:S02]  /*18130*/  FADD.FTZ R153, R172, R153 ;  /* 0x00000099ac997221 */ /* 0x000fe40000010000 */
[-C--:B-1----:R-:W-:Y:S04]  /*18140*/  HMMA.16816.F32 R68, R144, R128.reuse, R68 ;  /* 0x000000809044723c */ /* 0x082fe80000001844 */
[----:B------:R-:W-:Y:S02]  /*18150*/  FADD.FTZ R175, R176, R175 ;  /* 0x000000afb0af7221 */ /* 0x000fe40000010000 */
[----:B------:R-:W-:Y:S01]  /*18160*/  FADD.FTZ R164, R168, R164 ;  /* 0x000000a4a8a47221 */ /* 0x000fe20000010000 */
[----:B------:R-:W-:Y:S01]  /*18170*/  MUFU.EX2 R194, R194 ;  /* 0x000000c200c27308 */ /* 0x000fe20000000800 */
[C---:B------:R-:W-:Y:S04]  /*18180*/  HMMA.16816.F32 R72, R140.reuse, R128, R72 ;  /* 0x000000808c48723c */ /* 0x040fe80000001848 */
[----:B------:R-:W-:Y:S02]  /*18190*/  FADD.FTZ R166, R170, R166 ;  /* 0x000000a6aaa67221 */ /* 0x000fe40000010000 */
[----:B------:R-:W-:Y:S02]  /*181a0*/  FADD.FTZ R153, R173, R153 ;  /* 0x00000099ad997221 */ /* 0x000fe40000010000 */
[-C--:B------:R-:W-:Y:S01]  /*181b0*/  HMMA.16816.F32 R76, R140, R130.reuse, R76 ;  /* 0x000000828c4c723c */ /* 0x080fe2000000184c */
[----:B------:R-:W-:Y:S03]  /*181c0*/  MUFU.EX2 R195, R195 ;  /* 0x000000c300c37308 */ /* 0x000fe60000000800 */
[----:B------:R-:W-:Y:S02]  /*181d0*/  FADD.FTZ R175, R177, R175 ;  /* 0x000000afb1af7221 */ /* 0x000fe40000010000 */
[----:B------:R-:W-:Y:S02]  /*181e0*/  FADD.FTZ R164, R169, R164 ;  /* 0x000000a4a9a47221 */ /* 0x000fe40000010000 */
[C---:B------:R-:W-:Y:S01]  /*181f0*/  HMMA.16816.F32 R80, R144.reuse, R130, R80 ;  /* 0x000000829050723c */ /* 0x040fe20000001850 */
[----:B------:R-:W1:Y:S02]  /*18200*/  LDSM.16.MT88.4 R128, [R214+0x1c80] ;  /* 0x001c8000d680783b */ /* 0x000e640000004200 */
[----:B------:R-:W-:Y:S01]  /*18210*/  MUFU.EX2 R182, R182 ;  /* 0x000000b600b67308 */ /* 0x000fe20000000800 */
[----:B------:R-:W-:Y:S02]  /*18220*/  FADD.FTZ R166, R171, R166 ;  /* 0x000000a6aba67221 */ /* 0x000fe40000010000 */
[----:B------:R-:W-:Y:S02]  /*18230*/  FADD.FTZ R153, R174, R153 ;  /* 0x00000099ae997221 */ /* 0x000fe40000010000 */
[-C--:B----4-:R-:W-:Y:S04]  /*18240*/  HMMA.16816.F32 R84, R144, R32.reuse, R84 ;  /* 0x000000209054723c */ /* 0x090fe80000001854 */
[----:B------:R-:W-:Y:S01]  /*18250*/  FADD.FTZ R175, R178, R175 ;  /* 0x000000afb2af7221 */ /* 0x000fe20000010000 */
[----:B------:R-:W-:Y:S01]  /*18260*/  MUFU.EX2 R196, R196 ;  /* 0x000000c400c47308 */ /* 0x000fe20000000800 */
        /* <DEDUP_REMOVED lines=8> */
[----:B------:R-:W-:Y:S01]  /*182f0*/  HMMA.16816.F32 R96, R144, R34, R96 ;  /* 0x000000229060723c */ /* 0x000fe20000001860 */
[----:B------:R-:W4:Y:S01]  /*18300*/  LDSM.16.MT88.4 R32, [R214+0x2880] ;  /* 0x00288000d620783b */ /* 0x000f220000004200 */
[----:B------:R-:W5:Y:S02]  /*18310*/  MUFU.EX2 R197, R197 ;  /* 0x000000c500c57308 */ /* 0x000f640000000800 */
[----:B------:R-:W-:Y:S02]  /*18320*/  FADD.FTZ R166, R159, R166 ;  /* 0x000000a69fa67221 */ /* 0x000fe40000010000 */
[----:B------:R-:W-:Y:S02]  /*18330*/  FADD.FTZ R153, R184, R153 ;  /* 0x00000099b8997221 */ /* 0x000fe40000010000 */
[----:B------:R-:W-:Y:S01]  /*18340*/  FADD.FTZ R175, R186, R175 ;  /* 0x000000afbaaf7221 */ /* 0x000fe20000010000 */
[-C--:B-1----:R-:W-:Y:S03]  /*18350*/  HMMA.16816.F32 R4, R24, R128.reuse, R4 ;  /* 0x000000801804723c */ /* 0x082fe60000001804 */
[----:B------:R-:W-:Y:S02]  /*18360*/  MUFU.EX2 R198, R198 ;  /* 0x000000c600c67308 */ /* 0x000fe40000000800 */
[----:B------:R-:W-:Y:S02]  /*18370*/  FADD.FTZ R164, R160, R164 ;  /* 0x000000a4a0a47221 */ /* 0x000fe40000010000 */
[----:B------:R-:W-:Y:S01]  /*18380*/  FADD.FTZ R166, R162, R166 ;  /* 0x000000a6a2a67221 */ /* 0x000fe20000010000 */
[C---:B------:R-:W-:Y:S04]  /*18390*/  HMMA.16816.F32 R8, R28.reuse, R128, R8 ;  /* 0x000000801c08723c */ /* 0x040fe80000001808 */
[----:B------:R-:W-:Y:S01]  /*183a0*/  FADD.FTZ R153, R187, R153 ;  /* 0x00000099bb997221 */ /* 0x000fe20000010000 */
[----:B------:R-:W1:Y:S01]  /*183b0*/  MUFU.EX2 R199, R199 ;  /* 0x000000c700c77308 */ /* 0x000e620000000800 */
[----:B------:R-:W-:Y:S02]  /*183c0*/  FADD.FTZ R175, R189, R175 ;  /* 0x000000afbdaf7221 */ /* 0x000fe40000010000 */
[-C--:B------:R-:W-:Y:S04]  /*183d0*/  HMMA.16816.F32 R12, R28, R130.reuse, R12 ;  /* 0x000000821c0c723c */ /* 0x080fe8000000180c */
[----:B------:R-:W-:Y:S02]  /*183e0*/  FADD.FTZ R164, R161, R164 ;  /* 0x000000a4a1a47221 */ /* 0x000fe40000010000 */
[----:B------:R-:W-:Y:S01]  /*183f0*/  FADD.FTZ R166, R163, R166 ;  /* 0x000000a6a3a67221 */ /* 0x000fe20000010000 */
[----:B------:R-:W4:Y:S01]  /*18400*/  MUFU.EX2 R200, R200 ;  /* 0x000000c800c87308 */ /* 0x000f220000000800 */
[C---:B------:R-:W-:Y:S01]  /*18410*/  HMMA.16816.F32 R16, R24.reuse, R130, R16 ;  /* 0x000000821810723c */ /* 0x040fe20000001810 */
[----:B------:R-:W4:Y:S03]  /*18420*/  LDSM.16.MT88.4 R128, [R212+0x2880] ;  /* 0x00288000d480783b */ /* 0x000f260000004200 */
[----:B------:R-:W-:Y:S02]  /*18430*/  FADD.FTZ R153, R188, R153 ;  /* 0x00000099bc997221 */ /* 0x000fe40000010000 */
[----:B------:R-:W-:Y:S02]  /*18440*/  FADD.FTZ R175, R190, R175 ;  /* 0x000000afbeaf7221 */ /* 0x000fe40000010000 */
[-C--:B------:R-:W-:Y:S01]  /*18450*/  HMMA.16816.F32 R100, R24, R132.reuse, R100 ;  /* 0x000000841864723c */ /* 0x080fe20000001864 */
[----:B------:R-:W4:Y:S03]  /*18460*/  MUFU.EX2 R201, R201 ;  /* 0x000000c900c97308 */ /* 0x000f260000000800 */
[----:B---3--:R-:W-:Y:S02]  /*18470*/  FADD.FTZ R164, R191, R164 ;  /* 0x000000a4bfa47221 */ /* 0x008fe40000010000 */
[----:B--2---:R-:W-:Y:S02]  /*18480*/  FADD.FTZ R166, R193, R166 ;  /* 0x000000a6c1a67221 */ /* 0x004fe40000010000 */
[C---:B------:R-:W-:Y:S03]  /*18490*/  HMMA.16816.F32 R104, R28.reuse, R132, R104 ;  /* 0x000000841c68723c */ /* 0x040fe60000001868 */
[----:B------:R-:W-:Y:S01]  /*184a0*/  MUFU.EX2 R180, R180 ;  /* 0x000000b400b47308 */ /* 0x000fe20000000800 */
[----:B-----5:R-:W-:Y:S02]  /*184b0*/  FADD.FTZ R153, R197, R153 ;  /* 0x00000099c5997221 */ /* 0x020fe40000010000 */
[----:B-1----:R-:W-:Y:S02]  /*184c0*/  FADD.FTZ R175, R199, R175 ;  /* 0x000000afc7af7221 */ /* 0x002fe40000010000 */
[-C--:B------:R-:W-:Y:S04]  /*184d0*/  HMMA.16816.F32 R108, R28, R134.reuse, R108 ;  /* 0x000000861c6c723c */ /* 0x080fe8000000186c */
[----:B------:R-:W-:Y:S01]  /*184e0*/  FADD.FTZ R164, R192, R164 ;  /* 0x000000a4c0a47221 */ /* 0x000fe20000010000 */
[----:B------:R-:W1:Y:S01]  /*184f0*/  MUFU.EX2 R202, R202 ;  /* 0x000000ca00ca7308 */ /* 0x000e620000000800 */
[----:B------:R-:W-:Y:S02]  /*18500*/  FADD.FTZ R166, R194, R166 ;  /* 0x000000a6c2a67221 */ /* 0x000fe40000010000 */
[C---:B------:R-:W-:Y:S01]  /*18510*/  HMMA.16816.F32 R112, R24.reuse, R134, R112 ;  /* 0x000000861870723c */ /* 0x040fe20000001870 */
[----:B------:R-:W-:Y:S03]  /*18520*/  LDSM.16.MT88.4 R132, [R214+0x2080] ;  /* 0x00208000d684783b */ /* 0x000fe60000004200 */
[----:B------:R-:W-:Y:S02]  /*18530*/  FADD.FTZ R153, R198, R153 ;  /* 0x00000099c6997221 */ /* 0x000fe40000010000 */
[----:B----4-:R-:W-:Y:S01]  /*18540*/  FADD.FTZ R175, R200, R175 ;  /* 0x000000afc8af7221 */ /* 0x010fe20000010000 */
[----:B------:R-:W2:Y:S01]  /*18550*/  MUFU.EX2 R179, R179 ;  /* 0x000000b300b37308 */ /* 0x000ea20000000800 */
[-C--:B------:R-:W-:Y:S04]  /*18560*/  HMMA.16816.F32 R116, R24, R32.reuse, R116 ;  /* 0x000000201874723c */ /* 0x080fe80000001874 */
[----:B------:R-:W-:Y:S02]  /*18570*/  FADD.FTZ R164, R195, R164 ;  /* 0x000000a4c3a47221 */ /* 0x000fe40000010000 */
[----:B------:R-:W-:Y:S02]  /*18580*/  FADD.FTZ R166, R196, R166 ;  /* 0x000000a6c4a67221 */ /* 0x000fe40000010000 */
[C---:B------:R-:W-:Y:S04]  /*18590*/  HMMA.16816.F32 R120, R28.reuse, R32, R120 ;  /* 0x000000201c78723c */ /* 0x040fe80000001878 */
[----:B------:R-:W-:Y:S02]  /*185a0*/  FADD.FTZ R153, R201, R153 ;  /* 0x00000099c9997221 */ /* 0x000fe40000010000 */
[----:B-1----:R-:W-:Y:S02]  /*185b0*/  FADD.FTZ R175, R202, R175 ;  /* 0x000000afcaaf7221 */ /* 0x002fe40000010000 */
[-C--:B------:R-:W-:Y:S04]  /*185c0*/  HMMA.16816.F32 R20, R28, R34.reuse, R20 ;  /* 0x000000221c14723c */ /* 0x080fe80000001814 */
[----:B------:R-:W-:Y:S02]  /*185d0*/  FADD.FTZ R242, R182, R164 ;  /* 0x000000a4b6f27221 */ /* 0x000fe40000010000 */
[----:B------:R-:W-:Y:S02]  /*185e0*/  FADD.FTZ R241, R181, R166 ;  /* 0x000000a6b5f17221 */ /* 0x000fe40000010000 */
[C---:B------:R-:W-:Y:S01]  /*185f0*/  HMMA.16816.F32 R124, R24.reuse, R34, R124 ;  /* 0x00000022187c723c */ /* 0x040fe2000000187c */
[----:B------:R-:W1:Y:S03]  /*18600*/  LDSM.16.MT88.4 R32, [R212+0x3480] ;  /* 0x00348000d420783b */ /* 0x000e660000004200 */
[----:B------:R-:W-:Y:S01]  /*18610*/  FADD.FTZ R240, R180, R153 ;  /* 0x00000099b4f07221 */ /* 0x000fe20000010000 */
[----:B------:R-:W-:Y:S01]  /*18620*/  MOV R153, R152 ;  /* 0x0000009800997202 */ /* 0x000fe20000000f00 */
[----:B--2---:R-:W-:Y:S02]  /*18630*/  FADD.FTZ R235, R179, R175 ;  /* 0x000000afb3eb7221 */ /* 0x004fe40000010000 */
[-C--:B------:R-:W-:Y:S08]  /*18640*/  HMMA.16816.F32 R52, R24, R128.reuse, R52 ;  /* 0x000000801834723c */ /* 0x080ff00000001834 */
[C---:B------:R-:W-:Y:S08]  /*18650*/  HMMA.16816.F32 R56, R28.reuse, R128, R56 ;  /* 0x000000801c38723c */ /* 0x040ff00000001838 */
[-C--:B------:R-:W-:Y:S08]  /*18660*/  HMMA.16816.F32 R60, R28, R130.reuse, R60 ;  /* 0x000000821c3c723c */ /* 0x080ff0000000183c */
[C---:B------:R-:W-:Y:S08]  /*18670*/  HMMA.16816.F32 R64, R24.reuse, R130, R64 ;  /* 0x000000821840723c */ /* 0x040ff00000001840 */
[-C--:B------:R-:W-:Y:S08]  /*18680*/  HMMA.16816.F32 R68, R24, R36.reuse, R68 ;  /* 0x000000241844723c */ /* 0x080ff00000001844 */
[C---:B------:R-:W-:Y:S08]  /*18690*/  HMMA.16816.F32 R72, R28.reuse, R36, R72 ;  /* 0x000000241c48723c */ /* 0x040ff00000001848 */
[-C--:B------:R-:W-:Y:S08]  /*186a0*/  HMMA.16816.F32 R76, R28, R38.reuse, R76 ;  /* 0x000000261c4c723c */ /* 0x080ff0000000184c */
[C---:B------:R-:W-:Y:S01]  /*186b0*/  HMMA.16816.F32 R80, R24.reuse, R38, R80 ;  /* 0x000000261850723c */ /* 0x040fe20000001850 */
[----:B------:R-:W2:Y:S07]  /*186c0*/  LDSM.16.MT88.4 R36, [R212+0x2080] ;  /* 0x00208000d424783b */ /* 0x000eae0000004200 */
[-C--:B-1----:R-:W-:Y:S08]  /*186d0*/  HMMA.16816.F32 R84, R24, R32.reuse, R84 ;  /* 0x000000201854723c */ /* 0x082ff00000001854 */
[C---:B------:R-:W-:Y:S08]  /*186e0*/  HMMA.16816.F32 R88, R28.reuse, R32, R88 ;  /* 0x000000201c58723c */ /* 0x040ff00000001858 */
[-C--:B------:R-:W-:Y:S07]  /*186f0*/  HMMA.16816.F32 R92, R28, R34.reuse, R92 ;  /* 0x000000221c5c723c */ /* 0x080fee000000185c */
[----:B------:R-:W-:Y:S01]  /*18700*/  F2FP.PACK_AB R28, R198, R197 ;  /* 0x000000c5c61c723e */ /* 0x000fe200000000ff */
[----:B------:R-:W-:Y:S01]  /*18710*/  HMMA.16816.F32 R96, R24, R34, R96 ;  /* 0x000000221860723c */ /* 0x000fe20000001860 */
[----:B------:R-:W1:Y:S03]  /*18720*/  LDSM.16.MT88.4 R32, [R212+0x3880] ;  /* 0x00388000d420783b */ /* 0x000e660000004200 */
[----:B------:R-:W-:Y:S02]  /*18730*/  F2FP.PACK_AB R29, R200, R199 ;  /* 0x000000c7c81d723e */ /* 0x000fe400000000ff */
[----:B------:R-:W-:Y:S02]  /*18740*/  F2FP.PACK_AB R30, R180, R201 ;  /* 0x000000c9b41e723e */ /* 0x000fe400000000ff */
[----:B------:R-:W-:Y:S04]  /*18750*/  F2FP.PACK_AB R24, R192, R191 ;  /* 0x000000bfc018723e */ /* 0x000fe800000000ff */
[----:B------:R-:W-:Y:S02]  /*18760*/  F2FP.PACK_AB R25, R194, R193 ;  /* 0x000000c1c219723e */ /* 0x000fe400000000ff */
[----:B------:R-:W-:Y:S02]  /*18770*/  F2FP.PACK_AB R26, R182, R195 ;  /* 0x000000c3b61a723e */ /* 0x000fe400000000ff */
[----:B------:R-:W-:Y:S02]  /*18780*/  F2FP.PACK_AB R27, R181, R196 ;  /* 0x000000c4b51b723e */ /* 0x000fe400000000ff */
[----:B------:R-:W-:Y:S05]  /*18790*/  F2FP.PACK_AB R31, R179, R202 ;  /* 0x000000cab31f723e */ /* 0x000fea00000000ff */
[-C--:B------:R-:W-:Y:S08]  /*187a0*/  HMMA.16816.F32 R144, R24, R132.reuse, R4 ;  /* 0x000000841890723c */ /* 0x080ff00000001804 */
        /* <DEDUP_REMOVED lines=24> */
.L_x_493:
[----:B------:R-:W-:-:S13]  /*18930*/  ISETP.GE.AND P0, PT, R243, R227, PT ;  /* 0x000000e3f300720c */ /* 0x000fda0003f06270 */
[----:B------:R-:W-:Y:S05]  /*18940*/  @!P0 BRA `(.L_x_497) ;  /* 0x00003d0000008947 */ /* 0x000fea0003800000 */
[----:B------:R-:W-:Y:S01]  /*18950*/  IADD3 R245, P0, R228, 0x20, RZ ;  /* 0x00000020e4f57810 */ /* 0x000fe20007f1e0ff */
        /* <DEDUP_REMOVED lines=18> */
.L_x_515:
[----:B------:R-:W-:Y:S04]  /*18a80*/  DEPBAR.LE SB0, 0x0 ;  /* 0x000080000000791a */ /* 0x000fe80000000000 */
[----:B------:R-:W-:Y:S01]  /*18a90*/  BAR.SYNC.DEFER_BLOCKING 0x0 ;  /* 0x0000000000007b1d */ /* 0x000fe20000010000 */
[----:B------:R-:W-:Y:S01]  /*18aa0*/  SHF.R.S32.HI R2, RZ, 0x1f, R243 ;  /* 0x0000001fff027819 */ /* 0x000fe200000114f3 */
[----:B------:R-:W-:Y:S01]  /*18ab0*/  IMAD R0, R243, UR5, RZ ;  /* 0x00000005f3007c24 */ /* 0x000fe2000f8e02ff */
        /* <DEDUP_REMOVED lines=8> */
[C---:B------:R-:W-:Y:S01]  /*18b40*/  IMAD.X R2, R0.reuse, 0x1, R237, P0 ;  /* 0x0000000100027824 */ /* 0x040fe200000e06ed */
        /* <DEDUP_REMOVED lines=17> */
[C---:B------:R-:W-:Y:S04]  /*18c60*/  @!P1 IADD3 R12, P0, R3.reuse, R228, RZ ;  /* 0x000000e4030c9210 */ /* 0x040fe80007f1e0ff */
[----:B------:R-:W-:Y:S01]  /*18c70*/  LDSM.16.M88.4 R156, [R213+0x6080] ;  /* 0x00608000d59c783b */ /* 0x000fe20000000200 */
[----:B------:R-:W-:Y:S01]  /*18c80*/  @!P1 IMAD.X R2, R0, 0x1, R237, P0 ;  /* 0x0000000100029824 */ /* 0x000fe200000e06ed */
[C---:B------:R-:W-:Y:S04]  /*18c90*/  @!P1 LEA R36, P0, R12.reuse, c[0x0][0x1f8], 0x1 ;  /* 0x00007e000c249a11 */ /* 0x040fe800078008ff */
[----:B------:R-:W-:Y:S01]  /*18ca0*/  @!P1 LEA.HI.X R37, R12, c[0x0][0x1fc], R2, 0x1, P0 ;  /* 0x00007f000c259a11 */ /* 0x000fe200000f0c02 */
[----:B------:R-:W5:Y:S01]  /*18cb0*/  LDSM.16.M88.4 R160, [R215] ;  /* 0x00000000d7a0783b */ /* 0x000f620000000200 */
[C---:B------:R-:W-:Y:S01]  /*18cc0*/  @!P1 IADD3 R20, P0, R3.reuse, R245, RZ ;  /* 0x000000f503149210 */ /* 0x040fe20007f1e0ff */
[-C--:B-1----:R-:W-:Y:S05]  /*18cd0*/  HMMA.16816.F32 R4, R48, R16.reuse, RZ ;  /* 0x000000103004723c */ /* 0x082fea00000018ff */
[----:B------:R-:W1:Y:S01]  /*18ce0*/  LDSM.16.M88.4 R164, [R213+0x7080] ;  /* 0x00708000d5a4783b */ /* 0x000e620000000200 */
[----:B------:R-:W-:Y:S01]  /*18cf0*/  @!P1 IMAD.X R2, R0, 0x1, R203, P0 ;  /* 0x0000000100029824 */ /* 0x000fe200000e06cb */
        /* <DEDUP_REMOVED lines=20> */
[----:B------:R4:W-:Y:S07]  /*18e40*/  @!P1 LDGSTS.E.BYPASS.LTC128B.128 [R230+0x2080], [R36.64], !P5 ;  /* 0x0208000024e69fae */ /* 0x0009ee000e901d4c */
[----:B------:R3:W-:Y:S01]  /*18e50*/  @!P1 LDGSTS.E.BYPASS.LTC128B.128 [R230+0x2c80], [R40.64], !P4 ;  /* 0x02c8000028e69fae */ /* 0x0007e2000e101d4c */
[-C--:B-1----:R-:W-:Y:S06]  /*18e60*/  HMMA.16816.F32 R28, R44, R34.reuse, RZ ;  /* 0x000000222c1c723c */ /* 0x082fec00000018ff */
[----:B------:R1:W-:Y:S02]  /*18e70*/  @!P1 LDGSTS.E.BYPASS.LTC128B.128 [R230+0x3880], [R2.64], !P3 ;  /* 0x0388000002e69fae */ /* 0x0003e4000d901d4c */
[C---:B------:R-:W-:Y:S05]  /*18e80*/  HMMA.16816.F32 R32, R48.reuse, R34, RZ ;  /* 0x000000223020723c */ /* 0x040fea00000018ff */
[----:B------:R-:W-:Y:S03]  /*18e90*/  LDSM.16.M88.4 R176, [R217+0x8080] ;  /* 0x00808000d9b0783b */ /* 0x000fe60000000200 */
[-C--:B----4-:R-:W-:Y:S04]  /*18ea0*/  HMMA.16816.F32 R36, R48, R152.reuse, RZ ;  /* 0x000000983024723c */ /* 0x090fe800000018ff */
[----:B------:R-:W0:Y:S04]  /*18eb0*/  LDGDEPBAR ;  /* 0x00000000000079af */ /* 0x000e280000000000 */
[C---:B---3--:R-:W-:Y:S03]  /*18ec0*/  HMMA.16816.F32 R40, R44.reuse, R152, RZ ;  /* 0x000000982c28723c */ /* 0x048fe600000018ff */
[----:B------:R-:W3:Y:S05]  /*18ed0*/  LDSM.16.M88.4 R180, [R216+0x4880] ;  /* 0x00488000d8b4783b */ /* 0x000eea0000000200 */
[-C--:B------:R-:W-:Y:S02]  /*18ee0*/  HMMA.16816.F32 R44, R44, R154.reuse, RZ ;  /* 0x0000009a2c2c723c */ /* 0x080fe400000018ff */
[----:B------:R-:W4:Y:S06]  /*18ef0*/  LDSM.16.M88.4 R184, [R217+0x9080] ;  /* 0x00908000d9b8783b */ /* 0x000f2c0000000200 */
[----:B------:R-:W-:Y:S01]  /*18f00*/  HMMA.16816.F32 R48, R48, R154, RZ ;  /* 0x0000009a3030723c */ /* 0x000fe200000018ff */
[----:B------:R-:W1:Y:S07]  /*18f10*/  LDSM.16.M88.4 R152, [R216+0x4c80] ;  /* 0x004c8000d898783b */ /* 0x000e6e0000000200 */
[-C--:B-----5:R-:W-:Y:S01]  /*18f20*/  HMMA.16816.F32 R4, R156, R160.reuse, R4 ;  /* 0x000000a09c04723c */ /* 0x0a0fe20000001804 */
[----:B------:R-:W5:Y:S07]  /*18f30*/  LDSM.16.M88.4 R188, [R216+0x5080] ;  /* 0x00508000d8bc783b */ /* 0x000f6e0000000200 */
[C---:B------:R-:W-:Y:S01]  /*18f40*/  HMMA.16816.F32 R8, R164.reuse, R160, R8 ;  /* 0x000000a0a408723c */ /* 0x040fe20000001808 */
[----:B------:R-:W-:Y:S07]  /*18f50*/  LDSM.16.M88.4 R192, [R209] ;  /* 0x00000000d1c0783b */ /* 0x000fee0000000200 */
[-C--:B------:R-:W-:Y:S01]  /*18f60*/  HMMA.16816.F32 R12, R164, R162.reuse, R12 ;  /* 0x000000a2a40c723c */ /* 0x080fe2000000180c */
[----:B------:R-:W-:Y:S07]  /*18f70*/  LDSM.16.M88.4 R196, [R213+0x9080] ;  /* 0x00908000d5c4783b */ /* 0x000fee0000000200 */
[C---:B------:R-:W-:Y:S01]  /*18f80*/  HMMA.16816.F32 R16, R156.reuse, R162, R16 ;  /* 0x000000a29c10723c */ /* 0x040fe20000001810 */
[----:B------:R-:W1:Y:S07]  /*18f90*/  LDSM.16.M88.4 R160, [R213+0x8080] ;  /* 0x00808000d5a0783b */ /* 0x000e6e0000000200 */
[-C--:B--2---:R-:W-:Y:S08]  /*18fa0*/  HMMA.16816.F32 R20, R156, R168.reuse, R20 ;  /* 0x000000a89c14723c */ /* 0x084ff00000001814 */
        /* <DEDUP_REMOVED lines=12> */
[C---:B----4-:R-:W-:Y:S08]  /*19070*/  HMMA.16816.F32 R8, R184.reuse, R180, R8 ;  /* 0x000000b4b808723c */ /* 0x050ff00000001808 */
        /* <DEDUP_REMOVED lines=8> */
[-C--:B-----5:R-:W-:Y:S08]  /*19100*/  HMMA.16816.F32 R36, R176, R188.reuse, R36 ;  /* 0x000000bcb024723c */ /* 0x0a0ff00000001824 */
[C---:B------:R-:W-:Y:S08]  /*19110*/  HMMA.16816.F32 R40, R184.reuse, R188, R40 ;  /* 0x000000bcb828723c */ /* 0x040ff00000001828 */
[-C--:B------:R-:W-:Y:S01]  /*19120*/  HMMA.16816.F32 R44, R184, R190.reuse, R44 ;  /* 0x000000beb82c723c */ /* 0x080fe2000000182c */
[----:B------:R-:W-:Y:S07]  /*19130*/  LDSM.16.M88.4 R184, [R206] ;  /* 0x00000000ceb8783b */ /* 0x000fee0000000200 */
[----:B------:R-:W-:Y:S01]  /*19140*/  HMMA.16816.F32 R48, R176, R190, R48 ;  /* 0x000000beb030723c */ /* 0x000fe20000001830 */
[----:B------:R-:W3:Y:S07]  /*19150*/  LDSM.16.M88.4 R176, [R216+0x5880] ;  /* 0x00588000d8b0783b */ /* 0x000eee0000000200 */
[-C--:B------:R-:W-:Y:S01]  /*19160*/  HMMA.16816.F32 R4, R160, R192.reuse, R4 ;  /* 0x000000c0a004723c */ /* 0x080fe20000001804 */
[----:B------:R-:W-:Y:S07]  /*19170*/  LDSM.16.M88.4 R188, [R213+0xb080] ;  /* 0x00b08000d5bc783b */ /* 0x000fee0000000200 */
        /* <DEDUP_REMOVED lines=44> */
[----:B------:R-:W-:Y:S04]  /*19440*/  IMAD.WIDE.U32 R162, R2, c[0x0][0x1e0], RZ ;  /* 0x0000780002a27a25 */ /* 0x000fe800078e00ff */
        /* <DEDUP_REMOVED lines=42> */
.L_x_498:
        /* <DEDUP_REMOVED lines=29> */
.L_x_501:
[----:B------:R-:W-:Y:S04]  /*198c0*/  MOV R0, c[0x0][0x32c] ;  /* 0x0000cb0000007a02 */ /* 0x000fe80000000f00 */
[----:B------:R-:W-:Y:S11]  /*198d0*/  ISETP.NE.AND P0, PT, R0, 0x1, PT ;  /* 0x000000010000780c */ /* 0x000ff60003f05270 */
[----:B------:R-:W-:Y:S02]  /*198e0*/  @!UPT UIADD3 URZ, URZ, URZ, URZ ;  /* 0x0000003f3f3ff290 */ /* 0x000fe4000fffe03f */
[----:B------:R-:W-:Y:S05]  /*198f0*/  @P0 IMAD.HI.U32 R0, R2, c[0x0][0x330], RZ ;  /* 0x0000cc0002000a27 */ /* 0x000fea00078e00ff */
[----:B------:R-:W-:Y:S02]  /*19900*/  @P0 SHF.R.U32.HI R2, RZ, c[0x0][0x334], R0 ;  /* 0x0000cd00ff020a19 */ /* 0x000fe40000011600 */
.L_x_502:
[----:B------:R-:W-:Y:S05]  /*19910*/  BSYNC B0 ;  /* 0x0000000000007941 */ /* 0x000fea0003800000 */
.L_x_500:
[----:B------:R-:W-:Y:S05]  /*19920*/  IMAD R2, R2, c[0x0][0x32c], R153 ;  /* 0x0000cb0002027a24 */ /* 0x000fea00078e0299 */
[----:B------:R-:W-:Y:S02]  /*19930*/  IADD3 R0, R2, c[0x0][0x32c], RZ ;  /* 0x0000cb0002007a10 */ /* 0x000fe40007ffe0ff */
[----:B------:R-:W-:Y:S02]  /*19940*/  IMNMX R160, R160, R2, !PT ;  /* 0x00000002a0a07217 */ /* 0x000fe40007800200 */
[----:B------:R-:W-:Y:S02]  /*19950*/  IMNMX R161, R161, R0, PT ;  /* 0x00000000a1a17217 */ /* 0x000fe40003800200 */
.L_x_499:
        /* <DEDUP_REMOVED lines=17> */
.L_x_505:
[----:B------:R-:W-:Y:S04]  /*19a70*/  MOV R0, c[0x0][0x32c] ;  /* 0x0000cb0000007a02 */ /* 0x000fe80000000f00 */
[----:B------:R-:W-:Y:S11]  /*19a80*/  ISETP.NE.AND P0, PT, R0, 0x1, PT ;  /* 0x000000010000780c */ /* 0x000ff60003f05270 */
[----:B------:R-:W-:Y:S02]  /*19a90*/  @!UPT UIADD3 URZ, URZ, URZ, URZ ;  /* 0x0000003f3f3ff290 */ /* 0x000fe4000fffe03f */
[----:B------:R-:W-:Y:S05]  /*19aa0*/  @P0 IMAD.HI.U32 R0, R2, c[0x0][0x330], RZ ;  /* 0x0000cc0002000a27 */ /* 0x000fea00078e00ff */
[----:B------:R-:W-:Y:S02]  /*19ab0*/  @P0 SHF.R.U32.HI R2, RZ, c[0x0][0x334], R0 ;  /* 0x0000cd00ff020a19 */ /* 0x000fe40000011600 */
.L_x_506:
[----:B------:R-:W-:Y:S05]  /*19ac0*/  BSYNC B0 ;  /* 0x0000000000007941 */ /* 0x000fea0003800000 */
.L_x_504:
[----:B------:R-:W-:Y:S05]  /*19ad0*/  IMAD R2, R2, c[0x0][0x32c], R153 ;  /* 0x0000cb0002027a24 */ /* 0x000fea00078e0299 */
[----:B------:R-:W-:Y:S02]  /*19ae0*/  IADD3 R0, R2, c[0x0][0x32c], RZ ;  /* 0x0000cb0002007a10 */ /* 0x000fe40007ffe0ff */
[----:B------:R-:W-:Y:S02]  /*19af0*/  IMNMX R158, R158, R2, !PT ;  /* 0x000000029e9e7217 */ /* 0x000fe40007800200 */
[----:B------:R-:W-:Y:S02]  /*19b00*/  IMNMX R159, R159, R0, PT ;  /* 0x000000009f9f7217 */ /* 0x000fe40003800200 */
.L_x_503:
        /* <DEDUP_REMOVED lines=40> */
[C---:B------:R-:W-:Y:S01]  /*19d90*/  ISETP.GT.AND P0, PT, R160.reuse, 0x21, !P3 ;  /* 0x00000021a000780c */ /* 0x040fe20005f04270 */
        /* <DEDUP_REMOVED lines=32> */
.L_x_509:
[----:B------:R-:W-:Y:S04]  /*19fa0*/  MOV R20, c[0x0][0x32c] ;  /* 0x0000cb0000147a02 */ /* 0x000fe80000000f00 */
[----:B------:R-:W-:Y:S11]  /*19fb0*/  ISETP.NE.AND P0, PT, R20, 0x1, PT ;  /* 0x000000011400780c */ /* 0x000ff60003f05270 */
[----:B------:R-:W-:Y:S02]  /*19fc0*/  @!UPT UIADD3 URZ, URZ, URZ, URZ ;  /* 0x0000003f3f3ff290 */ /* 0x000fe4000fffe03f */
[----:B------:R-:W-:Y:S05]  /*19fd0*/  @P0 IMAD.HI.U32 R20, R36, c[0x0][0x330], RZ ;  /* 0x0000cc0024140a27 */ /* 0x000fea00078e00ff */
[----:B------:R-:W-:Y:S02]  /*19fe0*/  @P0 SHF.R.U32.HI R36, RZ, c[0x0][0x334], R20 ;  /* 0x0000cd00ff240a19 */ /* 0x000fe40000011614 */
.L_x_510:
[----:B------:R-:W-:Y:S05]  /*19ff0*/  BSYNC B0 ;  /* 0x0000000000007941 */ /* 0x000fea0003800000 */
.L_x_508:
[----:B------:R-:W-:Y:S05]  /*1a000*/  IMAD R36, R36, c[0x0][0x32c], R153 ;  /* 0x0000cb0024247a24 */ /* 0x000fea00078e0299 */
[----:B------:R-:W-:Y:S02]  /*1a010*/  IADD3 R20, R36, c[0x0][0x32c], RZ ;  /* 0x0000cb0024147a10 */ /* 0x000fe40007ffe0ff */
[----:B------:R-:W-:Y:S02]  /*1a020*/  IMNMX R32, R32, R36, !PT ;  /* 0x0000002420207217 */ /* 0x000fe40007800200 */
[----:B------:R-:W-:Y:S02]  /*1a030*/  IMNMX R33, R33, R20, PT ;  /* 0x0000001421217217 */ /* 0x000fe40003800200 */
.L_x_507:
        /* <DEDUP_REMOVED lines=29> */
[C---:B------:R-:W-:Y:S04]  /*1a210*/  ISETP.GT.AND P0, PT, R158.reuse, 0x1, !P0 ;  /* 0x000000019e00780c */ /* 0x040fe80004704270 */
[----:B------:R-:W-:Y:S04]  /*1a220*/  ISETP.LT.OR P0, PT, R159, 0x2, P0 ;  /* 0x000000029f00780c */ /* 0x000fe80000701670 */
[----:B------:R-:W-:Y:S02]  /*1a230*/  FSEL R7, R7, -INF , !P0 ;  /* 0xff80000007077808 */ /* 0x000fe40004000000 */
[----:B------:R-:W-:Y:S04]  /*1a240*/  ISETP.GT.AND P0, PT, R158, RZ, !P1 ;  /* 0x000000ff9e00720c */ /* 0x000fe80004f04270 */
[C---:B------:R-:W-:Y:S04]  /*1a250*/  ISETP.LT.OR P0, PT, R159.reuse, 0x1, P0 ;  /* 0x000000019f00780c */ /* 0x040fe80000701670 */
[----:B------:R-:W-:Y:S02]  /*1a260*/  FSEL R20, R6, -INF , !P0 ;  /* 0xff80000006147808 */ /* 0x000fe40004000000 */
[----:B------:R-:W-:Y:S01]  /*1a270*/  ISETP.GT.AND P0, PT, R158, 0x28, !P2 ;  /* 0x000000289e00780c */ /* 0x000fe20005704270 */
[----:B------:R-:W1:Y:S03]  /*1a280*/  SHFL.IDX PT, R6, R156, 0x3, 0x1c1f ;  /* 0x007c1f009c067f89 */ /* 0x000e6600000e0000 */
[----:B------:R-:W-:Y:S04]  /*1a290*/  ISETP.LT.OR P0, PT, R159, 0x29, P0 ;  /* 0x000000299f00780c */ /* 0x000fe80000701670 */
[----:B------:R-:W-:Y:S02]  /*1a2a0*/  FSEL R175, R50, -INF , !P0 ;  /* 0xff80000032af7808 */ /* 0x000fe40004000000 */
[----:B------:R-:W-:Y:S04]  /*1a2b0*/  ISETP.NE.AND P0, PT, R21, RZ, PT ;  /* 0x000000ff1500720c */ /* 0x000fe80003f05270 */
[----:B------:R-:W-:Y:S04]  /*1a2c0*/  ISETP.GT.AND P0, PT, R158, 0x29, !P0 ;  /* 0x000000299e00780c */ /* 0x000fe80004704270 */
[----:B------:R-:W-:Y:S04]  /*1a2d0*/  ISETP.LT.OR P0, PT, R159, 0x2a, P0 ;  /* 0x0000002a9f00780c */ /* 0x000fe80000701670 */
[----:B------:R-:W-:Y:S02]  /*1a2e0*/  FSEL R173, R51, -INF , !P0 ;  /* 0xff80000033ad7808 */ /* 0x000fe40004000000 */
[----:B------:R-:W-:Y:S01]  /*1a2f0*/  ISETP.GT.AND P0, PT, R32, RZ, !P1 ;  /* 0x000000ff2000720c */ /* 0x000fe20004f04270 */
[--C-:B-1----:R-:W-:Y:S02]  /*1a300*/  IMAD.IADD R155, R155, 0x1, R6.reuse ;  /* 0x000000019b9b7824 */ /* 0x102fe400078e0206 */
[----:B------:R-:W-:Y:S01]  /*1a310*/  IMAD.IADD R154, R154, 0x1, R6 ;  /* 0x000000019a9a7824 */ /* 0x000fe200078e0206 */
        /* <DEDUP_REMOVED lines=57> */
.L_x_513:
[----:B------:R-:W-:Y:S04]  /*1a6b0*/  MOV R6, c[0x0][0x32c] ;  /* 0x0000cb0000067a02 */ /* 0x000fe80000000f00 */
[----:B------:R-:W-:Y:S11]  /*1a6c0*/  ISETP.NE.AND P0, PT, R6, 0x1, PT ;  /* 0x000000010600780c */ /* 0x000ff60003f05270 */
[----:B------:R-:W-:Y:S02]  /*1a6d0*/  @!UPT UIADD3 URZ, URZ, URZ, URZ ;  /* 0x0000003f3f3ff290 */ /* 0x000fe4000fffe03f */
[----:B------:R-:W-:Y:S05]  /*1a6e0*/  @P0 IMAD.HI.U32 R6, R22, c[0x0][0x330], RZ ;  /* 0x0000cc0016060a27 */ /* 0x000fea00078e00ff */
[----:B------:R-:W-:Y:S02]  /*1a6f0*/  @P0 SHF.R.U32.HI R22, RZ, c[0x0][0x334], R6 ;  /* 0x0000cd00ff160a19 */ /* 0x000fe40000011606 */
.L_x_514:
[----:B------:R-:W-:Y:S05]  /*1a700*/  BSYNC B0 ;  /* 0x0000000000007941 */ /* 0x000fea0003800000 */
.L_x_512:
[----:B------:R-:W-:Y:S05]  /*1a710*/  IMAD R153, R22, c[0x0][0x32c], R153 ;  /* 0x0000cb0016997a24 */ /* 0x000fea00078e0299 */
[----:B------:R-:W-:Y:S02]  /*1a720*/  IADD3 R6, R153, c[0x0][0x32c], RZ ;  /* 0x0000cb0099067a10 */ /* 0x000fe40007ffe0ff */
[----:B------:R-:W-:Y:S02]  /*1a730*/  IMNMX R154, R154, R153, !PT ;  /* 0x000000999a9a7217 */ /* 0x000fe40007800200 */
[----:B------:R-:W-:Y:S02]  /*1a740*/  IMNMX R155, R155, R6, PT ;  /* 0x000000069b9b7217 */ /* 0x000fe40003800200 */
.L_x_511:
[----:B------:R-:W-:Y:S02]  /*1a750*/  ISETP.GT.AND P0, PT, R154, RZ, !P1 ;  /* 0x000000ff9a00720c */ /* 0x000fe40004f04270 */
[----:B------:R-:W-:Y:S02]  /*1a760*/  ISETP.NE.AND P1, PT, R157, RZ, PT ;  /* 0x000000ff9d00720c */ /* 0x000fe40003f25270 */
        /* <DEDUP_REMOVED lines=28> */
[----:B------:R-:W-:Y:S02]  /*1a930*/  ISETP.LT.OR P0, PT, R155, 0x11, P0 ;  /* 0x000000119b00780c */ /* 0x000fe40000701670 */
[----:B------:R-:W-:Y:S02]  /*1a940*/  FMNMX.FTZ R2, R184, R2, !PT ;  /* 0x00000002b8027209 */ /* 0x000fe40007810000 */
[----:B------:R-:W-:Y:S02]  /*1a950*/  FMNMX.FTZ R0, R19, R0, !PT ;  /* 0x0000000013007209 */ /* 0x000fe40007810000 */
[----:B------:R-:W-:Y:S02]  /*1a960*/  FMNMX.FTZ R2, R180, R2, !PT ;  /* 0x00000002b4027209 */ /* 0x000fe40007810000 */
[----:B------:R-:W-:Y:S02]  /*1a970*/  FSEL R51, R26, -INF , !P0 ;  /* 0xff8000001a337808 */ /* 0x000fe40004000000 */
[----:B------:R-:W-:Y:S02]  /*1a980*/  FMNMX.FTZ R2, R176, R2, !PT ;  /* 0x00000002b0027209 */ /* 0x000fe40007810000 */
[C---:B------:R-:W-:Y:S02]  /*1a990*/  ISETP.GT.AND P0, PT, R154.reuse, 0x11, !P1 ;  /* 0x000000119a00780c */ /* 0x040fe40004f04270 */
[----:B------:R-:W-:Y:S01]  /*1a9a0*/  FMNMX.FTZ R0, R179, R0, !PT ;  /* 0x00000000b3007209 */ /* 0x000fe20007810000 */
[----:B------:R-:W1:Y:S01]  /*1a9b0*/  SHFL.BFLY PT, R6, R2, 0x2, 0x1f ;  /* 0x0c401f0002067f89 */ /* 0x000e6200000e0000 */
[----:B------:R-:W-:Y:S02]  /*1a9c0*/  ISETP.LT.OR P0, PT, R155, 0x12, P0 ;  /* 0x000000129b00780c */ /* 0x000fe40000701670 */
[----:B------:R-:W-:Y:S02]  /*1a9d0*/  FMNMX.FTZ R0, R181, R0, !PT ;  /* 0x00000000b5007209 */ /* 0x000fe40007810000 */
[----:B------:R-:W-:Y:S02]  /*1a9e0*/  FSEL R50, R27, -INF , !P0 ;  /* 0xff8000001b327808 */ /* 0x000fe40004000000 */
[----:B------:R-:W-:Y:S02]  /*1a9f0*/  ISETP.GT.AND P0, PT, R154, 0x18, !P6 ;  /* 0x000000189a00780c */ /* 0x000fe40007704270 */
[----:B------:R-:W-:Y:S02]  /*1aa00*/  FMNMX.FTZ R0, R189, R0, !PT ;  /* 0x00000000bd007209 */ /* 0x000fe40007810000 */
[----:B------:R-:W-:Y:S02]  /*1aa10*/  ISETP.NE.AND P1, PT, R21, RZ, PT ;  /* 0x000000ff1500720c */ /* 0x000fe40003f25270 */
[----:B------:R-:W-:Y:S02]  /*1aa20*/  FMNMX.FTZ R21, R8, R149, !PT ;  /* 0x0000009508157209 */ /* 0x000fe40007810000 */
[----:B------:R-:W-:Y:S02]  /*1aa30*/  ISETP.LT.OR P0, PT, R155, 0x19, P0 ;  /* 0x000000199b00780c */ /* 0x000fe40000701670 */
[----:B------:R-:W-:Y:S02]  /*1aa40*/  FMNMX.FTZ R0, R190, R0, !PT ;  /* 0x00000000be007209 */ /* 0x000fe40007810000 */
[----:B------:R-:W-:Y:S02]  /*1aa50*/  FMNMX.FTZ R21, R9, R21, !PT ;  /* 0x0000001509157209 */ /* 0x000fe40007810000 */
[----:B------:R-:W-:Y:S02]  /*1aa60*/  FSEL R49, R30, -INF , !P0 ;  /* 0xff8000001e317808 */ /* 0x000fe40004000000 */
[----:B------:R-:W-:Y:S02]  /*1aa70*/  ISETP.GT.AND P0, PT, R154, 0x19, !P5 ;  /* 0x000000199a00780c */ /* 0x000fe40006f04270 */
[----:B------:R-:W-:Y:S02]  /*1aa80*/  FMNMX.FTZ R0, R186, R0, !PT ;  /* 0x00000000ba007209 */ /* 0x000fe40007810000 */
[----:B------:R-:W-:Y:S02]  /*1aa90*/  FMNMX.FTZ R21, R12, R21, !PT ;  /* 0x000000150c157209 */ /* 0x000fe40007810000 */
[----:B------:R-:W-:Y:S02]  /*1aaa0*/  ISETP.LT.OR P0, PT, R155, 0x1a, P0 ;  /* 0x0000001a9b00780c */ /* 0x000fe40000701670 */
[----:B------:R-:W-:Y:S02]  /*1aab0*/  FMNMX.FTZ R0, R183, R0, !PT ;  /* 0x00000000b7007209 */ /* 0x000fe40007810000 */
[----:B-1----:R-:W-:Y:S02]  /*1aac0*/  FMNMX.FTZ R6, R2, R6, !PT ;  /* 0x0000000602067209 */ /* 0x002fe40007810000 */
[----:B------:R-:W-:Y:S02]  /*1aad0*/  FMNMX.FTZ R21, R13, R21, !PT ;  /* 0x000000150d157209 */ /* 0x000fe40007810000 */
[----:B------:R-:W-:Y:S01]  /*1aae0*/  FSEL R48, R31, -INF , !P0 ;  /* 0xff8000001f307808 */ /* 0x000fe20004000000 */
[----:B------:R-:W1:Y:S01]  /*1aaf0*/  SHFL.BFLY PT, R3, R6, 0x1, 0x1f ;  /* 0x0c201f0006037f89 */ /* 0x000e6200000e0000 */
[----:B------:R-:W-:Y:S02]  /*1ab00*/  ISETP.GT.AND P0, PT, R154, 0x20, !P4 ;  /* 0x000000209a00780c */ /* 0x000fe40006704270 */
[----:B------:R-:W-:Y:S02]  /*1ab10*/  FMNMX.FTZ R0, R175, R0, !PT ;  /* 0x00000000af007209 */ /* 0x000fe40007810000 */
[----:B------:R-:W-:Y:S02]  /*1ab20*/  FMNMX.FTZ R21, R191, R21, !PT ;  /* 0x00000015bf157209 */ /* 0x000fe40007810000 */
[----:B------:R-:W-:Y:S02]  /*1ab30*/  ISETP.LT.OR P0, PT, R155, 0x21, P0 ;  /* 0x000000219b00780c */ /* 0x000fe40000701670 */
[----:B------:R-:W-:Y:S02]  /*1ab40*/  FMNMX.FTZ R0, R173, R0, !PT ;  /* 0x00000000ad007209 */ /* 0x000fe40007810000 */
[----:B------:R-:W-:Y:S02]  /*1ab50*/  FMNMX.FTZ R21, R193, R21, !PT ;  /* 0x00000015c1157209 */ /* 0x000fe40007810000 */
[----:B------:R-:W-:Y:S01]  /*1ab60*/  FSEL R171, R42, -INF , !P0 ;  /* 0xff8000002aab7808 */ /* 0x000fe20004000000 */
[----:B------:R-:W2:Y:S01]  /*1ab70*/  SHFL.BFLY PT, R2, R0, 0x2, 0x1f ;  /* 0x0c401f0000027f89 */ /* 0x000ea200000e0000 */
[----:B------:R-:W-:Y:S02]  /*1ab80*/  ISETP.GT.AND P0, PT, R154, 0x21, !P3 ;  /* 0x000000219a00780c */ /* 0x000fe40005f04270 */
[----:B------:R-:W-:Y:S02]  /*1ab90*/  FMNMX.FTZ R21, R194, R21, !PT ;  /* 0x00000015c2157209 */ /* 0x000fe40007810000 */
[----:B------:R-:W-:Y:S02]  /*1aba0*/  ISETP.LT.OR P0, PT, R155, 0x22, P0 ;  /* 0x000000229b00780c */ /* 0x000fe40000701670 */
[----:B------:R-:W-:Y:S02]  /*1abb0*/  FMNMX.FTZ R21, R195, R21, !PT ;  /* 0x00000015c3157209 */ /* 0x000fe40007810000 */
[----:B------:R-:W-:Y:S02]  /*1abc0*/  FSEL R168, R43, -INF , !P0 ;  /* 0xff8000002ba87808 */ /* 0x000fe40004000000 */
[----:B------:R-:W-:Y:S01]  /*1abd0*/  ISETP.GT.AND P0, PT, R154, 0x28, !P2 ;  /* 0x000000289a00780c */ /* 0x000fe20005704270 */
[----:B------:R-:W-:Y:S01]  /*1abe0*/  LDSM.16.MT88.4 R40, [R212+0x1880] ;  /* 0x00188000d428783b */ /* 0x000fe20000004200 */
[----:B------:R-:W-:Y:S02]  /*1abf0*/  FMNMX.FTZ R21, R177, R21, !PT ;  /* 0x00000015b1157209 */ /* 0x000fe40007810000 */
[----:B------:R-:W-:Y:S02]  /*1ac00*/  ISETP.LT.OR P0, PT, R155, 0x29, P0 ;  /* 0x000000299b00780c */ /* 0x000fe40000701670 */
[----:B------:R-:W-:Y:S02]  /*1ac10*/  FMNMX.FTZ R21, R172, R21, !PT ;  /* 0x00000015ac157209 */ /* 0x000fe40007810000 */
[----:B------:R-:W-:Y:S02]  /*1ac20*/  FSEL R166, R46, -INF , !P0 ;  /* 0xff8000002ea67808 */ /* 0x000fe40004000000 */
[----:B------:R-:W-:Y:S02]  /*1ac30*/  ISETP.GT.AND P0, PT, R154, 0x29, !P1 ;  /* 0x000000299a00780c */ /* 0x000fe40004f04270 */
[----:B-1----:R-:W-:Y:S02]  /*1ac40*/  FMNMX.FTZ R3, R6, R3, !PT ;  /* 0x0000000306037209 */ /* 0x002fe40007810000 */
[----:B------:R-:W-:Y:S02]  /*1ac50*/  FMNMX.FTZ R6, R169, R21, !PT ;  /* 0x00000015a9067209 */ /* 0x000fe40007810000 */
[----:B------:R-:W-:Y:S01]  /*1ac60*/  ISETP.LT.OR P0, PT, R155, 0x2a, P0 ;  /* 0x0000002a9b00780c */ /* 0x000fe20000701670 */
[----:B------:R-:W-:Y:S01]  /*1ac70*/  FMUL.FTZ R192, R3, c[0x0][0x2d0] ;  /* 0x0000b40003c07a20 */ /* 0x000fe20000410000 */
[----:B------:R-:W-:Y:S02]  /*1ac80*/  FMNMX.FTZ R6, R167, R6, !PT ;  /* 0x00000006a7067209 */ /* 0x000fe40007810000 */
[----:B------:R-:W-:Y:S02]  /*1ac90*/  FSEL R29, R47, -INF , !P0 ;  /* 0xff8000002f1d7808 */ /* 0x000fe40004000000 */
[----:B------:R-:W-:Y:S01]  /*1aca0*/  FSETP.NEU.FTZ.AND P0, PT, R3, -INF , PT ;  /* 0xff8000000300780b */ /* 0x000fe20003f1d000 */
[----:B------:R-:W-:Y:S01]  /*1acb0*/  LDSM.16.MT88.4 R44, [R214+0x2480] ;  /* 0x00248000d62c783b */ /* 0x000fe20000004200 */
[----:B--2---:R-:W-:Y:S02]  /*1acc0*/  FMNMX.FTZ R2, R0, R2, !PT ;  /* 0x0000000200027209 */ /* 0x004fe40007810000 */
[----:B------:R-:W-:Y:S05]  /*1acd0*/  FSEL R192, R192, RZ, P0 ;  /* 0x000000ffc0c07208 */ /* 0x000fea0000000000 */
[----:B------:R-:W1:Y:S01]  /*1ace0*/  SHFL.BFLY PT, R0, R6, 0x2, 0x1f ;  /* 0x0c401f0006007f89 */ /* 0x000e6200000e0000 */
[--C-:B------:R-:W-:Y:S01]  /*1acf0*/  FFMA.FTZ R155, R4, c[0x0][0x2d0], -R192.reuse ;  /* 0x0000b400049b7a23 */ /* 0x100fe200000108c0 */
[----:B------:R-:W-:Y:S01]  /*1ad00*/  FMNMX.FTZ R4, R10, R148, !PT ;  /* 0x000000940a047209 */ /* 0x000fe20007810000 */
[--C-:B------:R-:W-:Y:S02]  /*1ad10*/  FFMA.FTZ R154, R5, c[0x0][0x2d0], -R192.reuse ;  /* 0x0000b400059a7a23 */ /* 0x100fe400000108c0 */
        /* <DEDUP_REMOVED lines=13> */
[--C-:B------:R-:W-:Y:S02]  /*1adf0*/  FFMA.FTZ R187, R187, c[0x0][0x2d0], -R192.reuse ;  /* 0x0000b400bbbb7a23 */ /* 0x100fe400000108c0 */
[----:B------:R-:W-:Y:S01]  /*1ae00*/  FMNMX.FTZ R5, R50, R5, !PT ;  /* 0x0000000532057209 */ /* 0x000fe20007810000 */
[--C-:B------:R-:W-:Y:S01]  /*1ae10*/  FFMA.FTZ R184, R184, c[0x0][0x2d0], -R192.reuse ;  /* 0x0000b400b8b87a23 */ /* 0x100fe200000108c0 */
[----:B-1----:R-:W-:Y:S01]  /*1ae20*/  FMNMX.FTZ R0, R6, R0, !PT ;  /* 0x0000000006007209 */ /* 0x002fe20007810000 */
[--C-:B------:R-:W-:Y:S01]  /*1ae30*/  FFMA.FTZ R180, R180, c[0x0][0x2d0], -R192.reuse ;  /* 0x0000b400b4b47a23 */ /* 0x100fe200000108c0 */
[----:B------:R-:W-:Y:S01]  /*1ae40*/  FMNMX.FTZ R5, R49, R5, !PT ;  /* 0x0000000531057209 */ /* 0x000fe20007810000 */
[----:B------:R-:W-:Y:S01]  /*1ae50*/  FFMA.FTZ R192, R176, c[0x0][0x2d0], -R192 ;  /* 0x0000b400b0c07a23 */ /* 0x000fe200000108c0 */
[----:B------:R-:W-:Y:S01]  /*1ae60*/  FSEL R6, R3, RZ, P0 ;  /* 0x000000ff03067208 */ /* 0x000fe20000000000 */
[----:B------:R-:W1:Y:S01]  /*1ae70*/  SHFL.BFLY PT, R4, R0, 0x1, 0x1f ;  /* 0x0c201f0000047f89 */ /* 0x000e6200000e0000 */
[----:B------:R-:W-:Y:S01]  /*1ae80*/  FMNMX.FTZ R5, R48, R5, !PT ;  /* 0x0000000530057209 */ /* 0x000fe20007810000 */
[----:B------:R-:W-:Y:S01]  /*1ae90*/  MUFU.EX2 R153, R153 ;  /* 0x0000009900997308 */ /* 0x000fe20000000800 */
[----:B--2---:R-:W-:Y:S01]  /*1aea0*/  FMNMX.FTZ R2, R2, R21, !PT ;  /* 0x0000001502027209 */ /* 0x004fe20007810000 */
[----:B------:R-:W-:Y:S01]  /*1aeb0*/  FADD.FTZ R6, -R6, R151 ;  /* 0x0000009706067221 */ /* 0x000fe20000010100 */
[----:B------:R-:W-:Y:S02]  /*1aec0*/  FMNMX.FTZ R5, R171, R5, !PT ;  /* 0x00000005ab057209 */ /* 0x000fe40007810000 */
[C---:B------:R-:W-:Y:S01]  /*1aed0*/  FSETP.NEU.FTZ.AND P0, PT, R2.reuse, -INF , PT ;  /* 0xff8000000200780b */ /* 0x040fe20003f1d000 */
[----:B------:R-:W-:Y:S02]  /*1aee0*/  FMUL.FTZ R188, R2, c[0x0][0x2d0] ;  /* 0x0000b40002bc7a20 */ /* 0x000fe40000410000 */
[----:B------:R-:W-:Y:S02]  /*1aef0*/  FMUL.FTZ R27, R6, c[0x0][0x2d0] ;  /* 0x0000b400061b7a20 */ /* 0x000fe40000410000 */
[----:B------:R-:W2:Y:S01]  /*1af00*/  MUFU.EX2 R152, R152 ;  /* 0x0000009800987308 */ /* 0x000ea20000000800 */
[----:B------:R-:W-:Y:S02]  /*1af10*/  FSEL R188, R188, RZ, P0 ;  /* 0x000000ffbcbc7208 */ /* 0x000fe40000000000 */
[----:B---3--:R-:W-:Y:S03]  /*1af20*/  F2FP.PACK_AB R32, R154, R155 ;  /* 0x0000009b9a20723e */ /* 0x008fe600000000ff */
[--C-:B------:R-:W-:Y:S01]  /*1af30*/  FFMA.FTZ R30, R7, c[0x0][0x2d0], -R188.reuse ;  /* 0x0000b400071e7a23 */ /* 0x100fe200000108bc */
[----:B------:R-:W-:Y:S01]  /*1af40*/  FMNMX.FTZ R7, R168, R5, !PT ;  /* 0x00000005a8077209 */ /* 0x000fe20007810000 */
[--C-:B------:R-:W-:Y:S01]  /*1af50*/  FFMA.FTZ R31, R20, c[0x0][0x2d0], -R188.reuse ;  /* 0x0000b400141f7a23 */ /* 0x100fe200000108bc */
[----:B------:R-:W-:Y:S01]  /*1af60*/  FSEL R5, R2, RZ, P0 ;  /* 0x000000ff02057208 */ /* 0x000fe20000000000 */
[----:B------:R-:W-:Y:S01]  /*1af70*/  LDSM.16.MT88.4 R20, [R214+0x1880] ;  /* 0x00188000d614783b */ /* 0x000fe20000004200 */
[----:B------:R-:W-:Y:S01]  /*1af80*/  FMNMX.FTZ R7, R166, R7, !PT ;  /* 0x00000007a6077209 */ /* 0x000fe20007810000 */
[----:B------:R-:W-:Y:S01]  /*1af90*/  FFMA.FTZ R159, R18, c[0x0][0x2d0], -R188 ;  /* 0x0000b400129f7a23 */ /* 0x000fe200000108bc */
[----:B-1----:R-:W-:Y:S01]  /*1afa0*/  FMNMX.FTZ R0, R0, R4, !PT ;  /* 0x0000000400007209 */ /* 0x002fe20007810000 */
[----:B------:R-:W-:Y:S01]  /*1afb0*/  FADD.FTZ R26, -R5, R150 ;  /* 0x00000096051a7221 */ /* 0x000fe20000010100 */
[----:B------:R-:W-:Y:S01]  /*1afc0*/  FMNMX.FTZ R7, R29, R7, !PT ;  /* 0x000000071d077209 */ /* 0x000fe20007810000 */
[--C-:B------:R-:W-:Y:S01]  /*1afd0*/  FFMA.FTZ R158, R19, c[0x0][0x2d0], -R188.reuse ;  /* 0x0000b400139e7a23 */ /* 0x100fe200000108bc */
[C---:B------:R-:W-:Y:S01]  /*1afe0*/  FSETP.NEU.FTZ.AND P0, PT, R0.reuse, -INF , PT ;  /* 0xff8000000000780b */ /* 0x040fe20003f1d000 */
[C---:B------:R-:W-:Y:S01]  /*1aff0*/  FMUL.FTZ R178, R0.reuse, c[0x0][0x2d0] ;  /* 0x0000b40000b27a20 */ /* 0x040fe20000410000 */
[----:B------:R-:W1:Y:S01]  /*1b000*/  MUFU.EX2 R27, R27 ;  /* 0x0000001b001b7308 */ /* 0x000e620000000800 */
[----:B------:R-:W3:Y:S01]  /*1b010*/  SHFL.BFLY PT, R4, R7, 0x2, 0x1f ;  /* 0x0c401f0007047f89 */ /* 0x000ee200000e0000 */
[----:B------:R-:W-:Y:S01]  /*1b020*/  FSEL R5, R0, RZ, P0 ;  /* 0x000000ff00057208 */ /* 0x000fe20000000000 */
[----:B------:R-:W-:Y:S01]  /*1b030*/  FMUL.FTZ R26, R26, c[0x0][0x2d0] ;  /* 0x0000b4001a1a7a20 */ /* 0x000fe20000410000 */
[----:B------:R-:W-:Y:S01]  /*1b040*/  FSEL R178, R178, RZ, P0 ;  /* 0x000000ffb2b27208 */ /* 0x000fe20000000000 */
[----:B------:R-:W-:Y:S01]  /*1b050*/  FFMA.FTZ R179, R179, c[0x0][0x2d0], -R188 ;  /* 0x0000b400b3b37a23 */ /* 0x000fe200000108bc */
[----:B--2---:R-:W-:Y:S01]  /*1b060*/  F2FP.PACK_AB R34, R152, R153 ;  /* 0x000000999822723e */ /* 0x004fe200000000ff */
[----:B------:R-:W-:Y:S02]  /*1b070*/  FADD.FTZ R5, -R5, R149 ;  /* 0x0000009505057221 */ /* 0x000fe40000010100 */
[--C-:B------:R-:W-:Y:S01]  /*1b080*/  FFMA.FTZ R157, R8, c[0x0][0x2d0], -R178.reuse ;  /* 0x0000b400089d7a23 */ /* 0x100fe200000108b2 */
[----:B------:R-:W2:Y:S01]  /*1b090*/  MUFU.EX2 R26, R26 ;  /* 0x0000001a001a7308 */ /* 0x000ea20000000800 */
[----:B------:R-:W-:Y:S02]  /*1b0a0*/  FMUL.FTZ R5, R5, c[0x0][0x2d0] ;  /* 0x0000b40005057a20 */ /* 0x000fe40000410000 */
[--C-:B------:R-:W-:Y:S02]  /*1b0b0*/  FFMA.FTZ R156, R9, c[0x0][0x2d0], -R178.reuse ;  /* 0x0000b400099c7a23 */ /* 0x100fe400000108b2 */
[--C-:B------:R-:W-:Y:S02]  /*1b0c0*/  FFMA.FTZ R161, R12, c[0x0][0x2d0], -R178.reuse ;  /* 0x0000b4000ca17a23 */ /* 0x100fe400000108b2 */
[----:B------:R-:W-:Y:S02]  /*1b0d0*/  FFMA.FTZ R160, R13, c[0x0][0x2d0], -R178 ;  /* 0x0000b4000da07a23 */ /* 0x000fe400000108b2 */
[--C-:B------:R-:W-:Y:S01]  /*1b0e0*/  FFMA.FTZ R181, R181, c[0x0][0x2d0], -R188.reuse ;  /* 0x0000b400b5b57a23 */ /* 0x100fe200000108bc */
[----:B------:R-:W-:Y:S01]  /*1b0f0*/  MUFU.EX2 R31, R31 ;  /* 0x0000001f001f7308 */ /* 0x000fe20000000800 */
[--C-:B------:R-:W-:Y:S02]  /*1b100*/  FFMA.FTZ R189, R189, c[0x0][0x2d0], -R188.reuse ;  /* 0x0000b400bdbd7a23 */ /* 0x100fe400000108bc */
[----:B------:R-:W-:Y:S01]  /*1b110*/  FFMA.FTZ R190, R190, c[0x0][0x2d0], -R188 ;  /* 0x0000b400bebe7a23 */ /* 0x000fe200000108bc */
[----:B---3--:R-:W-:Y:S01]  /*1b120*/  FMNMX.FTZ R4, R7, R4, !PT ;  /* 0x0000000407047209 */ /* 0x008fe20007810000 */
[C---:B-1----:R-:W-:Y:S02]  /*1b130*/  FMUL.FTZ R16, R27.reuse, R132 ;  /* 0x000000841b107220 */ /* 0x042fe40000410000 */
[C---:B------:R-:W-:Y:S02]  /*1b140*/  FMUL.FTZ R17, R27.reuse, R133 ;  /* 0x000000851b117220 */ /* 0x040fe40000410000 */
[----:B------:R-:W1:Y:S01]  /*1b150*/  SHFL.BFLY PT, R28, R4, 0x1, 0x1f ;  /* 0x0c201f00041c7f89 */ /* 0x000e6200000e0000 */
[----:B------:R-:W3:Y:S01]  /*1b160*/  MUFU.EX2 R30, R30 ;  /* 0x0000001e001e7308 */ /* 0x000ee20000000800 */
[C---:B------:R-:W-:Y:S02]  /*1b170*/  FMUL.FTZ R100, R27.reuse, R100 ;  /* 0x000000641b647220 */ /* 0x040fe40000410000 */
[C---:B--2---:R-:W-:Y:S02]  /*1b180*/  FMUL.FTZ R6, R26.reuse, R146 ;  /* 0x000000921a067220 */ /* 0x044fe40000410000 */
[C---:B------:R-:W-:Y:S02]  /*1b190*/  FMUL.FTZ R7, R26.reuse, R147 ;  /* 0x000000931a077220 */ /* 0x040fe40000410000 */
[C---:B------:R-:W-:Y:S02]  /*1b1a0*/  FMUL.FTZ R18, R26.reuse, R134 ;  /* 0x000000861a127220 */ /* 0x040fe40000410000 */
[C---:B------:R-:W-:Y:S01]  /*1b1b0*/  FMUL.FTZ R19, R26.reuse, R135 ;  /* 0x000000871a137220 */ /* 0x040fe20000410000 */
[----:B------:R-:W-:Y:S01]  /*1b1c0*/  MUFU.EX2 R159, R159 ;  /* 0x0000009f009f7308 */ /* 0x000fe20000000800 */
[C---:B------:R-:W-:Y:S01]  /*1b1d0*/  FMUL.FTZ R101, R27.reuse, R101 ;  /* 0x000000651b657220 */ /* 0x040fe20000410000 */
[----:B------:R-:W-:Y:S01]  /*1b1e0*/  LDSM.16.MT88.4 R132, [R214+0x2080] ;  /* 0x00208000d684783b */ /* 0x000fe20000004200 */
[C---:B------:R-:W-:Y:S02]  /*1b1f0*/  FMUL.FTZ R102, R26.reuse, R102 ;  /* 0x000000661a667220 */ /* 0x040fe40000410000 */
[C---:B------:R-:W-:Y:S02]  /*1b200*/  FMUL.FTZ R103, R26.reuse, R103 ;  /* 0x000000671a677220 */ /* 0x040fe40000410000 */
[C---:B------:R-:W-:Y:S02]  /*1b210*/  FMUL.FTZ R112, R27.reuse, R112 ;  /* 0x000000701b707220 */ /* 0x040fe40000410000 */
[C---:B------:R-:W-:Y:S01]  /*1b220*/  FMUL.FTZ R113, R27.reuse, R113 ;  /* 0x000000711b717220 */ /* 0x040fe20000410000 */
[----:B------:R-:W2:Y:S01]  /*1b230*/  MUFU.EX2 R158, R158 ;  /* 0x0000009e009e7308 */ /* 0x000ea20000000800 */
[----:B------:R-:W-:Y:S01]  /*1b240*/  FMUL.FTZ R114, R26, R114 ;  /* 0x000000721a727220 */ /* 0x000fe20000410000 */
[----:B-1----:R-:W-:Y:S01]  /*1b250*/  FMNMX.FTZ R28, R4, R28, !PT ;  /* 0x0000001c041c7209 */ /* 0x002fe20007810000 */
[----:B------:R-:W-:Y:S01]  /*1b260*/  FMUL.FTZ R115, R26, R115 ;  /* 0x000000731a737220 */ /* 0x000fe20000410000 */
[----:B---3--:R-:W-:Y:S01]  /*1b270*/  F2FP.PACK_AB R33, R30, R31 ;  /* 0x0000001f1e21723e */ /* 0x008fe200000000ff */
[C---:B------:R-:W-:Y:S01]  /*1b280*/  FMUL.FTZ R116, R27.reuse, R116 ;  /* 0x000000741b747220 */ /* 0x040fe20000410000 */
[C---:B------:R-:W-:Y:S01]  /*1b290*/  FSETP.NEU.FTZ.AND P0, PT, R28.reuse, -INF , PT ;  /* 0xff8000001c00780b */ /* 0x040fe20003f1d000 */
[C---:B------:R-:W-:Y:S03]  /*1b2a0*/  FMUL.FTZ R149, R28.reuse, c[0x0][0x2d0] ;  /* 0x0000b4001c957a20 */ /* 0x040fe60000410000 */
[----:B------:R1:W3:Y:S01]  /*1b2b0*/  MUFU.EX2 R25, R5 ;  /* 0x0000000500197308 */ /* 0x0002e20000000800 */
[----:B------:R-:W-:Y:S01]  /*1b2c0*/  FSEL R4, R28, RZ, P0 ;  /* 0x000000ff1c047208 */ /* 0x000fe20000000000 */
[----:B------:R-:W-:Y:S01]  /*1b2d0*/  FMUL.FTZ R117, R27, R117 ;  /* 0x000000751b757220 */ /* 0x000fe20000410000 */
[----:B------:R-:W-:Y:S01]  /*1b2e0*/  FSEL R149, R149, RZ, P0 ;  /* 0x000000ff95957208 */ /* 0x000fe20000000000 */
[----:B------:R-:W-:Y:S01]  /*1b2f0*/  FMUL.FTZ R118, R26, R118 ;  /* 0x000000761a767220 */ /* 0x000fe20000410000 */
[C---:B------:R-:W-:Y:S01]  /*1b300*/  ISETP.GT.AND P0, PT, R243.reuse, R227, PT ;  /* 0x000000e3f300720c */ /* 0x040fe20003f04270 */
[----:B------:R-:W-:Y:S01]  /*1b310*/  FADD.FTZ R4, -R4, R148 ;  /* 0x0000009404047221 */ /* 0x000fe20000010100 */
[----:B------:R-:W-:Y:S01]  /*1b320*/  IADD3 R243, R243, -0x1, RZ ;  /* 0xfffffffff3f37810 */ /* 0x000fe20007ffe0ff */
[--C-:B------:R-:W-:Y:S02]  /*1b330*/  FFMA.FTZ R165, R10, c[0x0][0x2d0], -R149.reuse ;  /* 0x0000b4000aa57a23 */ /* 0x100fe40000010895 */
[----:B------:R-:W-:Y:S01]  /*1b340*/  FMUL.FTZ R4, R4, c[0x0][0x2d0] ;  /* 0x0000b40004047a20 */ /* 0x000fe20000410000 */
[----:B------:R-:W-:Y:S01]  /*1b350*/  MUFU.EX2 R157, R157 ;  /* 0x0000009d009d7308 */ /* 0x000fe20000000800 */
[--C-:B------:R-:W-:Y:S02]  /*1b360*/  FFMA.FTZ R164, R11, c[0x0][0x2d0], -R149.reuse ;  /* 0x0000b4000ba47a23 */ /* 0x100fe40000010895 */
[--C-:B------:R-:W-:Y:S01]  /*1b370*/  FFMA.FTZ R163, R14, c[0x0][0x2d0], -R149.reuse ;  /* 0x0000b4000ea37a23 */ /* 0x100fe20000010895 */
[----:B--2---:R-:W-:Y:S01]  /*1b380*/  F2FP.PACK_AB R35, R158, R159 ;  /* 0x0000009f9e23723e */ /* 0x004fe200000000ff */
[--C-:B------:R-:W-:Y:S02]  /*1b390*/  FFMA.FTZ R162, R15, c[0x0][0x2d0], -R149.reuse ;  /* 0x0000b4000fa27a23 */ /* 0x100fe40000010895 */
[--C-:B------:R-:W-:Y:S02]  /*1b3a0*/  FFMA.FTZ R196, R51, c[0x0][0x2d0], -R149.reuse ;  /* 0x0000b40033c47a23 */ /* 0x100fe40000010895 */
[--C-:B------:R-:W-:Y:S01]  /*1b3b0*/  FFMA.FTZ R197, R50, c[0x0][0x2d0], -R149.reuse ;  /* 0x0000b40032c57a23 */ /* 0x100fe20000010895 */
[----:B------:R2:W4:Y:S01]  /*1b3c0*/  MUFU.EX2 R24, R4 ;  /* 0x0000000400187308 */ /* 0x0005220000000800 */
[--C-:B------:R-:W-:Y:S02]  /*1b3d0*/  FFMA.FTZ R199, R49, c[0x0][0x2d0], -R149.reuse ;  /* 0x0000b40031c77a23 */ /* 0x100fe40000010895 */
[----:B-1----:R-:W-:Y:S02]  /*1b3e0*/  FMUL.FTZ R5, R27, R145 ;  /* 0x000000911b057220 */ /* 0x002fe40000410000 */
[C---:B---3--:R-:W-:Y:S02]  /*1b3f0*/  FMUL.FTZ R8, R25.reuse, R140 ;  /* 0x0000008c19087220 */ /* 0x048fe40000410000 */
[C---:B------:R-:W-:Y:S02]  /*1b400*/  FMUL.FTZ R9, R25.reuse, R141 ;  /* 0x0000008d19097220 */ /* 0x040fe40000410000 */
[C---:B------:R-:W-:Y:S01]  /*1b410*/  FMUL.FTZ R12, R25.reuse, R136 ;  /* 0x00000088190c7220 */ /* 0x040fe20000410000 */
[----:B------:R-:W1:Y:S01]  /*1b420*/  MUFU.EX2 R156, R156 ;  /* 0x0000009c009c7308 */ /* 0x000e620000000800 */
[C---:B------:R-:W-:Y:S02]  /*1b430*/  FMUL.FTZ R13, R25.reuse, R137 ;  /* 0x00000089190d7220 */ /* 0x040fe40000410000 */
[--C-:B------:R-:W-:Y:S02]  /*1b440*/  FFMA.FTZ R198, R48, c[0x0][0x2d0], -R149.reuse ;  /* 0x0000b40030c67a23 */ /* 0x100fe40000010895 */
[----:B------:R-:W-:Y:S01]  /*1b450*/  LDSM.16.MT88.4 R48, [R212+0x1c80] ;  /* 0x001c8000d430783b */ /* 0x000fe20000004200 */
[C---:B------:R-:W-:Y:S02]  /*1b460*/  FMUL.FTZ R104, R25.reuse, R104 ;  /* 0x0000006819687220 */ /* 0x040fe40000410000 */
[C---:B------:R-:W-:Y:S02]  /*1b470*/  FMUL.FTZ R105, R25.reuse, R105 ;  /* 0x0000006919697220 */ /* 0x040fe40000410000 */
[----:B------:R-:W-:Y:S01]  /*1b480*/  MUFU.EX2 R161, R161 ;  /* 0x000000a100a17308 */ /* 0x000fe20000000800 */
[C---:B------:R-:W-:Y:S02]  /*1b490*/  FMUL.FTZ R108, R25.reuse, R108 ;  /* 0x0000006c196c7220 */ /* 0x040fe40000410000 */
[----:B------:R-:W-:Y:S02]  /*1b4a0*/  FMUL.FTZ R109, R25, R109 ;  /* 0x0000006d196d7220 */ /* 0x000fe40000410000 */
[----:B--2---:R-:W-:Y:S02]  /*1b4b0*/  FMUL.FTZ R4, R27, R144 ;  /* 0x000000901b047220 */ /* 0x004fe40000410000 */
[C---:B----4-:R-:W-:Y:S02]  /*1b4c0*/  FMUL.FTZ R106, R24.reuse, R106 ;  /* 0x0000006a186a7220 */ /* 0x050fe40000410000 */
[C---:B------:R-:W-:Y:S01]  /*1b4d0*/  FMUL.FTZ R107, R24.reuse, R107 ;  /* 0x0000006b186b7220 */ /* 0x040fe20000410000 */
[----:B------:R-:W2:Y:S01]  /*1b4e0*/  MUFU.EX2 R160, R160 ;  /* 0x000000a000a07308 */ /* 0x000ea20000000800 */
[C---:B------:R-:W-:Y:S01]  /*1b4f0*/  FMUL.FTZ R110, R24.reuse, R110 ;  /* 0x0000006e186e7220 */ /* 0x040fe20000410000 */
[-C--:B------:R-:W-:Y:S01]  /*1b500*/  HMMA.16816.F32 R4, R32, R20.reuse, R4 ;  /* 0x000000142004723c */ /* 0x080fe20000001804 */
[----:B------:R-:W-:Y:S01]  /*1b510*/  FMUL.FTZ R10, R24, R142 ;  /* 0x0000008e180a7220 */ /* 0x000fe20000410000 */
[----:B-1----:R-:W-:Y:S01]  /*1b520*/  F2FP.PACK_AB R36, R156, R157 ;  /* 0x0000009d9c24723e */ /* 0x002fe200000000ff */
[C---:B------:R-:W-:Y:S02]  /*1b530*/  FMUL.FTZ R11, R24.reuse, R143 ;  /* 0x0000008f180b7220 */ /* 0x040fe40000410000 */
[C---:B------:R-:W-:Y:S02]  /*1b540*/  FMUL.FTZ R14, R24.reuse, R138 ;  /* 0x0000008a180e7220 */ /* 0x040fe40000410000 */
[C---:B------:R-:W-:Y:S01]  /*1b550*/  FMUL.FTZ R15, R24.reuse, R139 ;  /* 0x0000008b180f7220 */ /* 0x040fe20000410000 */
[----:B------:R-:W-:Y:S01]  /*1b560*/  MUFU.EX2 R165, R165 ;  /* 0x000000a500a57308 */ /* 0x000fe20000000800 */
[----:B------:R-:W-:Y:S03]  /*1b570*/  FMUL.FTZ R111, R24, R111 ;  /* 0x0000006f186f7220 */ /* 0x000fe60000410000 */
[----:B------:R-:W-:Y:S02]  /*1b580*/  FMUL.FTZ R119, R26, R119 ;  /* 0x000000771a777220 */ /* 0x000fe40000410000 */
[C---:B------:R-:W-:Y:S02]  /*1b590*/  FMUL.FTZ R120, R25.reuse, R120 ;  /* 0x0000007819787220 */ /* 0x040fe40000410000 */
[----:B------:R-:W-:Y:S02]  /*1b5a0*/  FMUL.FTZ R121, R25, R121 ;  /* 0x0000007919797220 */ /* 0x000fe40000410000 */
[----:B------:R-:W1:Y:S01]  /*1b5b0*/  MUFU.EX2 R164, R164 ;  /* 0x000000a400a47308 */ /* 0x000e620000000800 */
[C---:B------:R-:W-:Y:S02]  /*1b5c0*/  FMUL.FTZ R122, R24.reuse, R122 ;  /* 0x0000007a187a7220 */ /* 0x040fe40000410000 */
[----:B------:R-:W-:Y:S01]  /*1b5d0*/  FMUL.FTZ R123, R24, R123 ;  /* 0x0000007b187b7220 */ /* 0x000fe20000410000 */
[----:B--2---:R-:W-:Y:S01]  /*1b5e0*/  F2FP.PACK_AB R38, R160, R161 ;  /* 0x000000a1a026723e */ /* 0x004fe200000000ff */
[C---:B------:R-:W-:Y:S02]  /*1b5f0*/  FMUL.FTZ R124, R27.reuse, R124 ;  /* 0x0000007c1b7c7220 */ /* 0x040fe40000410000 */
[C---:B------:R-:W-:Y:S02]  /*1b600*/  FMUL.FTZ R125, R27.reuse, R125 ;  /* 0x0000007d1b7d7220 */ /* 0x040fe40000410000 */
[C---:B------:R-:W-:Y:S01]  /*1b610*/  FMUL.FTZ R126, R26.reuse, R126 ;  /* 0x0000007e1a7e7220 */ /* 0x040fe20000410000 */
[----:B------:R-:W-:Y:S01]  /*1b620*/  MUFU.EX2 R163, R163 ;  /* 0x000000a300a37308 */ /* 0x000fe20000000800 */
[C---:B------:R-:W-:Y:S02]  /*1b630*/  FMUL.FTZ R127, R26.reuse, R127 ;  /* 0x0000007f1a7f7220 */ /* 0x040fe40000410000 */
[C---:B------:R-:W-:Y:S02]  /*1b640*/  FMUL.FTZ R52, R27.reuse, R52 ;  /* 0x000000341b347220 */ /* 0x040fe40000410000 */
[----:B------:R-:W-:Y:S02]  /*1b650*/  FMUL.FTZ R53, R27, R53 ;  /* 0x000000351b357220 */ /* 0x000fe40000410000 */
[C---:B------:R-:W-:Y:S02]  /*1b660*/  FMUL.FTZ R54, R26.reuse, R54 ;  /* 0x000000361a367220 */ /* 0x040fe40000410000 */
[----:B------:R-:W-:Y:S01]  /*1b670*/  FMUL.FTZ R55, R26, R55 ;  /* 0x000000371a377220 */ /* 0x000fe20000410000 */
[----:B------:R-:W2:Y:S01]  /*1b680*/  MUFU.EX2 R162, R162 ;  /* 0x000000a200a27308 */ /* 0x000ea20000000800 */
[C---:B------:R-:W-:Y:S02]  /*1b690*/  FMUL.FTZ R56, R25.reuse, R56 ;  /* 0x0000003819387220 */ /* 0x040fe40000410000 */
[C---:B------:R-:W-:Y:S01]  /*1b6a0*/  FMUL.FTZ R57, R25.reuse, R57 ;  /* 0x0000003919397220 */ /* 0x040fe20000410000 */
[----:B-1----:R-:W-:Y:S01]  /*1b6b0*/  F2FP.PACK_AB R37, R164, R165 ;  /* 0x000000a5a425723e */ /* 0x002fe200000000ff */
[C---:B------:R-:W-:Y:S02]  /*1b6c0*/  FMUL.FTZ R58, R24.reuse, R58 ;  /* 0x0000003a183a7220 */ /* 0x040fe40000410000 */
[C---:B------:R-:W-:Y:S02]  /*1b6d0*/  FMUL.FTZ R59, R24.reuse, R59 ;  /* 0x0000003b183b7220 */ /* 0x040fe40000410000 */
[C---:B------:R-:W-:Y:S01]  /*1b6e0*/  FMUL.FTZ R60, R25.reuse, R60 ;  /* 0x0000003c193c7220 */ /* 0x040fe20000410000 */
[----:B------:R-:W-:Y:S01]  /*1b6f0*/  MUFU.EX2 R170, R170 ;  /* 0x000000aa00aa7308 */ /* 0x000fe20000000800 */
[----:B------:R-:W-:Y:S02]  /*1b700*/  FMUL.FTZ R61, R25, R61 ;  /* 0x0000003d193d7220 */ /* 0x000fe40000410000 */
[C---:B------:R-:W-:Y:S02]  /*1b710*/  FMUL.FTZ R62, R24.reuse, R62 ;  /* 0x0000003e183e7220 */ /* 0x040fe40000410000 */
[----:B------:R-:W-:Y:S02]  /*1b720*/  FMUL.FTZ R63, R24, R63 ;  /* 0x0000003f183f7220 */ /* 0x000fe40000410000 */
[C---:B------:R-:W-:Y:S02]  /*1b730*/  FMUL.FTZ R64, R27.reuse, R64 ;  /* 0x000000401b407220 */ /* 0x040fe40000410000 */
[C---:B------:R-:W-:Y:S01]  /*1b740*/  FMUL.FTZ R65, R27.reuse, R65 ;  /* 0x000000411b417220 */ /* 0x040fe20000410000 */
[----:B------:R-:W-:Y:S01]  /*1b750*/  MUFU.EX2 R174, R174 ;  /* 0x000000ae00ae7308 */ /* 0x000fe20000000800 */
[C---:B------:R-:W-:Y:S02]  /*1b760*/  FMUL.FTZ R66, R26.reuse, R66 ;  /* 0x000000421a427220 */ /* 0x040fe40000410000 */
[----:B------:R-:W-:Y:S01]  /*1b770*/  FMUL.FTZ R67, R26, R67 ;  /* 0x000000431a437220 */ /* 0x000fe20000410000 */
[----:B--2---:R-:W-:Y:S01]  /*1b780*/  F2FP.PACK_AB R39, R162, R163 ;  /* 0x000000a3a227723e */ /* 0x004fe200000000ff */
[C---:B------:R-:W-:Y:S02]  /*1b790*/  FMUL.FTZ R68, R27.reuse, R68 ;  /* 0x000000441b447220 */ /* 0x040fe40000410000 */
[----:B------:R-:W-:Y:S02]  /*1b7a0*/  FMUL.FTZ R69, R27, R69 ;  /* 0x000000451b457220 */ /* 0x000fe40000410000 */
[C---:B------:R-:W-:Y:S01]  /*1b7b0*/  FMUL.FTZ R70, R26.reuse, R70 ;  /* 0x000000461a467220 */ /* 0x040fe20000410000 */
[----:B------:R-:W-:Y:S01]  /*1b7c0*/  MUFU.EX2 R179, R179 ;  /* 0x000000b300b37308 */ /* 0x000fe20000000800 */
[C---:B------:R-:W-:Y:S01]  /*1b7d0*/  HMMA.16816.F32 R8, R36.reuse, R20, R8 ;  /* 0x000000142408723c */ /* 0x040fe20000001808 */
[----:B------:R-:W-:Y:S02]  /*1b7e0*/  FMUL.FTZ R71, R26, R71 ;  /* 0x000000471a477220 */ /* 0x000fe40000410000 */
[C---:B------:R-:W-:Y:S02]  /*1b7f0*/  FMUL.FTZ R72, R25.reuse, R72 ;  /* 0x0000004819487220 */ /* 0x040fe40000410000 */
[C---:B------:R-:W-:Y:S02]  /*1b800*/  FMUL.FTZ R73, R25.reuse, R73 ;  /* 0x0000004919497220 */ /* 0x040fe40000410000 */
[C---:B------:R-:W-:Y:S01]  /*1b810*/  FMUL.FTZ R20, R25.reuse, R128 ;  /* 0x0000008019147220 */ /* 0x040fe20000410000 */
[-C--:B------:R-:W-:Y:S01]  /*1b820*/  HMMA.16816.F32 R12, R36, R22.reuse, R12 ;  /* 0x00000016240c723c */ /* 0x080fe2000000180c */
[C---:B------:R-:W-:Y:S01]  /*1b830*/  FMUL.FTZ R21, R25.reuse, R129 ;  /* 0x0000008119157220 */ /* 0x040fe20000410000 */
[----:B------:R-:W-:Y:S02]  /*1b840*/  MUFU.EX2 R181, R181 ;  /* 0x000000b500b57308 */ /* 0x000fe40000000800 */
[C---:B------:R-:W-:Y:S02]  /*1b850*/  FMUL.FTZ R74, R24.reuse, R74 ;  /* 0x0000004a184a7220 */ /* 0x040fe40000410000 */
[C---:B------:R-:W-:Y:S02]  /*1b860*/  FMUL.FTZ R75, R24.reuse, R75 ;  /* 0x0000004b184b7220 */ /* 0x040fe40000410000 */
        /* <DEDUP_REMOVED lines=20> */
[----:B------:R-:W1:Y:S03]  /*1b9b0*/  LDSM.16.MT88.4 R40, [R212+0x2480] ;  /* 0x00248000d428783b */ /* 0x000e660000004200 */
[C---:B------:R-:W-:Y:S01]  /*1b9c0*/  FMUL.FTZ R86, R26.reuse, R86 ;  /* 0x000000561a567220 */ /* 0x040fe20000410000 */
[----:B------:R-:W-:Y:S01]  /*1b9d0*/  MUFU.EX2 R190, R190 ;  /* 0x000000be00be7308 */ /* 0x000fe20000000800 */
[----:B------:R-:W-:Y:S02]  /*1b9e0*/  FMUL.FTZ R87, R26, R87 ;  /* 0x000000571a577220 */ /* 0x000fe40000410000 */
[-C--:B------:R-:W-:Y:S01]  /*1b9f0*/  HMMA.16816.F32 R116, R32, R44.reuse, R116 ;  /* 0x0000002c2074723c */ /* 0x080fe20000001874 */
[C---:B------:R-:W-:Y:S03]  /*1ba00*/  FMUL.FTZ R88, R25.reuse, R88 ;  /* 0x0000005819587220 */ /* 0x040fe60000410000 */
[C---:B------:R-:W-:Y:S02]  /*1ba10*/  FMUL.FTZ R89, R25.reuse, R89 ;  /* 0x0000005919597220 */ /* 0x040fe40000410000 */
[C---:B------:R-:W-:Y:S01]  /*1ba20*/  FMUL.FTZ R90, R24.reuse, R90 ;  /* 0x0000005a185a7220 */ /* 0x040fe20000410000 */
[----:B------:R-:W-:Y:S01]  /*1ba30*/  MUFU.EX2 R196, R196 ;  /* 0x000000c400c47308 */ /* 0x000fe20000000800 */
[C---:B------:R-:W-:Y:S01]  /*1ba40*/  HMMA.16816.F32 R120, R36.reuse, R44, R120 ;  /* 0x0000002c2478723c */ /* 0x040fe20000001878 */
[C---:B------:R-:W-:Y:S03]  /*1ba50*/  FMUL.FTZ R91, R24.reuse, R91 ;  /* 0x0000005b185b7220 */ /* 0x040fe60000410000 */
[C---:B------:R-:W-:Y:S02]  /*1ba60*/  FMUL.FTZ R92, R25.reuse, R92 ;  /* 0x0000005c195c7220 */ /* 0x040fe40000410000 */
[----:B------:R-:W-:Y:S02]  /*1ba70*/  FMUL.FTZ R93, R25, R93 ;  /* 0x0000005d195d7220 */ /* 0x000fe40000410000 */
[-C--:B------:R-:W-:Y:S01]  /*1ba80*/  HMMA.16816.F32 R20, R36, R46.reuse, R20 ;  /* 0x0000002e2414723c */ /* 0x080fe20000001814 */
[C---:B------:R-:W-:Y:S01]  /*1ba90*/  FMUL.FTZ R94, R24.reuse, R94 ;  /* 0x0000005e185e7220 */ /* 0x040fe20000410000 */
[----:B------:R-:W-:Y:S02]  /*1baa0*/  MUFU.EX2 R197, R197 ;  /* 0x000000c500c57308 */ /* 0x000fe40000000800 */
[----:B------:R-:W-:Y:S02]  /*1bab0*/  FMUL.FTZ R95, R24, R95 ;  /* 0x0000005f185f7220 */ /* 0x000fe40000410000 */
[C---:B------:R-:W-:Y:S02]  /*1bac0*/  FMUL.FTZ R96, R27.reuse, R96 ;  /* 0x000000601b607220 */ /* 0x040fe40000410000 */
[C---:B------:R-:W-:Y:S01]  /*1bad0*/  HMMA.16816.F32 R124, R32.reuse, R46, R124 ;  /* 0x0000002e207c723c */ /* 0x040fe2000000187c */
[----:B------:R-:W2:Y:S03]  /*1bae0*/  LDSM.16.MT88.4 R44, [R214+0x3080] ;  /* 0x00308000d62c783b */ /* 0x000ea60000004200 */
[----:B------:R-:W-:Y:S01]  /*1baf0*/  FMUL.FTZ R97, R27, R97 ;  /* 0x000000611b617220 */ /* 0x000fe20000410000 */
[----:B------:R-:W-:Y:S01]  /*1bb00*/  MUFU.EX2 R199, R199 ;  /* 0x000000c700c77308 */ /* 0x000fe20000000800 */
[C---:B------:R-:W-:Y:S02]  /*1bb10*/  FMUL.FTZ R98, R26.reuse, R98 ;  /* 0x000000621a627220 */ /* 0x040fe40000410000 */
[----:B------:R-:W-:Y:S01]  /*1bb20*/  FMUL.FTZ R99, R26, R99 ;  /* 0x000000631a637220 */ /* 0x000fe20000410000 */
[-C--:B-1----:R-:W-:Y:S03]  /*1bb30*/  HMMA.16816.F32 R52, R32, R40.reuse, R52 ;  /* 0x000000282034723c */ /* 0x082fe60000001834 */
[--C-:B------:R-:W-:Y:S02]  /*1bb40*/  FFMA.FTZ R168, R168, c[0x0][0x2d0], -R149.reuse ;  /* 0x0000b400a8a87a23 */ /* 0x100fe40000010895 */
[--C-:B------:R-:W-:Y:S01]  /*1bb50*/  FFMA.FTZ R166, R166, c[0x0][0x2d0], -R149.reuse ;  /* 0x0000b400a6a67a23 */ /* 0x100fe20000010895 */
[----:B------:R-:W-:Y:S01]  /*1bb60*/  MUFU.EX2 R198, R198 ;  /* 0x000000c600c67308 */ /* 0x000fe20000000800 */
[--C-:B------:R-:W-:Y:S01]  /*1bb70*/  FFMA.FTZ R191, R191, c[0x0][0x2d0], -R178.reuse ;  /* 0x0000b400bfbf7a23 */ /* 0x100fe200000108b2 */
[C---:B------:R-:W-:Y:S01]  /*1bb80*/  HMMA.16816.F32 R56, R36.reuse, R40, R56 ;  /* 0x000000282438723c */ /* 0x040fe20000001838 */
[--C-:B------:R-:W-:Y:S03]  /*1bb90*/  FFMA.FTZ R193, R193, c[0x0][0x2d0], -R178.reuse ;  /* 0x0000b400c1c17a23 */ /* 0x100fe600000108b2 */
[--C-:B------:R-:W-:Y:S02]  /*1bba0*/  FFMA.FTZ R194, R194, c[0x0][0x2d0], -R178.reuse ;  /* 0x0000b400c2c27a23 */ /* 0x100fe400000108b2 */
[----:B------:R-:W-:Y:S02]  /*1bbb0*/  FFMA.FTZ R195, R195, c[0x0][0x2d0], -R178 ;  /* 0x0000b400c3c37a23 */ /* 0x000fe400000108b2 */
[-C--:B------:R-:W-:Y:S01]  /*1bbc0*/  HMMA.16816.F32 R60, R36, R42.reuse, R60 ;  /* 0x0000002a243c723c */ /* 0x080fe2000000183c */
[----:B------:R-:W-:Y:S03]  /*1bbd0*/  MUFU.EX2 R191, R191 ;  /* 0x000000bf00bf7308 */ /* 0x000fe60000000800 */
[--C-:B------:R-:W-:Y:S02]  /*1bbe0*/  FFMA.FTZ R186, R186, c[0x0][0x2d0], -R188.reuse ;  /* 0x0000b400baba7a23 */ /* 0x100fe400000108bc */
[--C-:B------:R-:W-:Y:S02]  /*1bbf0*/  FFMA.FTZ R183, R183, c[0x0][0x2d0], -R188.reuse ;  /* 0x0000b400b7b77a23 */ /* 0x100fe400000108bc */
[C---:B------:R-:W-:Y:S01]  /*1bc00*/  HMMA.16816.F32 R64, R32.reuse, R42, R64 ;  /* 0x0000002a2040723c */ /* 0x040fe20000001840 */
[----:B------:R-:W1:Y:S02]  /*1bc10*/  LDSM.16.MT88.4 R40, [R212+0x3080] ;  /* 0x00308000d428783b */ /* 0x000e640000004200 */
[----:B------:R-:W3:Y:S01]  /*1bc20*/  MUFU.EX2 R193, R193 ;  /* 0x000000c100c17308 */ /* 0x000ee20000000800 */
[--C-:B------:R-:W-:Y:S02]  /*1bc30*/  FFMA.FTZ R175, R175, c[0x0][0x2d0], -R188.reuse ;  /* 0x0000b400afaf7a23 */ /* 0x100fe400000108bc */
[----:B------:R-:W-:Y:S02]  /*1bc40*/  FFMA.FTZ R188, R173, c[0x0][0x2d0], -R188 ;  /* 0x0000b400adbc7a23 */ /* 0x000fe400000108bc */
[-C--:B--2---:R-:W-:Y:S01]  /*1bc50*/  HMMA.16816.F32 R68, R32, R44.reuse, R68 ;  /* 0x0000002c2044723c */ /* 0x084fe20000001844 */
[--C-:B------:R-:W-:Y:S03]  /*1bc60*/  FFMA.FTZ R173, R177, c[0x0][0x2d0], -R178.reuse ;  /* 0x0000b400b1ad7a23 */ /* 0x100fe600000108b2 */
[--C-:B------:R-:W-:Y:S01]  /*1bc70*/  FFMA.FTZ R172, R172, c[0x0][0x2d0], -R178.reuse ;  /* 0x0000b400acac7a23 */ /* 0x100fe200000108b2 */
[----:B------:R-:W-:Y:S01]  /*1bc80*/  MUFU.EX2 R194, R194 ;  /* 0x000000c200c27308 */ /* 0x000fe20000000800 */
[--C-:B------:R-:W-:Y:S02]  /*1bc90*/  FFMA.FTZ R169, R169, c[0x0][0x2d0], -R178.reuse ;  /* 0x0000b400a9a97a23 */ /* 0x100fe400000108b2 */
[C---:B------:R-:W-:Y:S01]  /*1bca0*/  HMMA.16816.F32 R72, R36.reuse, R44, R72 ;  /* 0x0000002c2448723c */ /* 0x040fe20000001848 */
[----:B------:R-:W-:Y:S03]  /*1bcb0*/  FFMA.FTZ R178, R167, c[0x0][0x2d0], -R178 ;  /* 0x0000b400a7b27a23 */ /* 0x000fe600000108b2 */
[--C-:B------:R-:W-:Y:S02]  /*1bcc0*/  FFMA.FTZ R167, R171, c[0x0][0x2d0], -R149.reuse ;  /* 0x0000b400aba77a23 */ /* 0x100fe40000010895 */
[----:B------:R-:W-:Y:S01]  /*1bcd0*/  FFMA.FTZ R149, R29, c[0x0][0x2d0], -R149 ;  /* 0x0000b4001d957a23 */ /* 0x000fe20000010895 */
[----:B------:R-:W2:Y:S01]  /*1bce0*/  MUFU.EX2 R195, R195 ;  /* 0x000000c300c37308 */ /* 0x000ea20000000800 */
[-C--:B------:R-:W-:Y:S01]  /*1bcf0*/  HMMA.16816.F32 R76, R36, R46.reuse, R76 ;  /* 0x0000002e244c723c */ /* 0x080fe2000000184c */
[----:B------:R-:W-:Y:S03]  /*1bd00*/  FFMA.FTZ R155, R27, R242, R155 ;  /* 0x000000f21b9b7223 */ /* 0x000fe6000001009b */
[----:B------:R-:W-:Y:S02]  /*1bd10*/  FFMA.FTZ R31, R26, R241, R31 ;  /* 0x000000f11a1f7223 */ /* 0x000fe4000001001f */
[----:B------:R-:W-:Y:S02]  /*1bd20*/  FFMA.FTZ R157, R25, R240, R157 ;  /* 0x000000f0199d7223 */ /* 0x000fe4000001009d */
[C---:B------:R-:W-:Y:S01]  /*1bd30*/  HMMA.16816.F32 R80, R32.reuse, R46, R80 ;  /* 0x0000002e2050723c */ /* 0x040fe20000001850 */
[----:B------:R-:W4:Y:S01]  /*1bd40*/  LDSM.16.MT88.4 R44, [R214+0x1c80] ;  /* 0x001c8000d62c783b */ /* 0x000f220000004200 */
[----:B------:R5:W-:Y:S02]  /*1bd50*/  MUFU.EX2 R29, R149 ;  /* 0x00000095001d7308 */ /* 0x000be40000000800 */
[----:B------:R-:W-:Y:S02]  /*1bd60*/  FFMA.FTZ R165, R24, R235, R165 ;  /* 0x000000eb18a57223 */ /* 0x000fe400000100a5 */
[----:B------:R-:W-:Y:S02]  /*1bd70*/  FADD.FTZ R155, R154, R155 ;  /* 0x0000009b9a9b7221 */ /* 0x000fe40000010000 */
[----:B------:R-:W-:Y:S01]  /*1bd80*/  FADD.FTZ R31, R30, R31 ;  /* 0x0000001f1e1f7221 */ /* 0x000fe20000010000 */
[-C--:B-1----:R-:W-:Y:S03]  /*1bd90*/  HMMA.16816.F32 R84, R32, R40.reuse, R84 ;  /* 0x000000282054723c */ /* 0x082fe60000001854 */
[----:B------:R-:W1:Y:S01]  /*1bda0*/  MUFU.EX2 R187, R187 ;  /* 0x000000bb00bb7308 */ /* 0x000e620000000800 */
[----:B------:R-:W-:Y:S02]  /*1bdb0*/  FADD.FTZ R157, R156, R157 ;  /* 0x0000009d9c9d7221 */ /* 0x000fe40000010000 */
[----:B------:R-:W-:Y:S02]  /*1bdc0*/  FADD.FTZ R165, R164, R165 ;  /* 0x000000a5a4a57221 */ /* 0x000fe40000010000 */
[C---:B------:R-:W-:Y:S01]  /*1bdd0*/  HMMA.16816.F32 R88, R36.reuse, R40, R88 ;  /* 0x000000282458723c */ /* 0x040fe20000001858 */
[----:B------:R-:W-:Y:S03]  /*1bde0*/  FADD.FTZ R155, R153, R155 ;  /* 0x0000009b999b7221 */ /* 0x000fe60000010000 */
[----:B------:R-:W-:Y:S01]  /*1bdf0*/  MOV R153, R28 ;  /* 0x0000001c00997202 */ /* 0x000fe20000000f00 */
[----:B------:R-:W-:Y:S01]  /*1be00*/  MUFU.EX2 R184, R184 ;  /* 0x000000b800b87308 */ /* 0x000fe20000000800 */
[----:B------:R-:W-:Y:S02]  /*1be10*/  FADD.FTZ R31, R159, R31 ;  /* 0x0000001f9f1f7221 */ /* 0x000fe40000010000 */
[-C--:B------:R-:W-:Y:S01]  /*1be20*/  HMMA.16816.F32 R92, R36, R42.reuse, R92 ;  /* 0x0000002a245c723c */ /* 0x080fe2000000185c */
[----:B-----5:R-:W-:Y:S03]  /*1be30*/  LDSM.16.MT88.4 R148, [R212+0x2c80] ;  /* 0x002c8000d494783b */ /* 0x020fe60000004200 */
[----:B------:R-:W-:Y:S02]  /*1be40*/  FADD.FTZ R157, R161, R157 ;  /* 0x0000009da19d7221 */ /* 0x000fe40000010000 */
[----:B------:R-:W-:Y:S01]  /*1be50*/  FADD.FTZ R165, R163, R165 ;  /* 0x000000a5a3a57221 */ /* 0x000fe20000010000 */
[----:B---3--:R-:W-:Y:S01]  /*1be60*/  F2FP.PACK_AB R36, R193, R191 ;  /* 0x000000bfc124723e */ /* 0x008fe200000000ff */
[----:B------:R-:W-:Y:S01]  /*1be70*/  HMMA.16816.F32 R96, R32, R42, R96 ;  /* 0x0000002a2060723c */ /* 0x000fe20000001860 */
[----:B--2---:R-:W-:Y:S01]  /*1be80*/  F2FP.PACK_AB R38, R195, R194 ;  /* 0x000000c2c326723e */ /* 0x004fe200000000ff */
[----:B------:R-:W2:Y:S01]  /*1be90*/  LDSM.16.MT88.4 R40, [R214+0x2880] ;  /* 0x00288000d628783b */ /* 0x000ea20000004200 */
[----:B------:R-:W3:Y:S01]  /*1bea0*/  MUFU.EX2 R186, R186 ;  /* 0x000000ba00ba7308 */ /* 0x000ee20000000800 */
[----:B------:R-:W-:Y:S01]  /*1beb0*/  F2FP.PACK_AB R37, R197, R196 ;  /* 0x000000c4c525723e */ /* 0x000fe200000000ff */
[----:B------:R-:W-:Y:S01]  /*1bec0*/  FADD.FTZ R155, R152, R155 ;  /* 0x0000009b989b7221 */ /* 0x000fe20000010000 */
[----:B------:R-:W-:Y:S01]  /*1bed0*/  F2FP.PACK_AB R39, R198, R199 ;  /* 0x000000c7c627723e */ /* 0x000fe200000000ff */
[----:B------:R-:W-:Y:S01]  /*1bee0*/  FADD.FTZ R31, R158, R31 ;  /* 0x0000001f9e1f7221 */ /* 0x000fe20000010000 */
[----:B------:R-:W-:Y:S01]  /*1bef0*/  F2FP.PACK_AB R32, R174, R170 ;  /* 0x000000aaae20723e */ /* 0x000fe200000000ff */
[----:B------:R-:W-:Y:S03]  /*1bf00*/  FADD.FTZ R157, R160, R157 ;  /* 0x0000009da09d7221 */ /* 0x000fe60000010000 */
[----:B------:R-:W-:Y:S01]  /*1bf10*/  F2FP.PACK_AB R33, R181, R179 ;  /* 0x000000b3b521723e */ /* 0x000fe200000000ff */
[----:B------:R-:W5:Y:S01]  /*1bf20*/  MUFU.EX2 R183, R183 ;  /* 0x000000b700b77308 */ /* 0x000f620000000800 */
[----:B------:R-:W-:Y:S01]  /*1bf30*/  F2FP.PACK_AB R34, R185, R182 ;  /* 0x000000b6b922723e */ /* 0x000fe200000000ff */
[----:B------:R-:W-:Y:S01]  /*1bf40*/  FADD.FTZ R165, R162, R165 ;  /* 0x000000a5a2a57221 */ /* 0x000fe20000010000 */
[----:B------:R-:W-:Y:S01]  /*1bf50*/  F2FP.PACK_AB R35, R190, R189 ;  /* 0x000000bdbe23723e */ /* 0x000fe200000000ff */
[----:B------:R-:W-:Y:S02]  /*1bf60*/  FADD.FTZ R155, R170, R155 ;  /* 0x0000009baa9b7221 */ /* 0x000fe40000010000 */
[----:B------:R-:W-:Y:S02]  /*1bf70*/  FADD.FTZ R31, R179, R31 ;  /* 0x0000001fb31f7221 */ /* 0x000fe40000010000 */
[----:B------:R-:W-:Y:S02]  /*1bf80*/  FADD.FTZ R157, R191, R157 ;  /* 0x0000009dbf9d7221 */ /* 0x000fe40000010000 */
[-C--:B----4-:R-:W-:Y:S01]  /*1bf90*/  HMMA.16816.F32 R4, R32, R44.reuse, R4 ;  /* 0x0000002c2004723c */ /* 0x090fe20000001804 */
[----:B------:R-:W4:Y:S01]  /*1bfa0*/  MUFU.EX2 R180, R180 ;  /* 0x000000b400b47308 */ /* 0x000f220000000800 */
[----:B------:R-:W-:Y:S02]  /*1bfb0*/  FADD.FTZ R165, R196, R165 ;  /* 0x000000a5c4a57221 */ /* 0x000fe40000010000 */
        /* <DEDUP_REMOVED lines=8> */
[----:B------:R-:W-:Y:S03]  /*1c040*/  FADD.FTZ R31, R189, R31 ;  /* 0x0000001fbd1f7221 */ /* 0x000fe60000010000 */
[----:B------:R-:W-:Y:S01]  /*1c050*/  FADD.FTZ R157, R194, R157 ;  /* 0x0000009dc29d7221 */ /* 0x000fe20000010000 */
[----:B------:R-:W2:Y:S01]  /*1c060*/  MUFU.EX2 R175, R175 ;  /* 0x000000af00af7308 */ /* 0x000ea20000000800 */
[----:B------:R-:W-:Y:S02]  /*1c070*/  FADD.FTZ R165, R199, R165 ;  /* 0x000000a5c7a57221 */ /* 0x000fe40000010000 */
[C---:B------:R-:W-:Y:S01]  /*1c080*/  HMMA.16816.F32 R16, R32.reuse, R46, R16 ;  /* 0x0000002e2010723c */ /* 0x040fe20000001810 */
[----:B------:R-:W2:Y:S03]  /*1c090*/  LDSM.16.MT88.4 R44, [R212+0x2880] ;  /* 0x00288000d42c783b */ /* 0x000ea60000004200 */
[----:B------:R-:W-:Y:S02]  /*1c0a0*/  FADD.FTZ R155, R185, R155 ;  /* 0x0000009bb99b7221 */ /* 0x000fe40000010000 */
[----:B------:R-:W-:Y:S01]  /*1c0b0*/  FADD.FTZ R31, R190, R31 ;  /* 0x0000001fbe1f7221 */ /* 0x000fe20000010000 */
[----:B------:R-:W2:Y:S01]  /*1c0c0*/  MUFU.EX2 R188, R188 ;  /* 0x000000bc00bc7308 */ /* 0x000ea20000000800 */
[-C--:B------:R-:W-:Y:S01]  /*1c0d0*/  HMMA.16816.F32 R100, R32, R48.reuse, R100 ;  /* 0x000000302064723c */ /* 0x080fe20000001864 */
[----:B------:R-:W-:Y:S03]  /*1c0e0*/  FADD.FTZ R157, R195, R157 ;  /* 0x0000009dc39d7221 */ /* 0x000fe60000010000 */
[----:B------:R-:W-:Y:S02]  /*1c0f0*/  FADD.FTZ R165, R198, R165 ;  /* 0x000000a5c6a57221 */ /* 0x000fe40000010000 */
[----:B-1----:R-:W-:Y:S02]  /*1c100*/  FADD.FTZ R155, R187, R155 ;  /* 0x0000009bbb9b7221 */ /* 0x002fe40000010000 */
[C---:B------:R-:W-:Y:S01]  /*1c110*/  HMMA.16816.F32 R104, R36.reuse, R48, R104 ;  /* 0x000000302468723c */ /* 0x040fe20000001868 */
[----:B------:R-:W1:Y:S03]  /*1c120*/  MUFU.EX2 R173, R173 ;  /* 0x000000ad00ad7308 */ /* 0x000e660000000800 */
[----:B---3--:R-:W-:Y:S02]  /*1c130*/  FADD.FTZ R31, R186, R31 ;  /* 0x0000001fba1f7221 */ /* 0x008fe40000010000 */
[----:B------:R-:W-:Y:S02]  /*1c140*/  FADD.FTZ R155, R184, R155 ;  /* 0x0000009bb89b7221 */ /* 0x000fe40000010000 */
[-C--:B------:R-:W-:Y:S01]  /*1c150*/  HMMA.16816.F32 R108, R36, R50.reuse, R108 ;  /* 0x00000032246c723c */ /* 0x080fe2000000186c */
[----:B-----5:R-:W-:Y:S02]  /*1c160*/  FADD.FTZ R31, R183, R31 ;  /* 0x0000001fb71f7221 */ /* 0x020fe40000010000 */
[----:B------:R-:W3:Y:S01]  /*1c170*/  MUFU.EX2 R172, R172 ;  /* 0x000000ac00ac7308 */ /* 0x000ee20000000800 */
[----:B----4-:R-:W-:Y:S02]  /*1c180*/  FADD.FTZ R155, R180, R155 ;  /* 0x0000009bb49b7221 */ /* 0x010fe40000010000 */
[----:B--2---:R-:W-:Y:S02]  /*1c190*/  FADD.FTZ R31, R175, R31 ;  /* 0x0000001faf1f7221 */ /* 0x004fe40000010000 */
[C---:B------:R-:W-:Y:S01]  /*1c1a0*/  HMMA.16816.F32 R112, R32.reuse, R50, R112 ;  /* 0x000000322070723c */ /* 0x040fe20000001870 */
[----:B------:R-:W2:Y:S03]  /*1c1b0*/  LDSM.16.MT88.4 R48, [R214+0x3480] ;  /* 0x00348000d630783b */ /* 0x000ea60000004200 */
[----:B------:R-:W-:Y:S01]  /*1c1c0*/  FADD.FTZ R242, R192, R155 ;  /* 0x0000009bc0f27221 */ /* 0x000fe20000010000 */
[----:B------:R-:W4:Y:S01]  /*1c1d0*/  MUFU.EX2 R169, R169 ;  /* 0x000000a900a97308 */ /* 0x000f220000000800 */
[----:B------:R-:W-:Y:S02]  /*1c1e0*/  FADD.FTZ R241, R188, R31 ;  /* 0x0000001fbcf17221 */ /* 0x000fe40000010000 */
[-C--:B------:R-:W-:Y:S01]  /*1c1f0*/  HMMA.16816.F32 R116, R32, R40.reuse, R116 ;  /* 0x000000282074723c */ /* 0x080fe20000001874 */
[----:B-1----:R-:W-:Y:S06]  /*1c200*/  FADD.FTZ R157, R173, R157 ;  /* 0x0000009dad9d7221 */ /* 0x002fec0000010000 */
[----:B------:R-:W1:Y:S01]  /*1c210*/  MUFU.EX2 R178, R178 ;  /* 0x000000b200b27308 */ /* 0x000e620000000800 */
[C---:B------:R-:W-:Y:S01]  /*1c220*/  HMMA.16816.F32 R120, R36.reuse, R40, R120 ;  /* 0x000000282478723c */ /* 0x040fe20000001878 */
[----:B---3--:R-:W-:Y:S07]  /*1c230*/  FADD.FTZ R157, R172, R157 ;  /* 0x0000009dac9d7221 */ /* 0x008fee0000010000 */
[-C--:B------:R-:W-:Y:S01]  /*1c240*/  HMMA.16816.F32 R20, R36, R42.reuse, R20 ;  /* 0x0000002a2414723c */ /* 0x080fe20000001814 */
[----:B------:R-:W3:Y:S03]  /*1c250*/  MUFU.EX2 R167, R167 ;  /* 0x000000a700a77308 */ /* 0x000ee60000000800 */
[----:B----4-:R-:W-:Y:S04]  /*1c260*/  FADD.FTZ R157, R169, R157 ;  /* 0x0000009da99d7221 */ /* 0x010fe80000010000 */
[C---:B------:R-:W-:Y:S01]  /*1c270*/  HMMA.16816.F32 R124, R32.reuse, R42, R124 ;  /* 0x0000002a207c723c */ /* 0x040fe2000000187c */
[----:B------:R-:W4:Y:S02]  /*1c280*/  LDSM.16.MT88.4 R40, [R212+0x3480] ;  /* 0x00348000d428783b */ /* 0x000f240000004200 */
[----:B------:R-:W5:Y:S01]  /*1c290*/  MUFU.EX2 R168, R168 ;  /* 0x000000a800a87308 */ /* 0x000f620000000800 */
[----:B-1----:R-:W-:Y:S04]  /*1c2a0*/  FADD.FTZ R240, R178, R157 ;  /* 0x0000009db2f07221 */ /* 0x002fe80000010000 */
[-C--:B------:R-:W-:Y:S05]  /*1c2b0*/  HMMA.16816.F32 R52, R32, R44.reuse, R52 ;  /* 0x0000002c2034723c */ /* 0x080fea0000001834 */
[----:B------:R-:W1:Y:S03]  /*1c2c0*/  MUFU.EX2 R166, R166 ;  /* 0x000000a600a67308 */ /* 0x000e660000000800 */
[C---:B------:R-:W-:Y:S01]  /*1c2d0*/  HMMA.16816.F32 R56, R36.reuse, R44, R56 ;  /* 0x0000002c2438723c */ /* 0x040fe20000001838 */
[----:B---3--:R-:W-:Y:S07]  /*1c2e0*/  FADD.FTZ R165, R167, R165 ;  /* 0x000000a5a7a57221 */ /* 0x008fee0000010000 */
[-C--:B------:R-:W-:Y:S01]  /*1c2f0*/  HMMA.16816.F32 R60, R36, R46.reuse, R60 ;  /* 0x0000002e243c723c */ /* 0x080fe2000000183c */
[----:B-----5:R-:W-:Y:S07]  /*1c300*/  FADD.FTZ R165, R168, R165 ;  /* 0x000000a5a8a57221 */ /* 0x020fee0000010000 */
[C---:B------:R-:W-:Y:S01]  /*1c310*/  HMMA.16816.F32 R64, R32.reuse, R46, R64 ;  /* 0x0000002e2040723c */ /* 0x040fe20000001840 */
[----:B------:R-:W3:Y:S03]  /*1c320*/  LDSM.16.MT88.4 R44, [R212+0x2080] ;  /* 0x00208000d42c783b */ /* 0x000ee60000004200 */
[----:B-1----:R-:W-:Y:S04]  /*1c330*/  FADD.FTZ R165, R166, R165 ;  /* 0x000000a5a6a57221 */ /* 0x002fe80000010000 */
[-C--:B--2---:R-:W-:Y:S01]  /*1c340*/  HMMA.16816.F32 R68, R32, R48.reuse, R68 ;  /* 0x000000302044723c */ /* 0x084fe20000001844 */
[C---:B------:R-:W-:Y:S07]  /*1c350*/  FADD.FTZ R235, R29.reuse, R165 ;  /* 0x000000a51deb7221 */ /* 0x040fee0000010000 */
[C---:B------:R-:W-:Y:S08]  /*1c360*/  HMMA.16816.F32 R72, R36.reuse, R48, R72 ;  /* 0x000000302448723c */ /* 0x040ff00000001848 */
[-C--:B------:R-:W-:Y:S08]  /*1c370*/  HMMA.16816.F32 R76, R36, R50.reuse, R76 ;  /* 0x00000032244c723c */ /* 0x080ff0000000184c */
[C---:B------:R-:W-:Y:S01]  /*1c380*/  HMMA.16816.F32 R80, R32.reuse, R50, R80 ;  /* 0x000000322050723c */ /* 0x040fe20000001850 */
[----:B------:R-:W1:Y:S07]  /*1c390*/  LDSM.16.MT88.4 R48, [R214+0x2c80] ;  /* 0x002c8000d630783b */ /* 0x000e6e0000004200 */
[-C--:B----4-:R-:W-:Y:S08]  /*1c3a0*/  HMMA.16816.F32 R84, R32, R40.reuse, R84 ;  /* 0x000000282054723c */ /* 0x090ff00000001854 */
[C---:B------:R-:W-:Y:S08]  /*1c3b0*/  HMMA.16816.F32 R88, R36.reuse, R40, R88 ;  /* 0x000000282458723c */ /* 0x040ff00000001858 */
[-C--:B------:R-:W-:Y:S07]  /*1c3c0*/  HMMA.16816.F32 R92, R36, R42.reuse, R92 ;  /* 0x0000002a245c723c */ /* 0x080fee000000185c */
[----:B------:R-:W-:Y:S01]  /*1c3d0*/  F2FP.PACK_AB R36, R172, R173 ;  /* 0x000000adac24723e */ /* 0x000fe200000000ff */
[----:B------:R-:W-:Y:S01]  /*1c3e0*/  HMMA.16816.F32 R96, R32, R42, R96 ;  /* 0x0000002a2060723c */ /* 0x000fe20000001860 */
[----:B------:R-:W-:Y:S01]  /*1c3f0*/  F2FP.PACK_AB R38, R178, R169 ;  /* 0x000000a9b226723e */ /* 0x000fe200000000ff */
[----:B------:R-:W2:Y:S02]  /*1c400*/  LDSM.16.MT88.4 R40, [R214+0x3880] ;  /* 0x00388000d628783b */ /* 0x000ea40000004200 */
[----:B------:R-:W-:Y:S02]  /*1c410*/  F2FP.PACK_AB R37, R168, R167 ;  /* 0x000000a7a825723e */ /* 0x000fe400000000ff */
[----:B------:R-:W-:Y:S02]  /*1c420*/  F2FP.PACK_AB R39, R29, R166 ;  /* 0x000000a61d27723e */ /* 0x000fe400000000ff */
[----:B------:R-:W-:Y:S04]  /*1c430*/  F2FP.PACK_AB R32, R184, R187 ;  /* 0x000000bbb820723e */ /* 0x000fe800000000ff */
[----:B------:R-:W-:Y:S02]  /*1c440*/  F2FP.PACK_AB R33, R183, R186 ;  /* 0x000000bab721723e */ /* 0x000fe400000000ff */
[----:B------:R-:W-:Y:S02]  /*1c450*/  F2FP.PACK_AB R34, R192, R180 ;  /* 0x000000b4c022723e */ /* 0x000fe400000000ff */
[----:B------:R-:W-:Y:S07]  /*1c460*/  F2FP.PACK_AB R35, R188, R175 ;  /* 0x000000afbc23723e */ /* 0x000fee00000000ff */
[-C--:B------:R-:W-:Y:S01]  /*1c470*/  HMMA.16816.F32 R144, R32, R132.reuse, R4 ;  /* 0x000000842090723c */ /* 0x080fe20000001804 */
[----:B------:R-:W4:Y:S07]  /*1c480*/  LDSM.16.MT88.4 R4, [R212+0x3880] ;  /* 0x00388000d404783b */ /* 0x000f2e0000004200 */
[C---:B------:R-:W-:Y:S08]  /*1c490*/  HMMA.16816.F32 R140, R36.reuse, R132, R8 ;  /* 0x00000084248c723c */ /* 0x040ff00000001808 */
[-C--:B------:R-:W-:Y:S08]  /*1c4a0*/  HMMA.16816.F32 R136, R36, R134.reuse, R12 ;  /* 0x000000862488723c */ /* 0x080ff0000000180c */
[C---:B------:R-:W-:Y:S08]  /*1c4b0*/  HMMA.16816.F32 R132, R32.reuse, R134, R16 ;  /* 0x000000862084723c */ /* 0x040ff00000001810 */
[-C--:B---3--:R-:W-:Y:S08]  /*1c4c0*/  HMMA.16816.F32 R100, R32, R44.reuse, R100 ;  /* 0x0000002c2064723c */ /* 0x088ff00000001864 */
[C---:B------:R-:W-:Y:S08]  /*1c4d0*/  HMMA.16816.F32 R104, R36.reuse, R44, R104 ;  /* 0x0000002c2468723c */ /* 0x040ff00000001868 */
[-C--:B------:R-:W-:Y:S08]  /*1c4e0*/  HMMA.16816.F32 R108, R36, R46.reuse, R108 ;  /* 0x0000002e246c723c */ /* 0x080ff0000000186c */
[C---:B------:R-:W-:Y:S08]  /*1c4f0*/  HMMA.16816.F32 R112, R32.reuse, R46, R112 ;  /* 0x0000002e2070723c */ /* 0x040ff00000001870 */
[-C--:B-1----:R-:W-:Y:S08]  /*1c500*/  HMMA.16816.F32 R116, R32, R48.reuse, R116 ;  /* 0x000000302074723c */ /* 0x082ff00000001874 */
[C---:B------:R-:W-:Y:S08]  /*1c510*/  HMMA.16816.F32 R120, R36.reuse, R48, R120 ;  /* 0x000000302478723c */ /* 0x040ff00000001878 */
[-C--:B------:R-:W-:Y:S08]  /*1c520*/  HMMA.16816.F32 R128, R36, R50.reuse, R20 ;  /* 0x000000322480723c */ /* 0x080ff00000001814 */
[C---:B------:R-:W-:Y:S08]  /*1c530*/  HMMA.16816.F32 R124, R32.reuse, R50, R124 ;  /* 0x00000032207c723c */ /* 0x040ff0000000187c */
[-C--:B------:R-:W-:Y:S08]  /*1c540*/  HMMA.16816.F32 R52, R32, R148.reuse, R52 ;  /* 0x000000942034723c */ /* 0x080ff00000001834 */
[C---:B------:R-:W-:Y:S07]  /*1c550*/  HMMA.16816.F32 R56, R36.reuse, R148, R56 ;  /* 0x000000942438723c */ /* 0x040fee0000001838 */
[----:B------:R-:W-:Y:S01]  /*1c560*/  MOV R149, R0 ;  /* 0x0000000000957202 */ /* 0x000fe20000000f00 */
[-C--:B------:R-:W-:Y:S01]  /*1c570*/  HMMA.16816.F32 R60, R36, R150.reuse, R60 ;  /* 0x00000096243c723c */ /* 0x080fe2000000183c */
[----:B------:R-:W-:Y:S07]  /*1c580*/  MOV R148, R28 ;  /* 0x0000001c00947202 */ /* 0x000fee0000000f00 */
[C---:B------:R-:W-:Y:S07]  /*1c590*/  HMMA.16816.F32 R64, R32.reuse, R150, R64 ;  /* 0x000000962040723c */ /* 0x040fee0000001840 */
[----:B------:R-:W-:Y:S01]  /*1c5a0*/  MOV R150, R2 ;  /* 0x0000000200967202 */ /* 0x000fe20000000f00 */
[-C--:B--2---:R-:W-:Y:S01]  /*1c5b0*/  HMMA.16816.F32 R68, R32, R40.reuse, R68 ;  /* 0x000000282044723c */ /* 0x084fe20000001844 */
[----:B------:R-:W-:Y:S07]  /*1c5c0*/  MOV R151, R3 ;  /* 0x0000000300977202 */ /* 0x000fee0000000f00 */
[C---:B------:R-:W-:Y:S08]  /*1c5d0*/  HMMA.16816.F32 R72, R36.reuse, R40, R72 ;  /* 0x000000282448723c */ /* 0x040ff00000001848 */
[-C--:B------:R-:W-:Y:S08]  /*1c5e0*/  HMMA.16816.F32 R76, R36, R42.reuse, R76 ;  /* 0x0000002a244c723c */ /* 0x080ff0000000184c */
[C---:B------:R-:W-:Y:S08]  /*1c5f0*/  HMMA.16816.F32 R80, R32.reuse, R42, R80 ;  /* 0x0000002a2050723c */ /* 0x040ff00000001850 */
[-C--:B----4-:R-:W-:Y:S08]  /*1c600*/  HMMA.16816.F32 R84, R32, R4.reuse, R84 ;  /* 0x000000042054723c */ /* 0x090ff00000001854 */
[C---:B------:R-:W-:Y:S08]  /*1c610*/  HMMA.16816.F32 R88, R36.reuse, R4, R88 ;  /* 0x000000042458723c */ /* 0x040ff00000001858 */
[-C--:B------:R-:W-:Y:S08]  /*1c620*/  HMMA.16816.F32 R92, R36, R6.reuse, R92 ;  /* 0x00000006245c723c */ /* 0x080ff0000000185c */
[----:B------:R-:W-:Y:S01]  /*1c630*/  HMMA.16816.F32 R96, R32, R6, R96 ;  /* 0x000000062060723c */ /* 0x000fe20000001860 */
[----:B------:R-:W-:-:S07]  /*1c640*/  @P0 BRA `(.L_x_515) ;  /* 0xffffc43000000947 */ /* 0x000fce000383ffff */
.L_x_497:
[----:B------:R-:W1:Y:S01]  /*1c650*/  SHFL.BFLY PT, R4, R242, 0x2, 0x1f ;  /* 0x0c401f00f2047f89 */ /* 0x000e6200000e0000 */
[----:B------:R-:W-:-:S02]  /*1c660*/  MOV R15, 0xff800000 ;  /* 0xff800000000f7802 */ /* 0x000fc40000000f00 */
[----:B------:R-:W-:Y:S01]  /*1c670*/  MOV R16, 0xff800000 ;  /* 0xff80000000107802 */ /* 0x000fe20000000f00 */
[----:B------:R-:W2:Y:S01]  /*1c680*/  SHFL.BFLY PT, R7, R241, 0x2, 0x1f ;  /* 0x0c401f00f1077f89 */ /* 0x000ea200000e0000 */
[----:B------:R-:W-:Y:S02]  /*1c690*/  MOV R17, 0xff800000 ;  /* 0xff80000000117802 */ /* 0x000fe40000000f00 */
[----:B------:R-:W-:Y:S01]  /*1c6a0*/  PLOP3.LUT P4, PT, PT, PT, PT, 0x8, 0x0 ;  /* 0x000000000000781c */ /* 0x000fe20003f8e170 */
        /* <DEDUP_REMOVED lines=11> */
[----:B------:R-:W-:Y:S01]  /*1c760*/  CS2R R6, SRZ ;  /* 0x0000000000067805 */ /* 0x000fe2000001ff00 */
[----:B--2---:R-:W-:Y:S02]  /*1c770*/  FADD.FTZ R9, R241, R9 ;  /* 0x00000009f1097221 */ /* 0x004fe40000010000 */
[----:B------:R-:W-:Y:S01]  /*1c780*/  FSETP.NE.FTZ.AND P3, PT, R4, RZ, PT ;  /* 0x000000ff0400720b */ /* 0x000fe20003f75000 */
[----:B---3--:R-:W-:-:S02]  /*1c790*/  FADD.FTZ R8, R8, R10 ;  /* 0x0000000a08087221 */ /* 0x008fc40000010000 */
[----:B------:R-:W-:Y:S01]  /*1c7a0*/  FSETP.NE.FTZ.AND P2, PT, R9, RZ, PT ;  /* 0x000000ff0900720b */ /* 0x000fe20003f55000 */
[----:B------:R-:W-:Y:S01]  /*1c7b0*/  CS2R R10, SRZ ;  /* 0x00000000000a7805 */ /* 0x000fe2000001ff00 */
[----:B----4-:R-:W-:Y:S01]  /*1c7c0*/  FADD.FTZ R5, R5, R235 ;  /* 0x000000eb05057221 */ /* 0x010fe20000010000 */
[----:B------:R-:W-:-:S04]  /*1c7d0*/  FSETP.NE.FTZ.AND P1, PT, R8, RZ, PT ;  /* 0x000000ff0800720b */ /* 0x000fc80003f35000 */
[----:B------:R-:W-:-:S03]  /*1c7e0*/  FSETP.NE.FTZ.AND P0, PT, R5, RZ, PT ;  /* 0x000000ff0500720b */ /* 0x000fc60003f15000 */
        /* <DEDUP_REMOVED lines=9> */
[----:B------:R-:W2:Y:S01]  /*1c880*/  @P3 MUFU.LG2 R4, R4 ;  /* 0x0000000400043308 */ /* 0x000ea20000000c00 */
[----:B------:R-:W-:Y:S02]  /*1c890*/  @P0 FMUL.FTZ R19, R19, c[0x0][0x2d0] ;  /* 0x0000b40013130a20 */ /* 0x000fe40000410000 */
[C---:B-1----:R-:W-:Y:S02]  /*1c8a0*/  FMUL.FTZ R144, R7.reuse, R144 ;  /* 0x0000009007907220 */ /* 0x042fe40000410000 */
[C---:B------:R-:W-:Y:S02]  /*1c8b0*/  FMUL.FTZ R145, R7.reuse, R145 ;  /* 0x0000009107917220 */ /* 0x040fe40000410000 */
[C---:B------:R-:W-:Y:S01]  /*1c8c0*/  FMUL.FTZ R132, R7.reuse, R132 ;  /* 0x0000008407847220 */ /* 0x040fe20000410000 */
[----:B------:R-:W1:Y:S01]  /*1c8d0*/  @P2 MUFU.LG2 R9, R9 ;  /* 0x0000000900092308 */ /* 0x000e620000000c00 */
[----:B------:R-:W-:-:S02]  /*1c8e0*/  FMUL.FTZ R133, R7, R133 ;  /* 0x0000008507857220 */ /* 0x000fc40000410000 */
[C---:B------:R-:W-:Y:S02]  /*1c8f0*/  FMUL.FTZ R100, R7.reuse, R100 ;  /* 0x0000006407647220 */ /* 0x040fe40000410000 */
[C---:B------:R-:W-:Y:S02]  /*1c900*/  FMUL.FTZ R101, R7.reuse, R101 ;  /* 0x0000006507657220 */ /* 0x040fe40000410000 */
[C---:B------:R-:W-:Y:S01]  /*1c910*/  FMUL.FTZ R112, R7.reuse, R112 ;  /* 0x0000007007707220 */ /* 0x040fe20000410000 */
[----:B------:R-:W3:Y:S01]  /*1c920*/  @P1 MUFU.LG2 R18, R8 ;  /* 0x0000000800121308 */ /* 0x000ee20000000c00 */
[----:B--2---:R-:W-:Y:S02]  /*1c930*/  @P3 FMUL.FTZ R4, R4, 0.69314718246459960938 ;  /* 0x3f31721804043820 */ /* 0x004fe40000410000 */
[C---:B------:R-:W-:Y:S02]  /*1c940*/  FMUL.FTZ R113, R7.reuse, R113 ;  /* 0x0000007107717220 */ /* 0x040fe40000410000 */
[----:B------:R-:W-:-:S02]  /*1c950*/  FMUL.FTZ R116, R7, R116 ;  /* 0x0000007407747220 */ /* 0x000fc40000410000 */
[----:B------:R-:W-:Y:S01]  /*1c960*/  FMUL.FTZ R117, R7, R117 ;  /* 0x0000007507757220 */ /* 0x000fe20000410000 */
[----:B------:R-:W2:Y:S01]  /*1c970*/  @P0 MUFU.LG2 R23, R5 ;  /* 0x0000000500170308 */ /* 0x000ea20000000c00 */
[----:B-1----:R-:W-:Y:S02]  /*1c980*/  @P2 FMUL.FTZ R9, R9, 0.69314718246459960938 ;  /* 0x3f31721809092820 */ /* 0x002fe40000410000 */
[C---:B------:R-:W-:Y:S02]  /*1c990*/  FMUL.FTZ R124, R7.reuse, R124 ;  /* 0x0000007c077c7220 */ /* 0x040fe40000410000 */
[C---:B------:R-:W-:Y:S02]  /*1c9a0*/  FMUL.FTZ R125, R7.reuse, R125 ;  /* 0x0000007d077d7220 */ /* 0x040fe40000410000 */
[----:B------:R-:W-:Y:S01]  /*1c9b0*/  FMUL.FTZ R52, R7, R52 ;  /* 0x0000003407347220 */ /* 0x000fe20000410000 */
[----:B------:R-:W1:Y:S01]  /*1c9c0*/  @P1 MUFU.RCP R10, R8 ;  /* 0x00000008000a1308 */ /* 0x000e620000001000 */
[----:B---3--:R-:W-:-:S02]  /*1c9d0*/  @P1 FMUL.FTZ R18, R18, 0.69314718246459960938 ;  /* 0x3f31721812121820 */ /* 0x008fc40000410000 */
[C---:B------:R-:W-:Y:S02]  /*1c9e0*/  FMUL.FTZ R53, R7.reuse, R53 ;  /* 0x0000003507357220 */ /* 0x040fe40000410000 */
[C---:B------:R-:W-:Y:S02]  /*1c9f0*/  FMUL.FTZ R64, R7.reuse, R64 ;  /* 0x0000004007407220 */ /* 0x040fe40000410000 */
[----:B------:R-:W-:Y:S01]  /*1ca00*/  FMUL.FTZ R65, R7, R65 ;  /* 0x0000004107417220 */ /* 0x000fe20000410000 */
[----:B------:R3:W4:Y:S01]  /*1ca10*/  @P0 MUFU.RCP R11, R5 ;  /* 0x00000005000b0308 */ /* 0x0007220000001000 */
[----:B--2---:R-:W-:Y:S02]  /*1ca20*/  @P0 FMUL.FTZ R23, R23, 0.69314718246459960938 ;  /* 0x3f31721817170820 */ /* 0x004fe40000410000 */
[C---:B------:R-:W-:Y:S02]  /*1ca30*/  FMUL.FTZ R68, R7.reuse, R68 ;  /* 0x0000004407447220 */ /* 0x040fe40000410000 */
[----:B------:R-:W-:-:S02]  /*1ca40*/  FMUL.FTZ R69, R7, R69 ;  /* 0x0000004507457220 */ /* 0x000fc40000410000 */
[C---:B------:R-:W-:Y:S02]  /*1ca50*/  FMUL.FTZ R80, R7.reuse, R80 ;  /* 0x0000005007507220 */ /* 0x040fe40000410000 */
[C---:B------:R-:W-:Y:S02]  /*1ca60*/  FMUL.FTZ R81, R7.reuse, R81 ;  /* 0x0000005107517220 */ /* 0x040fe40000410000 */
[C---:B------:R-:W-:Y:S02]  /*1ca70*/  FMUL.FTZ R84, R7.reuse, R84 ;  /* 0x0000005407547220 */ /* 0x040fe40000410000 */
[C---:B------:R-:W-:Y:S02]  /*1ca80*/  FMUL.FTZ R85, R7.reuse, R85 ;  /* 0x0000005507557220 */ /* 0x040fe40000410000 */
[----:B------:R-:W-:Y:S01]  /*1ca90*/  FMUL.FTZ R96, R7, R96 ;  /* 0x0000006007607220 */ /* 0x000fe20000410000 */
[----:B---3--:R-:W-:Y:S01]  /*1caa0*/  MOV R5, 0xff800000 ;  /* 0xff80000000057802 */ /* 0x008fe20000000f00 */
        /* <DEDUP_REMOVED lines=46> */
[C---:B----4-:R-:W-:Y:S02]  /*1cd90*/  FMUL.FTZ R142, R11.reuse, R142 ;  /* 0x0000008e0b8e7220 */ /* 0x050fe40000410000 */
        /* <DEDUP_REMOVED lines=24> */
[----:B------:R-:W-:Y:S02]  /*1cf20*/  FMUL.FTZ R10, R10, R93 ;  /* 0x0000005d0a0a7220 */ /* 0x000fe40000410000 */
[----:B------:R-:W-:-:S02]  /*1cf30*/  FMUL.FTZ R11, R11, R95 ;  /* 0x0000005f0b0b7220 */ /* 0x000fc40000410000 */
[----:B------:R-:W-:Y:S02]  /*1cf40*/  @P3 FFMA.FTZ R5, R22, R3, R4 ;  /* 0x0000000316053223 */ /* 0x000fe40000010004 */
[----:B------:R-:W-:Y:S02]  /*1cf50*/  @P2 FFMA.FTZ R15, R21, R2, R9 ;  /* 0x00000002150f2223 */ /* 0x000fe40000010009 */
[----:B------:R-:W-:Y:S02]  /*1cf60*/  @P1 FFMA.FTZ R16, R20, R0, R18 ;  /* 0x0000000014101223 */ /* 0x000fe40000010012 */
[----:B------:R-:W-:Y:S02]  /*1cf70*/  @P0 FFMA.FTZ R17, R19, R153, R23 ;  /* 0x0000009913110223 */ /* 0x000fe40000010017 */
.L_x_399:
[----:B------:R-:W-:Y:S05]  /*1cf80*/  @P4 BRA `(.L_x_516) ;  /* 0x0000175000004947 */ /* 0x000fea0003800000 */
[----:B------:R-:W1:Y:S01]  /*1cf90*/  S2R R0, SR_TID.X ;  /* 0x0000000000007919 */ /* 0x000e620000002100 */
[----:B------:R-:W-:Y:S02]  /*1cfa0*/  F2FP.PACK_AB R75, R75, R8 ;  /* 0x000000084b4b723e */ /* 0x000fe400000000ff */
[----:B------:R-:W-:Y:S01]  /*1cfb0*/  F2FP.PACK_AB R98, R6, R98 ;  /* 0x000000620662723e */ /* 0x000fe200000000ff */
[----:B------:R-:W-:Y:S01]  /*1cfc0*/  BAR.SYNC.DEFER_BLOCKING 0x1, 0x80 ;  /* 0x0042000000007b1d */ /* 0x000fe20000010000 */
        /* <DEDUP_REMOVED lines=10> */
[----:B-1----:R-:W-:Y:S02]  /*1d070*/  SHF.R.S32.HI R2, RZ, 0x1f, R0 ;  /* 0x0000001fff027819 */ /* 0x002fe40000011400 */
[----:B------:R-:W-:Y:S02]  /*1d080*/  F2FP.PACK_AB R102, R103, R102 ;  /* 0x000000666766723e */ /* 0x000fe400000000ff */
[----:B------:R-:W-:-:S02]  /*1d090*/  LEA.HI R3, R2, R0, RZ, 0x2 ;  /* 0x0000000002037211 */ /* 0x000fc400078f10ff */
[----:B------:R-:W-:Y:S02]  /*1d0a0*/  LEA.HI R18, R2, R0, RZ, 0x5 ;  /* 0x0000000002127211 */ /* 0x000fe400078f28ff */
[--C-:B------:R-:W-:Y:S02]  /*1d0b0*/  SHF.R.S32.HI R4, RZ, 0x2, R3.reuse ;  /* 0x00000002ff047819 */ /* 0x100fe40000011403 */
[----:B------:R-:W-:Y:S02]  /*1d0c0*/  SHF.R.S32.HI R9, RZ, 0x1f, R3 ;  /* 0x0000001fff097819 */ /* 0x000fe40000011403 */
[----:B------:R-:W-:Y:S02]  /*1d0d0*/  LOP3.LUT R20, R3, 0xfffffffc, RZ, 0xc0, !PT ;  /* 0xfffffffc03147812 */ /* 0x000fe400078ec0ff */
[----:B------:R-:W-:Y:S02]  /*1d0e0*/  LEA.HI R9, R9, R4, RZ, 0x3 ;  /* 0x0000000409097211 */ /* 0x000fe400078f18ff */
[----:B------:R-:W-:Y:S01]  /*1d0f0*/  SHF.R.S32.HI R3, RZ, 0x5, R18 ;  /* 0x00000005ff037819 */ /* 0x000fe20000011412 */
[----:B------:R-:W-:Y:S01]  /*1d100*/  IMAD.IADD R20, R0, 0x1, -R20 ;  /* 0x0000000100147824 */ /* 0x000fe200078e0a14 */
[----:B------:R-:W-:-:S02]  /*1d110*/  LOP3.LUT R9, R9, 0xfffffff8, RZ, 0xc0, !PT ;  /* 0xfffffff809097812 */ /* 0x000fc400078ec0ff */
[----:B------:R-:W-:Y:S02]  /*1d120*/  F2FP.PACK_AB R112, R113, R112 ;  /* 0x000000707170723e */ /* 0x000fe400000000ff */
[----:B------:R-:W-:Y:S01]  /*1d130*/  F2FP.PACK_AB R114, R115, R114 ;  /* 0x000000727372723e */ /* 0x000fe200000000ff */
[----:B------:R-:W-:Y:S01]  /*1d140*/  IMAD.IADD R9, R4, 0x1, -R9 ;  /* 0x0000000104097824 */ /* 0x000fe200078e0a09 */
[----:B------:R-:W-:Y:S02]  /*1d150*/  F2FP.PACK_AB R104, R105, R104 ;  /* 0x000000686968723e */ /* 0x000fe400000000ff */
[----:B------:R-:W-:Y:S02]  /*1d160*/  F2FP.PACK_AB R106, R107, R106 ;  /* 0x0000006a6b6a723e */ /* 0x000fe400000000ff */
[----:B------:R-:W-:Y:S02]  /*1d170*/  LEA.HI R19, R9, R9, RZ, 0x1 ;  /* 0x0000000909137211 */ /* 0x000fe400078f08ff */
[----:B------:R-:W-:-:S02]  /*1d180*/  F2FP.PACK_AB R108, R109, R108 ;  /* 0x0000006c6d6c723e */ /* 0x000fc400000000ff */
[----:B------:R-:W-:Y:S02]  /*1d190*/  SHF.R.S32.HI R21, RZ, 0x1, R19 ;  /* 0x00000001ff157819 */ /* 0x000fe40000011413 */
[----:B------:R-:W-:Y:S02]  /*1d1a0*/  LOP3.LUT R19, R19, 0x3fffffe, RZ, 0xc0, !PT ;  /* 0x03fffffe13137812 */ /* 0x000fe400078ec0ff */
[C---:B------:R-:W-:Y:S01]  /*1d1b0*/  LOP3.LUT P0, RZ, R21.reuse, 0x2, RZ, 0xc0, !PT ;  /* 0x0000000215ff7812 */ /* 0x040fe2000780c0ff */
[----:B------:R-:W-:Y:S01]  /*1d1c0*/  IMAD.SHL.U32 R8, R21, 0x40, RZ ;  /* 0x0000004015087824 */ /* 0x000fe200078e00ff */
[----:B------:R-:W-:Y:S01]  /*1d1d0*/  F2FP.PACK_AB R110, R111, R110 ;  /* 0x0000006e6f6e723e */ /* 0x000fe200000000ff */
[----:B------:R-:W-:Y:S01]  /*1d1e0*/  IMAD.IADD R19, R9, 0x1, -R19 ;  /* 0x0000000109137824 */ /* 0x000fe200078e0a13 */
[----:B------:R-:W-:Y:S01]  /*1d1f0*/  F2FP.PACK_AB R116, R117, R116 ;  /* 0x000000747574723e */ /* 0x000fe200000000ff */
[----:B------:R-:W-:Y:S01]  /*1d200*/  IMAD R9, R3, 0x100, R20 ;  /* 0x0000010003097824 */ /* 0x000fe200078e0214 */
[----:B------:R-:W-:-:S02]  /*1d210*/  LOP3.LUT R8, R8, 0xc0, RZ, 0xc0, !PT ;  /* 0x000000c008087812 */ /* 0x000fc400078ec0ff */
[----:B------:R-:W-:Y:S01]  /*1d220*/  F2FP.PACK_AB R118, R119, R118 ;  /* 0x000000767776723e */ /* 0x000fe200000000ff */
[----:B------:R-:W-:Y:S01]  /*1d230*/  IMAD R9, R19, 0x10, R9 ;  /* 0x0000001013097824 */ /* 0x000fe200078e0209 */
[----:B------:R-:W-:Y:S02]  /*1d240*/  LEA.HI R8, R8, R8, RZ, 0x1d ;  /* 0x0000000808087211 */ /* 0x000fe400078fe8ff */
[----:B------:R-:W-:Y:S02]  /*1d250*/  LOP3.LUT R19, R21, 0x1, RZ, 0xc0, !PT ;  /* 0x0000000115137812 */ /* 0x000fe400078ec0ff */
[----:B------:R-:W-:Y:S01]  /*1d260*/  F2FP.PACK_AB R124, R125, R124 ;  /* 0x0000007c7d7c723e */ /* 0x000fe200000000ff */
[----:B------:R-:W-:Y:S01]  /*1d270*/  IMAD.U32 R8, R9, 0x2, R8 ;  /* 0x0000000209087824 */ /* 0x000fe200078e0008 */
[----:B------:R-:W-:Y:S02]  /*1d280*/  ISETP.NE.U32.AND P1, PT, R19, 0x1, PT ;  /* 0x000000011300780c */ /* 0x000fe40003f25070 */
[----:B------:R-:W-:Y:S01]  /*1d290*/  F2FP.PACK_AB R126, R127, R126 ;  /* 0x0000007e7f7e723e */ /* 0x000fe200000000ff */
[----:B------:R-:W-:Y:S01]  /*1d2a0*/  IMAD.SHL.U32 R8, R8, 0x2, RZ ;  /* 0x0000000208087824 */ /* 0x000fe200078e00ff */
[----:B------:R-:W-:-:S02]  /*1d2b0*/  F2FP.PACK_AB R120, R121, R120 ;  /* 0x000000787978723e */ /* 0x000fc400000000ff */
[----:B------:R-:W-:Y:S02]  /*1d2c0*/  F2FP.PACK_AB R122, R123, R122 ;  /* 0x0000007a7b7a723e */ /* 0x000fe400000000ff */
[C---:B------:R-:W-:Y:S01]  /*1d2d0*/  IADD3 R9, R8.reuse, 0x80, RZ ;  /* 0x0000008008097810 */ /* 0x040fe20007ffe0ff */
[----:B------:R-:W-:Y:S01]  /*1d2e0*/  STS [R8+0x80], R144 ;  /* 0x0000809008007388 */ /* 0x000fe20000000800 */
[----:B------:R-:W-:Y:S02]  /*1d2f0*/  IADD3 R6, R8, 0x70, RZ ;  /* 0x0000007008067810 */ /* 0x000fe40007ffe0ff */
[----:B------:R-:W-:Y:S01]  /*1d300*/  F2FP.PACK_AB R128, R129, R128 ;  /* 0x000000808180723e */ /* 0x000fe200000000ff */
[----:B------:R-:W-:Y:S01]  /*1d310*/  STS [R8+0x280], R146 ;  /* 0x0002809208007388 */ /* 0x000fe20000000800 */
[----:B------:R-:W-:Y:S01]  /*1d320*/  @P1 IADD3 R6, R9, 0x10, RZ ;  /* 0x0000001009061810 */ /* 0x000fe20007ffe0ff */
[----:B------:R-:W-:Y:S01]  /*1d330*/  IMAD.MOV.U32 R9, RZ, RZ, 0x20 ;  /* 0x00000020ff097424 */ /* 0x000fe200078e00ff */
[----:B------:R-:W-:-:S02]  /*1d340*/  F2FP.PACK_AB R130, R131, R130 ;  /* 0x000000828382723e */ /* 0x000fc400000000ff */
[----:B------:R-:W-:Y:S01]  /*1d350*/  F2FP.PACK_AB R52, R53, R52 ;  /* 0x000000343534723e */ /* 0x000fe200000000ff */
[----:B------:R-:W-:Y:S01]  /*1d360*/  STS [R6], R132 ;  /* 0x0000008406007388 */ /* 0x000fe20000000800 */
[----:B------:R-:W-:Y:S02]  /*1d370*/  SEL R9, R9, 0xffffffe0, !P0 ;  /* 0xffffffe009097807 */ /* 0x000fe40004000000 */
[----:B------:R-:W-:Y:S01]  /*1d380*/  F2FP.PACK_AB R54, R55, R54 ;  /* 0x000000363736723e */ /* 0x000fe200000000ff */
[----:B------:R-:W-:Y:S01]  /*1d390*/  STS [R6+0x200], R134 ;  /* 0x0002008606007388 */ /* 0x000fe20000000800 */
[----:B------:R-:W-:Y:S01]  /*1d3a0*/  F2FP.PACK_AB R64, R65, R64 ;  /* 0x000000404140723e */ /* 0x000fe200000000ff */
[----:B------:R-:W-:Y:S01]  /*1d3b0*/  IMAD.IADD R14, R8, 0x1, R9 ;  /* 0x00000001080e7824 */ /* 0x000fe200078e0209 */
[----:B------:R-:W-:Y:S01]  /*1d3c0*/  F2FP.PACK_AB R66, R67, R66 ;  /* 0x000000424342723e */ /* 0x000fe200000000ff */
[----:B------:R-:W-:Y:S01]  /*1d3d0*/  IMAD.IADD R9, R9, 0x1, R6 ;  /* 0x0000000109097824 */ /* 0x000fe200078e0206 */
        /* <DEDUP_REMOVED lines=55> */
[----:B------:R2:W-:Y:S04]  /*1d750*/  STS [R6+0x5000], R13 ;  /* 0x0050000d06007388 */ /* 0x0005e80000000800 */
[----:B------:R3:W-:Y:S04]  /*1d760*/  STS [R6+0x5200], R78 ;  /* 0x0052004e06007388 */ /* 0x0007e80000000800 */
[----:B------:R-:W-:Y:S04]  /*1d770*/  STS [R14+0x4080], R84 ;  /* 0x004080540e007388 */ /* 0x000fe80000000800 */
[----:B------:R-:W-:Y:S04]  /*1d780*/  STS [R14+0x4280], R86 ;  /* 0x004280560e007388 */ /* 0x000fe80000000800 */
[----:B------:R-:W-:Y:S04]  /*1d790*/  STS [R9+0x4000], R7 ;  /* 0x0040000709007388 */ /* 0x000fe80000000800 */
[----:B------:R-:W-:Y:S01]  /*1d7a0*/  STS [R9+0x4200], R98 ;  /* 0x0042006209007388 */ /* 0x000fe20000000800 */
[----:B-1----:R-:W-:-:S03]  /*1d7b0*/  IMAD.MOV.U32 R8, RZ, RZ, 0x4 ;  /* 0x00000004ff087424 */ /* 0x002fc600078e00ff */
[----:B------:R-:W-:Y:S01]  /*1d7c0*/  STS [R14+0x5080], R88 ;  /* 0x005080580e007388 */ /* 0x000fe20000000800 */
[----:B--2---:R-:W-:-:S03]  /*1d7d0*/  IMAD.WIDE R12, R225, R8, c[0x0][0x500] ;  /* 0x00014000e10c7625 */ /* 0x004fc600078e0208 */
[----:B------:R-:W-:Y:S04]  /*1d7e0*/  STS [R14+0x5280], R90 ;  /* 0x0052805a0e007388 */ /* 0x000fe80000000800 */
[----:B------:R-:W-:Y:S04]  /*1d7f0*/  STS [R9+0x5000], R10 ;  /* 0x0050000a09007388 */ /* 0x000fe80000000800 */
[----:B------:R1:W-:Y:S04]  /*1d800*/  STS [R9+0x5200], R11 ;  /* 0x0052000b09007388 */ /* 0x0003e80000000800 */
[----:B------:R-:W-:Y:S01]  /*1d810*/  BAR.SYNC.DEFER_BLOCKING 0x1, 0x80 ;  /* 0x0042000000007b1d */ /* 0x000fe20000010000 */
[----:B---3--:R-:W-:-:S02]  /*1d820*/  IMAD.MOV.U32 R6, RZ, RZ, c[0x0][0x388] ;  /* 0x0000e200ff067624 */ /* 0x008fc400078e00ff */
[----:B-1----:R-:W-:-:S03]  /*1d830*/  @P0 IMAD.WIDE R8, R225, R8, c[0x0][0x508] ;  /* 0x00014200e1080625 */ /* 0x002fc600078e0208 */
[----:B------:R-:W2:Y:S04]  /*1d840*/  @P1 LDG.E R7, [R12.64] ;  /* 0x0000000c0c071981 */ /* 0x000ea8000c1e1900 */
[----:B------:R1:W5:Y:S01]  /*1d850*/  @P0 LDG.E R6, [R8.64] ;  /* 0x0000000c08060981 */ /* 0x000362000c1e1900 */
[----:B------:R-:W-:Y:S02]  /*1d860*/  CS2R R10, SRZ ;  /* 0x00000000000a7805 */ /* 0x000fe4000001ff00 */
[--C-:B--2---:R-:W-:Y:S01]  /*1d870*/  @P1 SHF.R.S32.HI R11, RZ, 0x1f, R7.reuse ;  /* 0x0000001fff0b1819 */ /* 0x104fe20000011407 */
[----:B------:R-:W-:Y:S01]  /*1d880*/  @P1 IMAD.MOV.U32 R10, RZ, RZ, R7 ;  /* 0x000000ffff0a1224 */ /* 0x000fe200078e0007 */
[----:B------:R-:W-:Y:S05]  /*1d890*/  @P0 BRA `(.L_x_517) ;  /* 0x0000004000000947 */ /* 0x000fea0003800000 */
[----:B-1----:R-:W-:Y:S05]  /*1d8a0*/  @!P1 BRA `(.L_x_517) ;  /* 0x0000003000009947 */ /* 0x002fea0003800000 */
[----:B-----5:R1:W2:Y:S04]  /*1d8b0*/  LDG.E R6, [R12.64] ;  /* 0x0000000c0c067981 */ /* 0x0202a8000c1e1900 */
[----:B-1----:R-:W2:Y:S02]  /*1d8c0*/  LDG.E R12, [R12.64+0x4] ;  /* 0x0000040c0c0c7981 */ /* 0x002ea4000c1e1900 */
[----:B--2---:R-:W-:-:S02]  /*1d8d0*/  IADD3 R6, -R6, R12, RZ ;  /* 0x0000000c06067210 */ /* 0x004fc40007ffe1ff */
.L_x_517:
[----:B-1----:R-:W-:Y:S01]  /*1d8e0*/  LOP3.LUT R9, R18, 0xffffffe0, RZ, 0xc0, !PT ;  /* 0xffffffe012097812 */ /* 0x002fe200078ec0ff */
[----:B------:R-:W1:Y:S01]  /*1d8f0*/  S2R R57, SR_CTAID.X ;  /* 0x0000000000397919 */ /* 0x000e620000002500 */
[----:B------:R-:W-:Y:S01]  /*1d900*/  SHF.R.S32.HI R7, RZ, 0x1f, R3 ;  /* 0x0000001fff077819 */ /* 0x000fe20000011403 */
[----:B------:R-:W-:Y:S01]  /*1d910*/  IMAD.MOV.U32 R14, RZ, RZ, c[0x0][0x4e8] ;  /* 0x00013a00ff0e7624 */ /* 0x000fe200078e00ff */
[----:B------:R-:W-:Y:S01]  /*1d920*/  LEA.HI R8, R20, R20, RZ, 0x1 ;  /* 0x0000001414087211 */ /* 0x000fe200078f08ff */
[----:B------:R-:W-:Y:S01]  /*1d930*/  IMAD.IADD R9, R0, 0x1, -R9 ;  /* 0x0000000100097824 */ /* 0x000fe200078e0a09 */
[----:B------:R-:W-:Y:S01]  /*1d940*/  LEA.HI R7, R7, R3, RZ, 0x2 ;  /* 0x0000000307077211 */ /* 0x000fe200078f10ff */
[C---:B------:R-:W-:Y:S01]  /*1d950*/  IMAD R18, R221.reuse, c[0x0][0x490], RZ ;  /* 0x00012400dd127a24 */ /* 0x040fe200078e02ff */
[----:B------:R-:W-:Y:S01]  /*1d960*/  LOP3.LUT R13, R8, 0x1ffffffe, RZ, 0xc0, !PT ;  /* 0x1ffffffe080d7812 */ /* 0x000fe200078ec0ff */
[----:B------:R-:W-:Y:S01]  /*1d970*/  IMAD R19, R221, c[0x0][0x3e8], RZ ;  /* 0x0000fa00dd137a24 */ /* 0x000fe200078e02ff */
[----:B------:R-:W-:Y:S01]  /*1d980*/  SHF.R.S32.HI R12, RZ, 0x1f, R9 ;  /* 0x0000001fff0c7819 */ /* 0x000fe20000011409 */
[----:B------:R-:W-:Y:S01]  /*1d990*/  IMAD R18, R222, c[0x0][0x494], R18 ;  /* 0x00012500de127a24 */ /* 0x000fe200078e0212 */
[----:B------:R-:W-:Y:S01]  /*1d9a0*/  SHF.L.U32 R8, R8, 0x5, RZ ;  /* 0x0000000508087819 */ /* 0x000fe200000006ff */
[----:B------:R-:W-:Y:S01]  /*1d9b0*/  IMAD.IADD R13, R20, 0x1, -R13 ;  /* 0x00000001140d7824 */ /* 0x000fe200078e0a0d */
[----:B------:R-:W-:Y:S01]  /*1d9c0*/  LOP3.LUT R7, R7, 0xffffffc, RZ, 0xc0, !PT ;  /* 0x0ffffffc07077812 */ /* 0x000fe200078ec0ff */
[----:B------:R-:W-:Y:S01]  /*1d9d0*/  IMAD R19, R222, c[0x0][0x3ec], R19 ;  /* 0x0000fb00de137a24 */ /* 0x000fe200078e0213 */
[----:B------:R-:W-:Y:S01]  /*1d9e0*/  LEA.HI R12, R12, R9, RZ, 0x2 ;  /* 0x000000090c0c7211 */ /* 0x000fe200078f10ff */
[----:B------:R-:W-:Y:S01]  /*1d9f0*/  BSSY B0, `(.L_x_518) ;  /* 0x0000086000007945 */ /* 0x000fe20003800000 */
[----:B------:R-:W-:Y:S01]  /*1da00*/  LOP3.LUT R8, R8, 0xffffffc0, RZ, 0xc0, !PT ;  /* 0xffffffc008087812 */ /* 0x000fe200078ec0ff */
[----:B------:R-:W-:Y:S01]  /*1da10*/  IMAD.IADD R7, R3, 0x1, -R7 ;  /* 0x0000000103077824 */ /* 0x000fe200078e0a07 */
[----:B------:R-:W-:-:S02]  /*1da20*/  SHF.R.S32.HI R12, RZ, 0x2, R12 ;  /* 0x00000002ff0c7819 */ /* 0x000fc4000001140c */
[----:B------:R-:W-:Y:S02]  /*1da30*/  ISETP.NE.AND P2, PT, R14, 0x1, PT ;  /* 0x000000010e00780c */ /* 0x000fe40003f45270 */
[----:B------:R-:W-:Y:S01]  /*1da40*/  LEA R8, R13, R8, 0x3 ;  /* 0x000000080d087211 */ /* 0x000fe200078e18ff */
[----:B------:R-:W-:Y:S01]  /*1da50*/  IMAD R7, R7, 0x10, R12 ;  /* 0x0000001007077824 */ /* 0x000fe200078e020c */
[----:B------:R-:W-:Y:S01]  /*1da60*/  LEA.HI R0, R2, R0, RZ, 0x3 ;  /* 0x0000000002007211 */ /* 0x000fe200078f18ff */
[----:B------:R-:W-:Y:S01]  /*1da70*/  IMAD R2, R11, c[0x0][0x3a0], RZ ;  /* 0x0000e8000b027a24 */ /* 0x000fe200078e02ff */
[----:B------:R-:W-:Y:S01]  /*1da80*/  LEA.HI R14, R4, R4, RZ, 0x1 ;  /* 0x00000004040e7211 */ /* 0x000fe200078f08ff */
[----:B------:R-:W-:Y:S01]  /*1da90*/  IMAD.IADD R8, R7, 0x1, R8 ;  /* 0x0000000107087824 */ /* 0x000fe200078e0208 */
[----:B------:R-:W-:Y:S01]  /*1daa0*/  MOV R13, R11 ;  /* 0x0000000b000d7202 */ /* 0x000fe20000000f00 */
[----:B------:R-:W-:Y:S01]  /*1dab0*/  IMAD.MOV.U32 R12, RZ, RZ, R10 ;  /* 0x000000ffff0c7224 */ /* 0x000fe200078e000a */
[----:B------:R-:W-:Y:S01]  /*1dac0*/  LOP3.LUT R14, R14, 0x3fffffe, RZ, 0xc0, !PT ;  /* 0x03fffffe0e0e7812 */ /* 0x000fe200078ec0ff */
[----:B-1----:R-:W-:Y:S01]  /*1dad0*/  IMAD R8, R57, 0x80, R8 ;  /* 0x0000008039087824 */ /* 0x002fe200078e0208 */
[----:B------:R-:W-:Y:S01]  /*1dae0*/  LOP3.LUT P0, RZ, R9, 0x3, RZ, 0xc0, !PT ;  /* 0x0000000309ff7812 */ /* 0x000fe2000780c0ff */
[----:B------:R-:W-:-:S02]  /*1daf0*/  IMAD R2, R10, c[0x0][0x3a4], R2 ;  /* 0x0000e9000a027a24 */ /* 0x000fc400078e0202 */
[----:B------:R-:W-:-:S04]  /*1db00*/  IMAD.WIDE.U32 R10, R10, c[0x0][0x3a0], RZ ;  /* 0x0000e8000a0a7a25 */ /* 0x000fc800078e00ff */
[----:B------:R-:W-:-:S04]  /*1db10*/  @P2 IMAD.HI.U32 R9, R8, c[0x0][0x4ec], RZ ;  /* 0x00013b0008092a27 */ /* 0x000fc800078e00ff */
[----:B------:R-:W-:Y:S01]  /*1db20*/  IMAD.IADD R11, R11, 0x1, R2 ;  /* 0x000000010b0b7824 */ /* 0x000fe200078e0202 */
[----:B------:R-:W-:Y:S01]  /*1db30*/  MOV R2, R8 ;  /* 0x0000000800027202 */ /* 0x000fe20000000f00 */
[----:B------:R-:W-:Y:S01]  /*1db40*/  IMAD.IADD R14, R4, 0x1, -R14 ;  /* 0x00000001040e7824 */ /* 0x000fe200078e0a0e */
[----:B------:R-:W-:Y:S01]  /*1db50*/  @P2 SHF.R.U32.HI R2, RZ, c[0x0][0x4f0], R9 ;  /* 0x00013c00ff022a19 */ /* 0x000fe20000011609 */
[----:B------:R-:W-:Y:S01]  /*1db60*/  IMAD.WIDE.U32 R12, R222, c[0x0][0x490], R12 ;  /* 0x00012400de0c7a25 */ /* 0x000fe200078e000c */
[----:B------:R-:W-:Y:S02]  /*1db70*/  SHF.R.S32.HI R9, RZ, 0x1f, R225 ;  /* 0x0000001fff097819 */ /* 0x000fe400000114e1 */
[----:B------:R-:W-:Y:S01]  /*1db80*/  SEL R225, R225, RZ, !P1 ;  /* 0x000000ffe1e17207 */ /* 0x000fe20004800000 */
[----:B------:R-:W-:Y:S01]  /*1db90*/  IMAD R3, R3, 0x8, R14 ;  /* 0x0000000803037824 */ /* 0x000fe200078e020e */
[----:B------:R-:W-:Y:S01]  /*1dba0*/  IADD3 R13, R13, R18, RZ ;  /* 0x000000120d0d7210 */ /* 0x000fe20007ffe0ff */
[----:B------:R-:W-:Y:S01]  /*1dbb0*/  IMAD R14, R20, 0x20, R4 ;  /* 0x00000020140e7824 */ /* 0x000fe200078e0204 */
[----:B------:R-:W-:Y:S01]  /*1dbc0*/  IADD3 R18, -R2, RZ, RZ ;  /* 0x000000ff02127210 */ /* 0x000fe20007ffe1ff */
[----:B------:R-:W-:Y:S01]  /*1dbd0*/  IMAD.WIDE.U32 R10, R222, c[0x0][0x3e8], R10 ;  /* 0x0000fa00de0a7a25 */ /* 0x000fe200078e000a */
[----:B------:R-:W-:-:S03]  /*1dbe0*/  SEL R9, R9, RZ, !P1 ;  /* 0x000000ff09097207 */ /* 0x000fc60004800000 */
[----:B------:R-:W-:Y:S02]  /*1dbf0*/  IMAD R14, R57, 0x80, R14 ;  /* 0x00000080390e7824 */ /* 0x000fe400078e020e */
[----:B------:R-:W-:Y:S01]  /*1dc00*/  IMAD.WIDE.U32 R22, R225, c[0x0][0x498], R12 ;  /* 0x00012600e1167a25 */ /* 0x000fe200078e000c */
[----:B------:R-:W-:Y:S02]  /*1dc10*/  IADD3 R13, R11, R19, RZ ;  /* 0x000000130b0d7210 */ /* 0x000fe40007ffe0ff */
[----:B------:R-:W-:Y:S01]  /*1dc20*/  SHF.R.S32.HI R11, RZ, 0x1f, R2 ;  /* 0x0000001fff0b7819 */ /* 0x000fe20000011402 */
[----:B------:R-:W-:Y:S01]  /*1dc30*/  IMAD R18, R18, c[0x0][0x4e8], R8 ;  /* 0x00013a0012127a24 */ /* 0x000fe200078e0208 */
[----:B------:R-:W-:Y:S01]  /*1dc40*/  IADD3 R22, P1, R2, R22, RZ ;  /* 0x0000001602167210 */ /* 0x000fe20007f3e0ff */
[----:B------:R-:W-:Y:S02]  /*1dc50*/  IMAD R21, R9, c[0x0][0x498], RZ ;  /* 0x0001260009157a24 */ /* 0x000fe400078e02ff */
[----:B------:R-:W-:Y:S01]  /*1dc60*/  @P2 IMAD.HI.U32 R12, R14, c[0x0][0x4ec], RZ ;  /* 0x00013b000e0c2a27 */ /* 0x000fe200078e00ff */
[----:B------:R-:W-:-:S03]  /*1dc70*/  SHF.R.S32.HI R2, RZ, 0x1f, R18 ;  /* 0x0000001fff027819 */ /* 0x000fc60000011412 */
[----:B------:R-:W-:Y:S02]  /*1dc80*/  IMAD R21, R225, c[0x0][0x49c], R21 ;  /* 0x00012700e1157a24 */ /* 0x000fe400078e0215 */
[----:B------:R-:W-:Y:S01]  /*1dc90*/  IMAD.MOV.U32 R8, RZ, RZ, R14 ;  /* 0x000000ffff087224 */ /* 0x000fe200078e000e */
[----:B------:R-:W-:Y:S01]  /*1dca0*/  @P2 SHF.R.U32.HI R8, RZ, c[0x0][0x4f0], R12 ;  /* 0x00013c00ff082a19 */ /* 0x000fe2000001160c */
[----:B------:R-:W-:Y:S01]  /*1dcb0*/  IMAD.MOV.U32 R12, RZ, RZ, R10 ;  /* 0x000000ffff0c7224 */ /* 0x000fe200078e000a */
[----:B------:R-:W-:Y:S01]  /*1dcc0*/  IADD3.X R23, R11, R23, R21, P1, !PT ;  /* 0x000000170b177210 */ /* 0x000fe20000ffe415 */
[----:B------:R-:W-:Y:S01]  /*1dcd0*/  IMAD.SHL.U32 R10, R0, 0x8, RZ ;  /* 0x00000008000a7824 */ /* 0x000fe200078e00ff */
[----:B------:R-:W-:Y:S01]  /*1dce0*/  SHF.L.U32 R0, R20, 0x3, RZ ;  /* 0x0000000314007819 */ /* 0x000fe200000006ff */
[----:B------:R-:W-:Y:S02]  /*1dcf0*/  IMAD R9, R9, c[0x0][0x3f0], RZ ;  /* 0x0000fc0009097a24 */ /* 0x000fe400078e02ff */
[----:B------:R-:W-:Y:S01]  /*1dd00*/  IMAD R2, R2, c[0x0][0x488], RZ ;  /* 0x0001220002027a24 */ /* 0x000fe200078e02ff */
[----:B------:R-:W-:Y:S01]  /*1dd10*/  LOP3.LUT R10, R10, 0xc0, RZ, 0xc0, !PT ;  /* 0x000000c00a0a7812 */ /* 0x000fe200078ec0ff */
[----:B------:R-:W-:-:S02]  /*1dd20*/  IMAD R9, R225, c[0x0][0x3f4], R9 ;  /* 0x0000fd00e1097a24 */ /* 0x000fc400078e0209 */
[----:B------:R-:W-:Y:S01]  /*1dd30*/  IMAD.WIDE.U32 R12, R225, c[0x0][0x3f0], R12 ;  /* 0x0000fc00e10c7a25 */ /* 0x000fe200078e000c */
[----:B------:R-:W-:-:S03]  /*1dd40*/  SHF.R.U32.HI R11, RZ, 0x3, R10 ;  /* 0x00000003ff0b7819 */ /* 0x000fc6000001160a */
[----:B------:R-:W-:-:S04]  /*1dd50*/  IMAD.WIDE.U32 R20, R18, c[0x0][0x488], R22 ;  /* 0x0001220012147a25 */ /* 0x000fc800078e0016 */
[----:B------:R-:W-:Y:S01]  /*1dd60*/  IMAD R2, R18, c[0x0][0x48c], R2 ;  /* 0x0001230012027a24 */ /* 0x000fe200078e0202 */
[----:B------:R-:W-:Y:S01]  /*1dd70*/  LOP3.LUT R18, R10, 0x18, R0, 0xf8, !PT ;  /* 0x000000180a127812 */ /* 0x000fe200078ef800 */
[----:B------:R-:W-:Y:S02]  /*1dd80*/  IMAD.MOV R10, RZ, RZ, -R8 ;  /* 0x000000ffff0a7224 */ /* 0x000fe400078e0a08 */
[----:B------:R-:W-:Y:S01]  /*1dd90*/  IMAD.IADD R23, R13, 0x1, R9 ;  /* 0x000000010d177824 */ /* 0x000fe200078e0209 */
[----:B------:R-:W-:Y:S01]  /*1dda0*/  LEA R9, P1, R20, c[0x0][0x450], 0x2 ;  /* 0x0001140014097a11 */ /* 0x000fe200078210ff */
[----:B------:R-:W-:Y:S01]  /*1ddb0*/  IMAD R10, R10, c[0x0][0x4e8], R14 ;  /* 0x00013a000a0a7a24 */ /* 0x000fe200078e020e */
[----:B------:R-:W-:Y:S01]  /*1ddc0*/  IADD3 R2, R21, R2, RZ ;  /* 0x0000000215027210 */ /* 0x000fe20007ffe0ff */
[----:B------:R-:W-:Y:S01]  /*1ddd0*/  IMAD.MOV.U32 R22, RZ, RZ, R12 ;  /* 0x000000ffff167224 */ /* 0x000fe200078e000c */
[----:B------:R-:W-:Y:S01]  /*1dde0*/  SHF.R.S32.HI R13, RZ, 0x1f, R8 ;  /* 0x0000001fff0d7819 */ /* 0x000fe20000011408 */
[----:B------:R-:W-:Y:S01]  /*1ddf0*/  SHFL.IDX PT, R12, R9, 0x2, 0x1c1f ;  /* 0x005c1f00090c7f89 */ /* 0x000fe200000e0000 */
[----:B------:R-:W-:Y:S01]  /*1de00*/  LEA.HI.X R14, R20, c[0x0][0x454], R2, 0x2, P1 ;  /* 0x00011500140e7a11 */ /* 0x000fe200008f1402 */
[----:B-----5:R-:W-:Y:S01]  /*1de10*/  IMAD R2, R6, c[0x0][0x4e8], RZ ;  /* 0x00013a0006027a24 */ /* 0x020fe200078e02ff */
[----:B------:R-:W-:Y:S01]  /*1de20*/  LOP3.LUT R11, R18, R11, RZ, 0x3c, !PT ;  /* 0x0000000b120b7212 */ /* 0x000fe200078e3cff */
[----:B------:R-:W-:Y:S01]  /*1de30*/  SHFL.IDX PT, R20, R9, RZ, 0x1c1f ;  /* 0x001c1fff09147589 */ /* 0x000fe200000e0000 */
[----:B------:R-:W-:-:S02]  /*1de40*/  IMAD R6, R13, c[0x0][0x3e0], RZ ;  /* 0x0000f8000d067a24 */ /* 0x000fc400078e02ff */
[C---:B------:R-:W-:Y:S01]  /*1de50*/  IMAD R7, R57.reuse, 0x80, R7 ;  /* 0x0000008039077824 */ /* 0x040fe200078e0207 */
[----:B------:R-:W1:Y:S01]  /*1de60*/  SHFL.IDX PT, R21, R14, RZ, 0x1c1f ;  /* 0x001c1fff0e157589 */ /* 0x000e6200000e0000 */
[C---:B------:R-:W-:Y:S01]  /*1de70*/  IMAD R6, R8.reuse, c[0x0][0x3e4], R6 ;  /* 0x0000f90008067a24 */ /* 0x040fe200078e0206 */
[----:B------:R-:W-:Y:S01]  /*1de80*/  LEA R57, R57, R4, 0x7 ;  /* 0x0000000439397211 */ /* 0x000fe200078e38ff */
[----:B------:R-:W-:Y:S01]  /*1de90*/  IMAD.WIDE.U32 R22, R8, c[0x0][0x3e0], R22 ;  /* 0x0000f80008167a25 */ /* 0x000fe200078e0016 */
[----:B------:R-:W-:Y:S01]  /*1dea0*/  SHFL.IDX PT, R18, R9, 0x1, 0x1c1f ;  /* 0x003c1f0009127f89 */ /* 0x000fe200000e0000 */
[----:B------:R-:W-:Y:S02]  /*1deb0*/  ISETP.GE.OR P3, PT, R7, R2, P0 ;  /* 0x000000020700720c */ /* 0x000fe40000766670 */
[----:B------:R-:W-:Y:S01]  /*1dec0*/  SHF.R.S32.HI R8, RZ, 0x1f, R10 ;  /* 0x0000001fff087819 */ /* 0x000fe2000001140a */
[----:B------:R-:W2:Y:S01]  /*1ded0*/  SHFL.IDX PT, R19, R14, 0x1, 0x1c1f ;  /* 0x003c1f000e137f89 */ /* 0x000ea200000e0000 */
[----:B------:R-:W-:Y:S01]  /*1dee0*/  IMAD.U32 R11, R3, 0x20, R11 ;  /* 0x00000020030b7824 */ /* 0x000fe200078e000b */
[----:B------:R-:W-:-:S02]  /*1def0*/  IADD3 R23, R23, R6, RZ ;  /* 0x0000000617177210 */ /* 0x000fc40007ffe0ff */
[----:B------:R-:W3:Y:S01]  /*1df00*/  SHFL.IDX PT, R13, R14, 0x2, 0x1c1f ;  /* 0x005c1f000e0d7f89 */ /* 0x000ee200000e0000 */
[----:B------:R-:W-:-:S03]  /*1df10*/  IMAD R8, R8, c[0x0][0x3d8], RZ ;  /* 0x0000f60008087a24 */ /* 0x000fc600078e02ff */
[----:B------:R4:W-:Y:S01]  /*1df20*/  SHFL.IDX PT, R24, R9, 0x3, 0x1c1f ;  /* 0x007c1f0009187f89 */ /* 0x0009e200000e0000 */
[----:B------:R-:W-:-:S03]  /*1df30*/  IMAD R3, R10, c[0x0][0x3dc], R8 ;  /* 0x0000f7000a037a24 */ /* 0x000fc600078e0208 */
[----:B------:R2:W3:Y:S04]  /*1df40*/  SHFL.IDX PT, R25, R14, 0x3, 0x1c1f ;  /* 0x007c1f000e197f89 */ /* 0x0004e800000e0000 */
[----:B-1----:R1:W-:Y:S01]  /*1df50*/  @!P3 ST.E [R20.64], R5 ;  /* 0x000000051400b985 */ /* 0x0023e2000c10190c */
[C---:B----4-:R-:W-:Y:S02]  /*1df60*/  IADD3 R9, R7.reuse, 0x40, RZ ;  /* 0x0000004007097810 */ /* 0x050fe40007ffe0ff */
[C---:B--2---:R-:W-:Y:S02]  /*1df70*/  IADD3 R14, R7.reuse, 0x8, RZ ;  /* 0x00000008070e7810 */ /* 0x044fe40007ffe0ff */
[----:B------:R-:W-:Y:S02]  /*1df80*/  IADD3 R7, R7, 0x48, RZ ;  /* 0x0000004807077810 */ /* 0x000fe40007ffe0ff */
[----:B------:R-:W-:-:S02]  /*1df90*/  ISETP.GE.OR P2, PT, R14, R2, P0 ;  /* 0x000000020e00720c */ /* 0x000fc40000746670 */
[-C--:B------:R-:W-:Y:S02]  /*1dfa0*/  ISETP.GE.OR P1, PT, R9, R2.reuse, P0 ;  /* 0x000000020900720c */ /* 0x080fe40000726670 */
[----:B------:R-:W-:Y:S01]  /*1dfb0*/  ISETP.GE.OR P0, PT, R7, R2, P0 ;  /* 0x000000020700720c */ /* 0x000fe20000706670 */
[----:B------:R-:W-:Y:S01]  /*1dfc0*/  IMAD.WIDE.U32 R6, R10, c[0x0][0x3d8], R22 ;  /* 0x0000f6000a067a25 */ /* 0x000fe200078e0016 */
[----:B-1----:R-:W-:-:S03]  /*1dfd0*/  SHF.L.U32 R5, R11, 0x1, RZ ;  /* 0x000000010b057819 */ /* 0x002fc600000006ff */
[----:B------:R-:W-:-:S04]  /*1dfe0*/  IMAD.IADD R3, R7, 0x1, R3 ;  /* 0x0000000107037824 */ /* 0x000fc800078e0203 */
[----:B------:R1:W-:Y:S04]  /*1dff0*/  @!P2 ST.E [R18.64], R15 ;  /* 0x0000000f1200a985 */ /* 0x0003e8000c10190c */
[----:B---3--:R1:W-:Y:S04]  /*1e000*/  @!P1 ST.E [R12.64], R16 ;  /* 0x000000100c009985 */ /* 0x0083e8000c10190c */
[----:B------:R1:W-:Y:S01]  /*1e010*/  @!P0 ST.E [R24.64], R17 ;  /* 0x0000001118008985 */ /* 0x0003e2000c10190c */
[----:B------:R-:W-:-:S03]  /*1e020*/  LEA R52, P0, R6, c[0x0][0x380], 0x1 ;  /* 0x0000e00006347a11 */ /* 0x000fc600078008ff */
[----:B------:R1:W2:Y:S01]  /*1e030*/  LDS.128 R40, [R5+0x880] ;  /* 0x0008800005287984 */ /* 0x0002a20000000c00 */
[----:B------:R-:W-:Y:S02]  /*1e040*/  LEA.HI.X R3, R6, c[0x0][0x384], R3, 0x1, P0 ;  /* 0x0000e10006037a11 */ /* 0x000fe400000f0c03 */
[----:B------:R-:W-:Y:S01]  /*1e050*/  ISETP.GE.AND P0, PT, R57, R2, PT ;  /* 0x000000023900720c */ /* 0x000fe20003f06270 */
[----:B------:R1:W3:Y:S04]  /*1e060*/  LDS.128 R36, [R5+0x1080] ;  /* 0x0010800005247984 */ /* 0x0002e80000000c00 */
[----:B------:R1:W4:Y:S04]  /*1e070*/  LDS.128 R32, [R5+0x1880] ;  /* 0x0018800005207984 */ /* 0x0003280000000c00 */
[----:B------:R1:W1:Y:S04]  /*1e080*/  LDS.128 R28, [R5+0x2880] ;  /* 0x00288000051c7984 */ /* 0x0002680000000c00 */
[----:B------:R1:W1:Y:S04]  /*1e090*/  LDS.128 R24, [R5+0x3080] ;  /* 0x0030800005187984 */ /* 0x0002680000000c00 */
[----:B------:R1:W1:Y:S04]  /*1e0a0*/  LDS.128 R20, [R5+0x3880] ;  /* 0x0038800005147984 */ /* 0x0002680000000c00 */
[----:B------:R1:W1:Y:S04]  /*1e0b0*/  LDS.128 R16, [R5+0x4880] ;  /* 0x0048800005107984 */ /* 0x0002680000000c00 */
[----:B------:R1:W1:Y:S04]  /*1e0c0*/  LDS.128 R12, [R5+0x5080] ;  /* 0x00508000050c7984 */ /* 0x0002680000000c00 */
[----:B------:R1:W1:Y:S04]  /*1e0d0*/  LDS.128 R8, [R5+0x5880] ;  /* 0x0058800005087984 */ /* 0x0002680000000c00 */
[----:B------:R1:W1:Y:S04]  /*1e0e0*/  SHFL.IDX PT, R58, R52, RZ, 0x1c1f ;  /* 0x001c1fff343a7589 */ /* 0x00026800000e0000 */
[----:B------:R1:W1:Y:S01]  /*1e0f0*/  SHFL.IDX PT, R59, R3, RZ, 0x1c1f ;  /* 0x001c1fff033b7589 */ /* 0x00026200000e0000 */
[----:B------:R-:W-:Y:S05]  /*1e100*/  @P0 BRA `(.L_x_519) ;  /* 0x0000014000000947 */ /* 0x000fea0003800000 */
[----:B--2---:R-:W2:Y:S01]  /*1e110*/  LDS.128 R48, [R5+0x80] ;  /* 0x0000800005307984 */ /* 0x004ea20000000c00 */
[----:B------:R-:W-:-:S02]  /*1e120*/  IADD3 R56, R0, 0x20, RZ ;  /* 0x0000002000387810 */ /* 0x000fc40007ffe0ff */
[----:B------:R-:W-:Y:S01]  /*1e130*/  IADD3 R54, R0, 0x40, RZ ;  /* 0x0000004000367810 */ /* 0x000fe20007ffe0ff */
[----:B------:R-:W5:Y:S01]  /*1e140*/  LDS.128 R44, [R5+0x2080] ;  /* 0x00208000052c7984 */ /* 0x000f620000000c00 */
[----:B------:R-:W-:Y:S02]  /*1e150*/  ISETP.GE.AND P1, PT, R56, c[0x0][0x3c8], PT ;  /* 0x0000f20038007a0c */ /* 0x000fe40003f26270 */
[----:B------:R-:W-:Y:S01]  /*1e160*/  ISETP.GE.AND P0, PT, R54, c[0x0][0x3c8], PT ;  /* 0x0000f20036007a0c */ /* 0x000fe20003f06270 */
[----:B-1----:R-:W1:Y:S01]  /*1e170*/  LDS.128 R4, [R5+0x4080] ;  /* 0x0040800005047984 */ /* 0x002e620000000c00 */
[----:B------:R-:W-:-:S09]  /*1e180*/  ISETP.GE.AND P2, PT, R0, c[0x0][0x3c8], PT ;  /* 0x0000f20000007a0c */ /* 0x000fd20003f46270 */
[----:B------:R-:W-:Y:S02]  /*1e190*/  @!P1 SHF.R.S32.HI R55, RZ, 0x1f, R56 ;  /* 0x0000001fff379819 */ /* 0x000fe40000011438 */
[----:B------:R-:W-:Y:S02]  /*1e1a0*/  @!P0 SHF.R.S32.HI R53, RZ, 0x1f, R54 ;  /* 0x0000001fff358819 */ /* 0x000fe40000011436 */
[----:B------:R-:W-:Y:S01]  /*1e1b0*/  @!P1 LEA.HI R55, R55, R56, RZ, 0x3 ;  /* 0x0000003837379211 */ /* 0x000fe200078f18ff */
[----:B------:R-:W-:Y:S01]  /*1e1c0*/  @!P2 IMAD.WIDE R60, R0, 0x2, R58 ;  /* 0x00000002003ca825 */ /* 0x000fe200078e023a */
[----:B------:R-:W-:Y:S02]  /*1e1d0*/  @!P0 LEA.HI R53, R53, R54, RZ, 0x3 ;  /* 0x0000003635358211 */ /* 0x000fe400078f18ff */
[----:B------:R-:W-:Y:S02]  /*1e1e0*/  @!P1 LOP3.LUT R55, R55, 0xfffffff8, RZ, 0xc0, !PT ;  /* 0xfffffff837379812 */ /* 0x000fe400078ec0ff */
[----:B------:R-:W-:-:S03]  /*1e1f0*/  @!P0 LOP3.LUT R53, R53, 0xfffffff8, RZ, 0xc0, !PT ;  /* 0xfffffff835358812 */ /* 0x000fc600078ec0ff */
[----:B------:R-:W-:-:S04]  /*1e200*/  @!P1 IMAD.WIDE R54, R55, 0x2, R58 ;  /* 0x0000000237369825 */ /* 0x000fc800078e023a */
[----:B------:R-:W-:Y:S01]  /*1e210*/  @!P0 IMAD.WIDE R58, R53, 0x2, R58 ;  /* 0x00000002353a8825 */ /* 0x000fe200078e023a */
[----:B--2---:R2:W-:Y:S04]  /*1e220*/  @!P2 ST.E.128 [R60.64], R48 ;  /* 0x000000303c00a985 */ /* 0x0045e8000c101d0c */
[----:B-----5:R2:W-:Y:S04]  /*1e230*/  @!P1 ST.E.128 [R54.64], R44 ;  /* 0x0000002c36009985 */ /* 0x0205e8000c101d0c */
[----:B-1----:R2:W-:Y:S02]  /*1e240*/  @!P0 ST.E.128 [R58.64], R4 ;  /* 0x000000043a008985 */ /* 0x0025e4000c101d0c */
.L_x_519:
[----:B--2---:R-:W-:Y:S05]  /*1e250*/  BSYNC B0 ;  /* 0x0000000000007941 */ /* 0x004fea0003800000 */
.L_x_518:
[----:B------:R-:W-:Y:S01]  /*1e260*/  IADD3 R4, R57, 0x20, RZ ;  /* 0x0000002039047810 */ /* 0x000fe20007ffe0ff */
[----:B------:R2:W4:Y:S01]  /*1e270*/  SHFL.IDX PT, R45, R3, 0x1, 0x1c1f ;  /* 0x003c1f00032d7f89 */ /* 0x00052200000e0000 */
[----:B------:R-:W-:Y:S02]  /*1e280*/  BSSY B0, `(.L_x_520) ;  /* 0x0000015000007945 */ /* 0x000fe40003800000 */
[----:B------:R-:W-:Y:S01]  /*1e290*/  ISETP.GE.AND P0, PT, R4, R2, PT ;  /* 0x000000020400720c */ /* 0x000fe20003f06270 */
[----:B------:R2:W3:-:S12]  /*1e2a0*/  SHFL.IDX PT, R44, R52, 0x1, 0x1c1f ;  /* 0x003c1f00342c7f89 */ /* 0x0004d800000e0000 */
[----:B------:R-:W-:Y:S05]  /*1e2b0*/  @P0 BRA `(.L_x_521) ;  /* 0x0000011000000947 */ /* 0x000fea0003800000 */
[C---:B------:R-:W-:Y:S02]  /*1e2c0*/  IADD3 R7, R0.reuse, 0x20, RZ ;  /* 0x0000002000077810 */ /* 0x040fe40007ffe0ff */
[C---:B-1----:R-:W-:Y:S02]  /*1e2d0*/  IADD3 R5, R0.reuse, 0x40, RZ ;  /* 0x0000004000057810 */ /* 0x042fe40007ffe0ff */
        /* <DEDUP_REMOVED lines=15> */
.L_x_521:
[----:B------:R-:W-:Y:S05]  /*1e3d0*/  BSYNC B0 ;  /* 0x0000000000007941 */ /* 0x000fea0003800000 */
.L_x_520:
[----:B-1----:R-:W-:Y:S01]  /*1e3e0*/  IADD3 R4, R57, 0x40, RZ ;  /* 0x0000004039047810 */ /* 0x002fe20007ffe0ff */
[----:B------:R1:W2:Y:S01]  /*1e3f0*/  SHFL.IDX PT, R17, R3, 0x2, 0x1c1f ;  /* 0x005c1f0003117f89 */ /* 0x0002a200000e0000 */
        /* <DEDUP_REMOVED lines=12> */
[--C-:B--2-4-:R-:W-:Y:S01]  /*1e4c0*/  @!P2 IMAD.WIDE R18, R0, 0x2, R16.reuse ;  /* 0x000000020012a825 */ /* 0x114fe200078e0210 */
[----:B------:R-:W-:Y:S02]  /*1e4d0*/  @!P0 LEA.HI R4, R4, R5, RZ, 0x3 ;  /* 0x0000000504048211 */ /* 0x000fe400078f18ff */
[----:B------:R-:W-:Y:S02]  /*1e4e0*/  @!P1 LOP3.LUT R6, R6, 0xfffffff8, RZ, 0xc0, !PT ;  /* 0xfffffff806069812 */ /* 0x000fe400078ec0ff */
[----:B------:R-:W-:Y:S01]  /*1e4f0*/  @!P0 LOP3.LUT R4, R4, 0xfffffff8, RZ, 0xc0, !PT ;  /* 0xfffffff804048812 */ /* 0x000fe200078ec0ff */
[----:B---3--:R2:W-:Y:S02]  /*1e500*/  @!P2 ST.E.128 [R18.64], R36 ;  /* 0x000000241200a985 */ /* 0x0085e4000c101d0c */
[----:B------:R-:W-:-:S04]  /*1e510*/  @!P1 IMAD.WIDE R6, R6, 0x2, R16 ;  /* 0x0000000206069825 */ /* 0x000fc800078e0210 */
[----:B------:R-:W-:Y:S01]  /*1e520*/  @!P0 IMAD.WIDE R4, R4, 0x2, R16 ;  /* 0x0000000204048825 */ /* 0x000fe200078e0210 */
[----:B------:R2:W-:Y:S04]  /*1e530*/  @!P1 ST.E.128 [R6.64], R24 ;  /* 0x0000001806009985 */ /* 0x0005e8000c101d0c */
[----:B------:R2:W-:Y:S02]  /*1e540*/  @!P0 ST.E.128 [R4.64], R12 ;  /* 0x0000000c04008985 */ /* 0x0005e4000c101d0c */
.L_x_523:
[----:B------:R-:W-:Y:S05]  /*1e550*/  BSYNC B0 ;  /* 0x0000000000007941 */ /* 0x000fea0003800000 */
.L_x_522:
[----:B------:R-:W-:Y:S01]  /*1e560*/  IADD3 R57, R57, 0x60, RZ ;  /* 0x0000006039397810 */ /* 0x000fe20007ffe0ff */
[----:B--2---:R2:W1:Y:S03]  /*1e570*/  SHFL.IDX PT, R5, R3, 0x3, 0x1c1f ;  /* 0x007c1f0003057f89 */ /* 0x00446600000e0000 */
[----:B------:R-:W-:Y:S01]  /*1e580*/  ISETP.GE.AND P0, PT, R57, R2, PT ;  /* 0x000000023900720c */ /* 0x000fe20003f06270 */
[----:B------:R2:W4:-:S12]  /*1e590*/  SHFL.IDX PT, R4, R52, 0x3, 0x1c1f ;  /* 0x007c1f0034047f89 */ /* 0x00051800000e0000 */
[----:B------:R-:W-:Y:S05]  /*1e5a0*/  @P0 EXIT ;  /* 0x000000000000094d */ /* 0x000fea0003800000 */
[C---:B-12---:R-:W-:Y:S02]  /*1e5b0*/  IADD3 R3, R0.reuse, 0x20, RZ ;  /* 0x0000002000037810 */ /* 0x046fe40007ffe0ff */
[----:B------:R-:W-:Y:S02]  /*1e5c0*/  ISETP.GE.AND P1, PT, R0, c[0x0][0x3c8], PT ;  /* 0x0000f20000007a0c */ /* 0x000fe40003f26270 */
[----:B------:R-:W-:-:S11]  /*1e5d0*/  ISETP.GE.AND P0, PT, R3, c[0x0][0x3c8], PT ;  /* 0x0000f20003007a0c */ /* 0x000fd60003f06270 */
[----:B----4-:R-:W-:Y:S02]  /*1e5e0*/  @!P1 IMAD.WIDE R6, R0, 0x2, R4 ;  /* 0x0000000200069825 */ /* 0x010fe400078e0204 */
[----:B------:R-:W-:-:S03]  /*1e5f0*/  @!P0 SHF.R.S32.HI R2, RZ, 0x1f, R3 ;  /* 0x0000001fff028819 */ /* 0x000fc60000011403 */
[----:B------:R-:W-:Y:S01]  /*1e600*/  @!P1 ST.E.128 [R6.64], R32 ;  /* 0x0000002006009985 */ /* 0x000fe2000c101d0c */
[----:B------:R-:W-:-:S04]  /*1e610*/  @!P0 LEA.HI R2, R2, R3, RZ, 0x3 ;  /* 0x0000000302028211 */ /* 0x000fc800078f18ff */
[----:B------:R-:W-:-:S05]  /*1e620*/  @!P0 LOP3.LUT R2, R2, 0xfffffff8, RZ, 0xc0, !PT ;  /* 0xfffffff802028812 */ /* 0x000fca00078ec0ff */
[----:B------:R-:W-:-:S05]  /*1e630*/  @!P0 IMAD.WIDE R2, R2, 0x2, R4 ;  /* 0x0000000202028825 */ /* 0x000fca00078e0204 */
[----:B------:R1:W-:Y:S02]  /*1e640*/  @!P0 ST.E.128 [R2.64], R20 ;  /* 0x0000001402008985 */ /* 0x0003e4000c101d0c */
[----:B-1----:R-:W-:-:S04]  /*1e650*/  IADD3 R2, R0, 0x40, RZ ;  /* 0x0000004000027810 */ /* 0x002fc80007ffe0ff */
        /* <DEDUP_REMOVED lines=8> */
.L_x_516:
        /* <DEDUP_REMOVED lines=18> */
.L_x_524:
        /* <DEDUP_REMOVED lines=12> */
[----:B------:R-:W-:Y:S01]  /*1e8c0*/  MOV R3, c[0x0][0x4e8] ;  /* 0x00013a0000037a02 */ /* 0x000fe20000000f00 */
[----:B------:R-:W-:Y:S01]  /*1e8d0*/  IMAD.MOV.U32 R11, RZ, RZ, R9 ;  /* 0x000000ffff0b7224 */ /* 0x000fe200078e0009 */
[----:B------:R-:W-:Y:S02]  /*1e8e0*/  MOV R10, R8 ;  /* 0x00000008000a7202 */ /* 0x000fe40000000f00 */
[----:B------:R-:W-:Y:S01]  /*1e8f0*/  ISETP.NE.AND P0, PT, R3, 0x1, PT ;  /* 0x000000010300780c */ /* 0x000fe20003f05270 */
[----:B------:R-:W-:Y:S01]  /*1e900*/  IMAD R3, R221, c[0x0][0x490], RZ ;  /* 0x00012400dd037a24 */ /* 0x000fe200078e02ff */
[----:B------:R-:W-:Y:S01]  /*1e910*/  MOV R6, R7 ;  /* 0x0000000700067202 */ /* 0x000fe20000000f00 */
[----:B------:R-:W-:-:S04]  /*1e920*/  IMAD.WIDE.U32 R10, R222, c[0x0][0x490], R10 ;  /* 0x00012400de0a7a25 */ /* 0x000fc800078e000a */
[----:B------:R-:W-:-:S05]  /*1e930*/  IMAD R3, R222, c[0x0][0x494], R3 ;  /* 0x00012500de037a24 */ /* 0x000fca00078e0203 */
[----:B------:R-:W-:Y:S01]  /*1e940*/  IADD3 R11, R3, R11, RZ ;  /* 0x0000000b030b7210 */ /* 0x000fe20007ffe0ff */
[----:B------:R-:W-:-:S04]  /*1e950*/  @P0 IMAD.HI.U32 R5, R7, c[0x0][0x4ec], RZ ;  /* 0x00013b0007050a27 */ /* 0x000fc800078e00ff */
[----:B------:R-:W-:Y:S01]  /*1e960*/  IMAD.WIDE.U32 R10, R225, c[0x0][0x498], R10 ;  /* 0x00012600e10a7a25 */ /* 0x000fe200078e000a */
[----:B------:R-:W-:-:S03]  /*1e970*/  @P0 SHF.R.U32.HI R6, RZ, c[0x0][0x4f0], R5 ;  /* 0x00013c00ff060a19 */ /* 0x000fc60000011605 */
[----:B------:R-:W-:Y:S01]  /*1e980*/  IMAD R5, R4, c[0x0][0x498], RZ ;  /* 0x0001260004057a24 */ /* 0x000fe200078e02ff */
[----:B------:R-:W-:Y:S01]  /*1e990*/  IADD3 R10, P0, R6, R10, RZ ;  /* 0x0000000a060a7210 */ /* 0x000fe20007f1e0ff */
[--C-:B------:R-:W-:Y:S02]  /*1e9a0*/  IMAD.MOV R3, RZ, RZ, -R6.reuse ;  /* 0x000000ffff037224 */ /* 0x100fe400078e0a06 */
        /* <DEDUP_REMOVED lines=13> */
.L_x_526:
[----:B------:R-:W-:Y:S05]  /*1ea80*/  BSYNC B0 ;  /* 0x0000000000007941 */ /* 0x000fea0003800000 */
.L_x_525:
[----:B------:R-:W2:Y:S01]  /*1ea90*/  S2R R5, SR_CTAID.X ;  /* 0x0000000000057919 */ /* 0x000ea20000002500 */
[----:B-1----:R-:W-:Y:S01]  /*1eaa0*/  SHF.R.S32.HI R3, RZ, 0x1f, R0 ;  /* 0x0000001fff037819 */ /* 0x002fe20000011400 */
[----:B------:R-:W-:Y:S01]  /*1eab0*/  IMAD R6, R9, c[0x0][0x3a0], RZ ;  /* 0x0000e80009067a24 */ /* 0x000fe200078e02ff */
[----:B------:R-:W-:Y:S01]  /*1eac0*/  MOV R7, c[0x0][0x4e8] ;  /* 0x00013a0000077a02 */ /* 0x000fe20000000f00 */
[C---:B------:R-:W-:Y:S01]  /*1ead0*/  IMAD.WIDE.U32 R10, R8.reuse, c[0x0][0x3a0], RZ ;  /* 0x0000e800080a7a25 */ /* 0x040fe200078e00ff */
[----:B------:R-:W-:Y:S01]  /*1eae0*/  LEA.HI R3, R3, R0, RZ, 0x2 ;  /* 0x0000000003037211 */ /* 0x000fe200078f10ff */
[----:B------:R-:W-:Y:S01]  /*1eaf0*/  BSSY B0, `(.L_x_527) ;  /* 0x000003d000007945 */ /* 0x000fe20003800000 */
[----:B------:R-:W-:Y:S01]  /*1eb00*/  ISETP.NE.AND P0, PT, R7, 0x1, PT ;  /* 0x000000010700780c */ /* 0x000fe20003f05270 */
[----:B------:R-:W-:Y:S01]  /*1eb10*/  IMAD R6, R8, c[0x0][0x3a4], R6 ;  /* 0x0000e90008067a24 */ /* 0x000fe200078e0206 */
[----:B------:R-:W-:Y:S01]  /*1eb20*/  LOP3.LUT R8, R3, 0xfffffffc, RZ, 0xc0, !PT ;  /* 0xfffffffc03087812 */ /* 0x000fe200078ec0ff */
[----:B------:R-:W-:Y:S01]  /*1eb30*/  IMAD R221, R221, c[0x0][0x3e8], RZ ;  /* 0x0000fa00dddd7a24 */ /* 0x000fe200078e02ff */
[----:B------:R-:W-:Y:S01]  /*1eb40*/  SHF.R.S32.HI R3, RZ, 0x2, R3 ;  /* 0x00000002ff037819 */ /* 0x000fe20000011403 */
[----:B-----5:R-:W-:Y:S01]  /*1eb50*/  IMAD R2, R2, c[0x0][0x4e8], RZ ;  /* 0x00013a0002027a24 */ /* 0x020fe200078e02ff */
[----:B------:R-:W-:Y:S01]  /*1eb60*/  IADD3 R7, R11, R6, RZ ;  /* 0x000000060b077210 */ /* 0x000fe20007ffe0ff */
[----:B------:R-:W-:Y:S01]  /*1eb70*/  IMAD.IADD R8, R0, 0x1, -R8 ;  /* 0x0000000100087824 */ /* 0x000fe200078e0a08 */
[----:B------:R-:W-:Y:S01]  /*1eb80*/  MOV R6, R10 ;  /* 0x0000000a00067202 */ /* 0x000fe20000000f00 */
[----:B------:R-:W-:-:S02]  /*1eb90*/  IMAD R221, R222, c[0x0][0x3ec], R221 ;  /* 0x0000fb00dedd7a24 */ /* 0x000fc400078e02dd */
[----:B------:R-:W-:Y:S02]  /*1eba0*/  IMAD R0, R8, 0x20, R3 ;  /* 0x0000002008007824 */ /* 0x000fe400078e0203 */
[----:B------:R-:W-:-:S03]  /*1ebb0*/  IMAD.WIDE.U32 R6, R222, c[0x0][0x3e8], R6 ;  /* 0x0000fa00de067a25 */ /* 0x000fc600078e0006 */
[----:B--2---:R-:W-:Y:S02]  /*1ebc0*/  LEA R0, R5, R0, 0x7 ;  /* 0x0000000005007211 */ /* 0x004fe400078e38ff */
[----:B------:R-:W-:Y:S01]  /*1ebd0*/  IADD3 R11, R221, R7, RZ ;  /* 0x00000007dd0b7210 */ /* 0x000fe20007ffe0ff */
[----:B------:R-:W-:Y:S01]  /*1ebe0*/  IMAD R7, R4, c[0x0][0x3f0], RZ ;  /* 0x0000fc0004077a24 */ /* 0x000fe200078e02ff */
[----:B------:R-:W-:Y:S01]  /*1ebf0*/  MOV R10, R6 ;  /* 0x00000006000a7202 */ /* 0x000fe20000000f00 */
[----:B------:R-:W-:Y:S01]  /*1ec00*/  @P0 IMAD.HI.U32 R4, R0, c[0x0][0x4ec], RZ ;  /* 0x00013b0000040a27 */ /* 0x000fe200078e00ff */
[----:B------:R-:W-:-:S03]  /*1ec10*/  LEA R3, R5, R3, 0x7 ;  /* 0x0000000305037211 */ /* 0x000fc600078e38ff */
[----:B------:R-:W-:Y:S01]  /*1ec20*/  IMAD.MOV.U32 R9, RZ, RZ, R0 ;  /* 0x000000ffff097224 */ /* 0x000fe200078e0000 */
[----:B------:R-:W-:Y:S01]  /*1ec30*/  @P0 SHF.R.U32.HI R9, RZ, c[0x0][0x4f0], R4 ;  /* 0x00013c00ff090a19 */ /* 0x000fe20000011604 */
[C---:B------:R-:W-:Y:S02]  /*1ec40*/  IMAD R7, R225.reuse, c[0x0][0x3f4], R7 ;  /* 0x0000fd00e1077a24 */ /* 0x040fe400078e0207 */
[----:B------:R-:W-:Y:S01]  /*1ec50*/  IMAD.WIDE.U32 R10, R225, c[0x0][0x3f0], R10 ;  /* 0x0000fc00e10a7a25 */ /* 0x000fe200078e000a */
[----:B------:R-:W-:Y:S02]  /*1ec60*/  SHF.R.S32.HI R6, RZ, 0x1f, R9 ;  /* 0x0000001fff067819 */ /* 0x000fe40000011409 */
[----:B------:R-:W-:Y:S01]  /*1ec70*/  IADD3 R4, -R9, RZ, RZ ;  /* 0x000000ff09047210 */ /* 0x000fe20007ffe1ff */
[----:B------:R-:W-:Y:S02]  /*1ec80*/  IMAD.IADD R11, R11, 0x1, R7 ;  /* 0x000000010b0b7824 */ /* 0x000fe400078e0207 */
[----:B------:R-:W-:-:S02]  /*1ec90*/  IMAD R6, R6, c[0x0][0x3e0], RZ ;  /* 0x0000f80006067a24 */ /* 0x000fc400078e02ff */
[----:B------:R-:W-:Y:S02]  /*1eca0*/  IMAD R4, R4, c[0x0][0x4e8], R0 ;  /* 0x00013a0004047a24 */ /* 0x000fe400078e0200 */
[----:B------:R-:W-:-:S03]  /*1ecb0*/  IMAD.WIDE.U32 R10, R9, c[0x0][0x3e0], R10 ;  /* 0x0000f800090a7a25 */ /* 0x000fc600078e000a */
[----:B------:R-:W-:Y:S01]  /*1ecc0*/  SHF.R.S32.HI R0, RZ, 0x1f, R4 ;  /* 0x0000001fff007819 */ /* 0x000fe20000011404 */
[----:B------:R-:W-:Y:S01]  /*1ecd0*/  IMAD R6, R9, c[0x0][0x3e4], R6 ;  /* 0x0000f90009067a24 */ /* 0x000fe200078e0206 */
[----:B------:R-:W-:-:S03]  /*1ece0*/  SHF.L.U32 R9, R8, 0x3, RZ ;  /* 0x0000000308097819 */ /* 0x000fc600000006ff */
[----:B------:R-:W-:Y:S01]  /*1ecf0*/  IMAD R0, R0, c[0x0][0x3d8], RZ ;  /* 0x0000f60000007a24 */ /* 0x000fe200078e02ff */
[----:B------:R-:W-:Y:S02]  /*1ed00*/  IADD3 R7, R11, R6, RZ ;  /* 0x000000060b077210 */ /* 0x000fe40007ffe0ff */
[----:B------:R-:W-:Y:S01]  /*1ed10*/  MOV R6, R10 ;  /* 0x0000000a00067202 */ /* 0x000fe20000000f00 */
[C---:B------:R-:W-:Y:S01]  /*1ed20*/  IMAD R0, R4.reuse, c[0x0][0x3dc], R0 ;  /* 0x0000f70004007a24 */ /* 0x040fe200078e0200 */
[C---:B------:R-:W-:Y:S02]  /*1ed30*/  IADD3 R8, R9.reuse, 0x20, RZ ;  /* 0x0000002009087810 */ /* 0x040fe40007ffe0ff */
[----:B------:R-:W-:Y:S01]  /*1ed40*/  IADD3 R5, R9, 0x40, RZ ;  /* 0x0000004009057810 */ /* 0x000fe20007ffe0ff */
[----:B------:R-:W-:-:S04]  /*1ed50*/  IMAD.WIDE.U32 R6, R4, c[0x0][0x3d8], R6 ;  /* 0x0000f60004067a25 */ /* 0x000fc800078e0006 */
[----:B------:R-:W-:Y:S01]  /*1ed60*/  IMAD.IADD R0, R7, 0x1, R0 ;  /* 0x0000000107007824 */ /* 0x000fe200078e0200 */
[----:B------:R-:W-:-:S04]  /*1ed70*/  LEA R4, P0, R6, c[0x0][0x380], 0x1 ;  /* 0x0000e00006047a11 */ /* 0x000fc800078008ff */
[----:B------:R-:W-:Y:S02]  /*1ed80*/  LEA.HI.X R0, R6, c[0x0][0x384], R0, 0x1, P0 ;  /* 0x0000e10006007a11 */ /* 0x000fe400000f0c00 */
[----:B------:R-:W-:Y:S01]  /*1ed90*/  ISETP.GE.AND P0, PT, R3, R2, PT ;  /* 0x000000020300720c */ /* 0x000fe20003f06270 */
[----:B------:R1:W2:Y:S04]  /*1eda0*/  SHFL.IDX PT, R6, R4, RZ, 0x1c1f ;  /* 0x001c1fff04067589 */ /* 0x0002a800000e0000 */
[----:B------:R1:W3:Y:S08]  /*1edb0*/  SHFL.IDX PT, R7, R0, RZ, 0x1c1f ;  /* 0x001c1fff00077589 */ /* 0x0002f000000e0000 */
        /* <DEDUP_REMOVED lines=16> */
.L_x_528:
[----:B------:R-:W-:Y:S05]  /*1eec0*/  BSYNC B0 ;  /* 0x0000000000007941 */ /* 0x000fea0003800000 */
.L_x_527:
[----:B--2---:R-:W-:Y:S01]  /*1eed0*/  IADD3 R6, R3, 0x20, RZ ;  /* 0x0000002003067810 */ /* 0x004fe20007ffe0ff */
[----:B------:R2:W4:Y:S01]  /*1eee0*/  SHFL.IDX PT, R11, R0, 0x1, 0x1c1f ;  /* 0x003c1f00000b7f89 */ /* 0x00052200000e0000 */
[----:B------:R-:W-:Y:S02]  /*1eef0*/  BSSY B0, `(.L_x_529) ;  /* 0x0000013000007945 */ /* 0x000fe40003800000 */
[----:B------:R-:W-:Y:S01]  /*1ef00*/  ISETP.GE.AND P0, PT, R6, R2, PT ;  /* 0x000000020600720c */ /* 0x000fe20003f06270 */
[----:B------:R2:W1:-:S12]  /*1ef10*/  SHFL.IDX PT, R10, R4, 0x1, 0x1c1f ;  /* 0x003c1f00040a7f89 */ /* 0x00045800000e0000 */
[----:B------:R-:W-:Y:S05]  /*1ef20*/  @P0 BRA `(.L_x_530) ;  /* 0x000000f000000947 */ /* 0x000fea0003800000 */
[----:B------:R-:W-:Y:S02]  /*1ef30*/  ISETP.GE.AND P1, PT, R8, c[0x0][0x3c8], PT ;  /* 0x0000f20008007a0c */ /* 0x000fe40003f26270 */
[----:B------:R-:W-:Y:S02]  /*1ef40*/  ISETP.GE.AND P0, PT, R5, c[0x0][0x3c8], PT ;  /* 0x0000f20005007a0c */ /* 0x000fe40003f06270 */
[----:B------:R-:W-:-:S09]  /*1ef50*/  ISETP.GE.AND P2, PT, R9, c[0x0][0x3c8], PT ;  /* 0x0000f20009007a0c */ /* 0x000fd20003f46270 */
[----:B---3--:R-:W-:Y:S02]  /*1ef60*/  @!P1 SHF.R.S32.HI R7, RZ, 0x1f, R8 ;  /* 0x0000001fff079819 */ /* 0x008fe40000011408 */
        /* <DEDUP_REMOVED lines=11> */
.L_x_530:
[----:B------:R-:W-:Y:S05]  /*1f020*/  BSYNC B0 ;  /* 0x0000000000007941 */ /* 0x000fea0003800000 */
.L_x_529:
[----:B-1----:R-:W-:Y:S01]  /*1f030*/  IADD3 R6, R3, 0x40, RZ ;  /* 0x0000004003067810 */ /* 0x002fe20007ffe0ff */
[----:B----4-:R1:W4:Y:S01]  /*1f040*/  SHFL.IDX PT, R11, R0, 0x2, 0x1c1f ;  /* 0x005c1f00000b7f89 */ /* 0x01032200000e0000 */
[----:B------:R-:W-:Y:S02]  /*1f050*/  BSSY B0, `(.L_x_531) ;  /* 0x0000013000007945 */ /* 0x000fe40003800000 */
[----:B------:R-:W-:Y:S01]  /*1f060*/  ISETP.GE.AND P0, PT, R6, R2, PT ;  /* 0x000000020600720c */ /* 0x000fe20003f06270 */
[----:B------:R1:W2:-:S12]  /*1f070*/  SHFL.IDX PT, R10, R4, 0x2, 0x1c1f ;  /* 0x005c1f00040a7f89 */ /* 0x00029800000e0000 */
[----:B------:R-:W-:Y:S05]  /*1f080*/  @P0 BRA `(.L_x_532) ;  /* 0x000000f000000947 */ /* 0x000fea0003800000 */
[----:B------:R-:W-:Y:S02]  /*1f090*/  ISETP.GE.AND P1, PT, R8, c[0x0][0x3c8], PT ;  /* 0x0000f20008007a0c */ /* 0x000fe40003f26270 */
[----:B------:R-:W-:Y:S02]  /*1f0a0*/  ISETP.GE.AND P0, PT, R5, c[0x0][0x3c8], PT ;  /* 0x0000f20005007a0c */ /* 0x000fe40003f06270 */
[----:B------:R-:W-:-:S09]  /*1f0b0*/  ISETP.GE.AND P2, PT, R9, c[0x0][0x3c8], PT ;  /* 0x0000f20009007a0c */ /* 0x000fd20003f46270 */
[----:B---3--:R-:W-:Y:S02]  /*1f0c0*/  @!P1 SHF.R.S32.HI R7, RZ, 0x1f, R8 ;  /* 0x0000001fff079819 */ /* 0x008fe40000011408 */
[----:B------:R-:W-:Y:S02]  /*1f0d0*/  @!P0 SHF.R.S32.HI R6, RZ, 0x1f, R5 ;  /* 0x0000001fff068819 */ /* 0x000fe40000011405 */
[----:B------:R-:W-:Y:S01]  /*1f0e0*/  @!P1 LEA.HI R7, R7, R8, RZ, 0x3 ;  /* 0x0000000807079211 */ /* 0x000fe200078f18ff */
[--C-:B--2-4-:R-:W-:Y:S01]  /*1f0f0*/  @!P2 IMAD.WIDE R12, R9, 0x2, R10.reuse ;  /* 0x00000002090ca825 */ /* 0x114fe200078e020a */
        /* <DEDUP_REMOVED lines=8> */
.L_x_532:
[----:B------:R-:W-:Y:S05]  /*1f180*/  BSYNC B0 ;  /* 0x0000000000007941 */ /* 0x000fea0003800000 */
.L_x_531:
[----:B------:R-:W-:Y:S01]  /*1f190*/  IADD3 R3, R3, 0x60, RZ ;  /* 0x0000006003037810 */ /* 0x000fe20007ffe0ff */
[----:B--23--:R2:W3:Y:S03]  /*1f1a0*/  SHFL.IDX PT, R7, R0, 0x3, 0x1c1f ;  /* 0x007c1f0000077f89 */ /* 0x00c4e600000e0000 */
[----:B------:R-:W-:Y:S01]  /*1f1b0*/  ISETP.GE.AND P0, PT, R3, R2, PT ;  /* 0x000000020300720c */ /* 0x000fe20003f06270 */
[----:B------:R2:W1:-:S12]  /*1f1c0*/  SHFL.IDX PT, R6, R4, 0x3, 0x1c1f ;  /* 0x007c1f0004067f89 */ /* 0x00045800000e0000 */
[----:B------:R-:W-:Y:S05]  /*1f1d0*/  @P0 EXIT ;  /* 0x000000000000094d */ /* 0x000fea0003800000 */
[----:B------:R-:W-:Y:S02]  /*1f1e0*/  ISETP.GE.AND P0, PT, R8, c[0x0][0x3c8], PT ;  /* 0x0000f20008007a0c */ /* 0x000fe40003f06270 */
[----:B------:R-:W-:-:S11]  /*1f1f0*/  ISETP.GE.AND P1, PT, R9, c[0x0][0x3c8], PT ;  /* 0x0000f20009007a0c */ /* 0x000fd60003f26270 */
[----:B-12---:R-:W-:Y:S02]  /*1f200*/  @!P0 SHF.R.S32.HI R0, RZ, 0x1f, R8 ;  /* 0x0000001fff008819 */ /* 0x006fe40000011408 */
[----:B---3--:R-:W-:Y:S02]  /*1f210*/  @!P1 IMAD.WIDE R2, R9, 0x2, R6 ;  /* 0x0000000209029825 */ /* 0x008fe400078e0206 */
        /* <DEDUP_REMOVED lines=13> */
.L_x_533:
        /* <DEDUP_REMOVED lines=9> */
.L_x_759:


//--------------------- .text._ZN7cutlass13device_kernelIN5flash19enable_sm80_to_sm89INS1_16FlashAttnFwdSm80INS1_25CollectiveMainloopFwdSm80ILi4ELi1ELb0EN4cute5tupleIJNS5_1CILi128EEENS7_ILi64EEENS7_ILi96EEEEEELi96ENS_6half_tEfNS_4arch4Sm80ELb1ELb0ELb0ELb0ELb0ELb0ELb1ELb0EEENS1_21CollectiveEpilogueFwdINS6_IJS8_SA_S9_EEENS6_IJNS7_ILi1EEESI_SI_EEESC_SE_Li128ELb0ELb1ELb0ELb0EEENS1_30DynamicPersistentTileSchedulerILi128ELi128ELb0ELb1ELb0EEEEEEEEEvNT_6ParamsE --------------------------
	.section	.text._ZN7cutlass13device_kernelIN5flash19enable_sm80_to_sm89INS1_16FlashAttnFwdSm80INS1_25CollectiveMainloopFwdSm80ILi4ELi1ELb0EN4cute5tupleIJNS5_1CILi128EEENS7_ILi64EEENS7_ILi96EEEEEELi96ENS_6half_tEfNS_4arch4Sm80ELb1ELb0ELb0ELb0ELb0ELb0ELb1ELb0EEENS1_21CollectiveEpilogueFwdINS6_IJS8_SA_S9_EEENS6_IJNS7_ILi1EEESI_SI_EEESC_SE_Li128ELb0ELb1ELb0ELb0EEENS1_30DynamicPersistentTileSchedulerILi128ELi128ELb0ELb1ELb0EEEEEEEEEvNT_6ParamsE,"ax",@progbits
	.sectioninfo	@"SHI_REGISTERS=255"
	.align	128
.text._ZN7cutlass13device_kernelIN5flash19enable_sm80_to_sm89INS1_16FlashAttnFwdSm80INS1_25CollectiveMainloopFwdSm80ILi4ELi1ELb0EN4cute5tupleIJNS5_1CILi128EEENS7_ILi64EEENS7_ILi96EEEEEELi96ENS_6half_tEfNS_4arch4Sm80ELb1ELb0ELb0ELb0ELb0ELb0ELb1ELb0EEENS1_21CollectiveEpilogueFwdINS6_IJS8_SA_S9_EEENS6_IJNS7_ILi1EEESI_SI_EEESC_SE_Li128ELb0ELb1ELb0ELb0EEENS1_30DynamicPersistentTileSchedulerILi128ELi128ELb0ELb1ELb0EEEEEEEEEvNT_6ParamsE:
        .type           _ZN7cutlass13device_kernelIN5flash19enable_sm80_to_sm89INS1_16FlashAttnFwdSm80INS1_25CollectiveMainloopFwdSm80ILi4ELi1ELb0EN4cute5tupleIJNS5_1CILi128EEENS7_ILi64EEENS7_ILi96EEEEEELi96ENS_6half_tEfNS_4arch4Sm80ELb1ELb0ELb0ELb0ELb0ELb0ELb1ELb0EEENS1_21CollectiveEpilogueFwdINS6_IJS8_SA_S9_EEENS6_IJNS7_ILi1EEESI_SI_EEESC_SE_Li128ELb0ELb1ELb0ELb0EEENS1_30DynamicPersistentTileSchedulerILi128ELi128ELb0ELb1ELb0EEEEEEEEEvNT_6ParamsE,@function
        .size           _ZN7cutlass13device_kernelIN5flash19enable_sm80_to_sm89INS1_16FlashAttnFwdSm80INS1_25CollectiveMainloopFwdSm80ILi4ELi1ELb0EN4cute5tupleIJNS5_1CILi128EEENS7_ILi64EEENS7_ILi96EEEEEELi96ENS_6half_tEfNS_4arch4Sm80ELb1ELb0ELb0ELb0ELb0ELb0ELb1ELb0EEENS1_21CollectiveEpilogueFwdINS6_IJS8_SA_S9_EEENS6_IJNS7_ILi1EEESI_SI_EEESC_SE_Li128ELb0ELb1ELb0ELb0EEENS1_30DynamicPersistentTileSchedulerILi128ELi128ELb0ELb1ELb0EEEEEEEEEvNT_6ParamsE,(.L_x_760 - _ZN7cutlass13device_kernelIN5flash19enable_sm80_to_sm89INS1_16FlashAttnFwdSm80INS1_25CollectiveMainloopFwdSm80ILi4ELi1ELb0EN4cute5tupleIJNS5_1CILi128EEENS7_ILi64EEENS7_ILi96EEEEEELi96ENS_6half_tEfNS_4arch4Sm80ELb1ELb0ELb0ELb0ELb0ELb0ELb1ELb0EEENS1_21CollectiveEpilogueFwdINS6_IJS8_SA_S9_EEENS6_IJNS7_ILi1EEESI_SI_EEESC_SE_Li128ELb0ELb1ELb0ELb0EEENS1_30DynamicPersistentTileSchedulerILi128ELi128ELb0ELb1ELb0EEEEEEEEEvNT_6ParamsE)
        .other          _ZN7cutlass13device_kernelIN5flash19enable_sm80_to_sm89INS1_16FlashAttnFwdSm80INS1_25CollectiveMainloopFwdSm80ILi4ELi1ELb0EN4cute5tupleIJNS5_1CILi128EEENS7_ILi64EEENS7_ILi96EEEEEELi96ENS_6half_tEfNS_4arch4Sm80ELb1ELb0ELb0ELb0ELb0ELb0ELb1ELb0EEENS1_21CollectiveEpilogueFwdINS6_IJS8_SA_S9_EEENS6_IJNS7_ILi1EEESI_SI_EEESC_SE_Li128ELb0ELb1ELb0ELb0EEENS1_30DynamicPersistentTileSchedulerILi128ELi128ELb0ELb1ELb0EEEEEEEEEvNT_6ParamsE,@"STO_CUDA_ENTRY STV_DEFAULT"
_ZN7cutlass13device_kernelIN5flash19enable_sm80_to_sm89INS1_16FlashAttnFwdSm80INS1_25CollectiveMainloopFwdSm80ILi4ELi1ELb0EN4cute5tupleIJNS5_1CILi128EEENS7_ILi64EEENS7_ILi96EEEEEELi96ENS_6half_tEfNS_4arch4Sm80ELb1ELb0ELb0ELb0ELb0ELb0ELb1ELb0EEENS1_21CollectiveEpilogueFwdINS6_IJS8_SA_S9_EEENS6_IJNS7_ILi1EEESI_SI_EEESC_SE_Li128ELb0ELb1ELb0ELb0EEENS1_30DynamicPersistentTileSchedulerILi128ELi128ELb0ELb1ELb0EEEEEEEEEvNT_6ParamsE:
[----:B------:R-:W-:-:S03]  /*0000*/  MOV R1, c[0x0][0x28] ;  /* 0x00000a0000017a02 */ /* 0x000fc60000000f00 */
[----:B------:R-:W1:Y:S01]  /*0010*/  S2R R18, SR_TID.X ;  /* 0x0000000000127919 */ /* 0x000e620000002100 */
[----:B------:R-:W-:-:S03]  /*0020*/  IADD3 R1, R1, -0x80, RZ ;  /* 0xffffff8001017810 */ /* 0x000fc60007ffe0ff */
[----:B------:R-:W2:Y:S01]  /*0030*/  S2R R17, SR_CTAID.X ;  /* 0x0000000000117919 */ /* 0x000ea20000002500 */
[----:B-1----:R-:W-:-:S05]  /*0040*/  SHF.R.U32.HI R2, RZ, 0x5, R18 ;  /* 0x00000005ff027819 */ /* 0x002fca0000011612 */
[----:B------:R-:W1:Y:S02]  /*0050*/  SHFL.IDX PT, R0, R2, RZ, 0x1f ;  /* 0x00001fff02007589 */ /* 0x000e6400000e0000 */
[----:B-1----:R-:W-:Y:S02]  /*0060*/  ISETP.GE.AND P0, PT, R0, 0x1, PT ;  /* 0x000000010000780c */ /* 0x002fe40003f06270 */
[----:B------:R1:W-:Y:S11]  /*0070*/  STL [R1+0x74], R0 ;  /* 0x0000740001007387 */ /* 0x0003f60000100800 */
[----:B------:R-:W-:Y:S06]  /*0080*/  @P0 BAR.ARV 0x4, 0x80 ;  /* 0x0102000000000b1d */ /* 0x000fec0000002000 */
[----:B--2---:R-:W-:-:S13]  /*0090*/  ISETP.GE.AND P0, PT, R17, c[0x0][0x538], PT ;  /* 0x00014e0011007a0c */ /* 0x004fda0003f06270 */
[----:B------:R-:W-:Y:S05]  /*00a0*/  @P0 EXIT ;  /* 0x000000000000094d */ /* 0x000fea0003800000 */
[----:B-1----:R-:W-:Y:S01]  /*00b0*/  SHF.R.S32.HI R6, RZ, 0x1f, R18 ;  /* 0x0000001fff067819 */ /* 0x002fe20000011412 */
[----:B------:R-:W-:Y:S01]  /*00c0*/  IMAD.MOV.U32 R206, RZ, RZ, 0x20 ;  /* 0x00000020ffce7424 */ /* 0x000fe200078e00ff */
[----:B------:R-:W-:Y:S02]  /*00d0*/  ULDC.64 UR6, c[0x0][0x118] ;  /* 0x0000460000067ab9 */ /* 0x000fe40000000a00 */
[CC--:B------:R-:W-:Y:S02]  /*00e0*/  LEA.HI R16, R6.reuse, R18.reuse, RZ, 0x3 ;  /* 0x0000001206107211 */ /* 0x0c0fe400078f18ff */
[----:B------:R-:W-:Y:S02]  /*00f0*/  LEA.HI R5, R6, R18, RZ, 0x4 ;  /* 0x0000001206057211 */ /* 0x000fe400078f20ff */
[----:B------:R-:W-:Y:S02]  /*0100*/  LOP3.LUT R0, R16, 0xfffffff8, RZ, 0xc0, !PT ;  /* 0xfffffff810007812 */ /* 0x000fe400078ec0ff */
[----:B------:R-:W-:-:S02]  /*0110*/  SHF.R.S32.HI R4, RZ, 0x4, R5 ;  /* 0x00000004ff047819 */ /* 0x000fc40000011405 */
[----:B------:R-:W-:Y:S01]  /*0120*/  LEA.HI R10, R6, R18, RZ, 0x2 ;  /* 0x00000012060a7211 */ /* 0x000fe200078f10ff */
[----:B------:R-:W-:Y:S01]  /*0130*/  IMAD.IADD R0, R18, 0x1, -R0 ;  /* 0x0000000112007824 */ /* 0x000fe200078e0a00 */
[----:B------:R-:W-:Y:S02]  /*0140*/  LEA.HI R3, R5, R4, RZ, 0x1 ;  /* 0x0000000405037211 */ /* 0x000fe400078f08ff */
[----:B------:R-:W-:Y:S02]  /*0150*/  SHF.R.S32.HI R24, RZ, 0x2, R10 ;  /* 0x00000002ff187819 */ /* 0x000fe4000001140a */
[----:B------:R-:W-:Y:S02]  /*0160*/  LEA.HI R11, R0, R0, RZ, 0x1 ;  /* 0x00000000000b7211 */ /* 0x000fe400078f08ff */
[----:B------:R-:W-:Y:S02]  /*0170*/  LOP3.LUT R3, R3, 0xfffffffe, RZ, 0xc0, !PT ;  /* 0xfffffffe03037812 */ /* 0x000fe400078ec0ff */
[----:B------:R-:W-:-:S02]  /*0180*/  LOP3.LUT R2, R11, 0x3fffffe, RZ, 0xc0, !PT ;  /* 0x03fffffe0b027812 */ /* 0x000fc400078ec0ff */
[----:B------:R-:W-:Y:S01]  /*0190*/  LEA.HI R13, R6, R18, RZ, 0x5 ;  /* 0x00000012060d7211 */ /* 0x000fe200078f28ff */
[----:B------:R-:W-:Y:S01]  /*01a0*/  IMAD.IADD R14, R4, 0x1, -R3 ;  /* 0x00000001040e7824 */ /* 0x000fe200078e0a03 */
[----:B------:R-:W-:Y:S01]  /*01b0*/  LOP3.LUT R3, R5, 0xfffffff0, RZ, 0xc0, !PT ;  /* 0xfffffff005037812 */ /* 0x000fe200078ec0ff */
[----:B------:R-:W-:Y:S01]  /*01c0*/  IMAD.IADD R204, R0, 0x1, -R2 ;  /* 0x0000000100cc7824 */ /* 0x000fe200078e0a02 */
[----:B------:R-:W-:Y:S02]  /*01d0*/  SHF.R.S32.HI R0, RZ, 0x3, R16 ;  /* 0x00000003ff007819 */ /* 0x000fe40000011410 */
[----:B------:R-:W-:Y:S01]  /*01e0*/  LOP3.LUT R2, R10, 0xfffffffc, RZ, 0xc0, !PT ;  /* 0xfffffffc0a027812 */ /* 0x000fe200078ec0ff */
[----:B------:R-:W-:Y:S01]  /*01f0*/  IMAD R204, R14, 0x8, R204 ;  /* 0x000000080ecc7824 */ /* 0x000fe200078e02cc */
[----:B------:R-:W-:Y:S01]  /*0200*/  LEA.HI R4, R10, R24, RZ, 0x1 ;  /* 0x000000180a047211 */ /* 0x000fe200078f08ff */
[----:B------:R-:W-:Y:S01]  /*0210*/  IMAD.SHL.U32 R0, R0, 0x40, RZ ;  /* 0x0000004000007824 */ /* 0x000fe200078e00ff */
[----:B------:R-:W-:Y:S01]  /*0220*/  SHF.R.S32.HI R207, RZ, 0x5, R13 ;  /* 0x00000005ffcf7819 */ /* 0x000fe2000001140d */
[----:B------:R-:W-:Y:S01]  /*0230*/  IMAD.IADD R9, R18, 0x1, -R2 ;  /* 0x0000000112097824 */ /* 0x000fe200078e0a02 */
[----:B------:R-:W-:-:S02]  /*0240*/  LOP3.LUT R4, R4, 0x7fffffe, RZ, 0xc0, !PT ;  /* 0x07fffffe04047812 */ /* 0x000fc400078ec0ff */
[----:B------:R-:W-:Y:S01]  /*0250*/  LOP3.LUT R2, R0, 0xc0, RZ, 0xc0, !PT ;  /* 0x000000c000027812 */ /* 0x000fe200078ec0ff */
[----:B------:R-:W-:Y:S02]  /*0260*/  IMAD.IADD R0, R18, 0x1, -R3 ;  /* 0x0000000112007824 */ /* 0x000fe400078e0a03 */
[----:B------:R-:W-:Y:S01]  /*0270*/  IMAD.SHL.U32 R22, R9, 0x8, RZ ;  /* 0x0000000809167824 */ /* 0x000fe200078e00ff */
[----:B------:R-:W-:Y:S01]  /*0280*/  SHF.R.U32.HI R3, RZ, 0x3, R2 ;  /* 0x00000003ff037819 */ /* 0x000fe20000011602 */
[----:B------:R-:W-:Y:S01]  /*0290*/  IMAD.IADD R6, R24, 0x1, -R4 ;  /* 0x0000000118067824 */ /* 0x000fe200078e0a04 */
[----:B------:R-:W-:Y:S02]  /*02a0*/  LEA.HI R7, R0, R0, RZ, 0x1 ;  /* 0x0000000000077211 */ /* 0x000fe400078f08ff */
[----:B------:R-:W-:Y:S02]  /*02b0*/  LOP3.LUT R2, R2, 0x18, R22, 0xf8, !PT ;  /* 0x0000001802027812 */ /* 0x000fe400078ef816 */
[----:B------:R-:W-:-:S02]  /*02c0*/  LOP3.LUT R4, R7, 0x7fffffe, RZ, 0xc0, !PT ;  /* 0x07fffffe07047812 */ /* 0x000fc400078ec0ff */
[----:B------:R-:W-:Y:S01]  /*02d0*/  LOP3.LUT R5, R2, R3, RZ, 0x3c, !PT ;  /* 0x0000000302057212 */ /* 0x000fe200078e3cff */
[----:B------:R-:W-:Y:S01]  /*02e0*/  IMAD R3, R207, 0x8, R6 ;  /* 0x00000008cf037824 */ /* 0x000fe200078e0206 */
[----:B------:R-:W-:Y:S01]  /*02f0*/  SHF.R.S32.HI R8, RZ, 0x1f, R0 ;  /* 0x0000001fff087819 */ /* 0x000fe20000011400 */
[----:B------:R-:W-:Y:S01]  /*0300*/  IMAD.IADD R12, R0, 0x1, -R4 ;  /* 0x00000001000c7824 */ /* 0x000fe200078e0a04 */
[----:B------:R-:W-:Y:S02]  /*0310*/  LEA.HI R2, R9, R9, RZ, 0x1 ;  /* 0x0000000909027211 */ /* 0x000fe400078f08ff */
[----:B------:R-:W-:Y:S01]  /*0320*/  LEA.HI R15, R8, R0, RZ, 0x3 ;  /* 0x00000000080f7211 */ /* 0x000fe200078f18ff */
[----:B------:R-:W-:Y:S01]  /*0330*/  IMAD.U32 R0, R3, 0x20, R5 ;  /* 0x0000002003007824 */ /* 0x000fe200078e0005 */
[----:B------:R-:W-:Y:S02]  /*0340*/  LOP3.LUT R4, R13, 0xffffffe0, RZ, 0xc0, !PT ;  /* 0xffffffe00d047812 */ /* 0x000fe400078ec0ff */
[----:B------:R-:W-:-:S02]  /*0350*/  SHF.R.S32.HI R6, RZ, 0x1f, R10 ;  /* 0x0000001fff067819 */ /* 0x000fc4000001140a */
[----:B------:R1:W-:Y:S01]  /*0360*/  STL [R1+0x28], R0 ;  /* 0x0000280001007387 */ /* 0x0003e20000100800 */
[----:B------:R-:W-:Y:S01]  /*0370*/  LOP3.LUT R3, R2, 0x1ffffffe, RZ, 0xc0, !PT ;  /* 0x1ffffffe02037812 */ /* 0x000fe200078ec0ff */
[----:B------:R-:W-:Y:S01]  /*0380*/  IMAD.IADD R21, R18, 0x1, -R4 ;  /* 0x0000000112157824 */ /* 0x000fe200078e0a04 */
[----:B------:R-:W-:Y:S02]  /*0390*/  SHF.R.S32.HI R5, RZ, 0x1f, R13 ;  /* 0x0000001fff057819 */ /* 0x000fe4000001140d */
[----:B------:R-:W-:Y:S01]  /*03a0*/  SHF.R.S32.HI R8, RZ, 0x1, R7 ;  /* 0x00000001ff087819 */ /* 0x000fe20000011407 */
[----:B------:R-:W-:Y:S01]  /*03b0*/  IMAD.IADD R3, R9, 0x1, -R3 ;  /* 0x0000000109037824 */ /* 0x000fe200078e0a03 */
[----:B------:R-:W-:Y:S02]  /*03c0*/  LEA.HI R4, R5, R207, RZ, 0x2 ;  /* 0x000000cf05047211 */ /* 0x000fe400078f10ff */
[----:B------:R-:W-:Y:S02]  /*03d0*/  SHF.R.S32.HI R5, RZ, 0x1f, R21 ;  /* 0x0000001fff057819 */ /* 0x000fe40000011415 */
[----:B------:R-:W-:-:S02]  /*03e0*/  SHF.R.S32.HI R23, RZ, 0x1f, R22 ;  /* 0x0000001fff177819 */ /* 0x000fc40000011416 */
[----:B------:R-:W-:Y:S01]  /*03f0*/  LEA.HI R10, R5, R21, RZ, 0x2 ;  /* 0x00000015050a7211 */ /* 0x000fe200078f10ff */
[----:B-1----:R-:W-:Y:S01]  /*0400*/  IMAD.SHL.U32 R0, R2, 0x20, RZ ;  /* 0x0000002002007824 */ /* 0x002fe200078e00ff */
[----:B------:R-:W-:Y:S02]  /*0410*/  LEA.HI R2, R6, R24, RZ, 0x3 ;  /* 0x0000001806027211 */ /* 0x000fe400078f18ff */
[----:B------:R-:W-:Y:S02]  /*0420*/  SHF.R.S32.HI R6, RZ, 0x1f, R7 ;  /* 0x0000001fff067819 */ /* 0x000fe40000011407 */
[----:B------:R-:W-:Y:S02]  /*0430*/  LOP3.LUT R0, R0, 0xffffffc0, RZ, 0xc0, !PT ;  /* 0xffffffc000007812 */ /* 0x000fe400078ec0ff */
[----:B------:R-:W-:-:S03]  /*0440*/  LOP3.LUT R2, R2, 0xfffffff8, RZ, 0xc0, !PT ;  /* 0xfffffff802027812 */ /* 0x000fc600078ec0ff */
[----:B------:R-:W-:Y:S01]  /*0450*/  IMAD R13, R3, 0x8, R0 ;  /* 0x00000008030d7824 */ /* 0x000fe200078e0200 */
[----:B------:R-:W-:Y:S01]  /*0460*/  LOP3.LUT R0, R4, 0xffffffc, RZ, 0xc0, !PT ;  /* 0x0ffffffc04007812 */ /* 0x000fe200078ec0ff */
[----:B------:R-:W-:Y:S01]  /*0470*/  IMAD.IADD R4, R24, 0x1, -R2 ;  /* 0x0000000118047824 */ /* 0x000fe200078e0a02 */
[----:B------:R-:W-:-:S03]  /*0480*/  SHF.R.S32.HI R3, RZ, 0x1, R11 ;  /* 0x00000001ff037819 */ /* 0x000fc6000001140b */
[C---:B------:R-:W-:Y:S01]  /*0490*/  IMAD.IADD R2, R207.reuse, 0x1, -R0 ;  /* 0x00000001cf027824 */ /* 0x040fe200078e0a00 */
[----:B------:R-:W-:Y:S01]  /*04a0*/  SHF.R.S32.HI R0, RZ, 0x2, R10 ;  /* 0x00000002ff007819 */ /* 0x000fe2000001140a */
[----:B------:R-:W-:Y:S01]  /*04b0*/  IMAD.SHL.U32 R207, R207, 0x200, RZ ;  /* 0x00000200cfcf7824 */ /* 0x000fe200078e00ff */
[----:B------:R-:W-:Y:S02]  /*04c0*/  LEA.HI R7, R4, R4, RZ, 0x1 ;  /* 0x0000000404077211 */ /* 0x000fe400078f08ff */
[C---:B------:R-:W-:Y:S01]  /*04d0*/  LOP3.LUT P2, RZ, R3.reuse, 0x2, RZ, 0xc0, !PT ;  /* 0x0000000203ff7812 */ /* 0x040fe2000784c0ff */
[----:B------:R-:W-:Y:S01]  /*04e0*/  IMAD.SHL.U32 R3, R3, 0x40, RZ ;  /* 0x0000004003037824 */ /* 0x000fe200078e00ff */
[----:B------:R-:W-:Y:S01]  /*04f0*/  LOP3.LUT R5, R7, 0x3fffffe, RZ, 0xc0, !PT ;  /* 0x03fffffe07057812 */ /* 0x000fe200078ec0ff */
[----:B------:R-:W-:Y:S01]  /*0500*/  IMAD R20, R2, 0x10, R0 ;  /* 0x0000001002147824 */ /* 0x000fe200078e0200 */
[----:B------:R-:W-:Y:S01]  /*0510*/  LEA.HI R2, R6, R8, RZ, 0x2 ;  /* 0x0000000806027211 */ /* 0x000fe200078f10ff */
[----:B------:R-:W-:Y:S01]  /*0520*/  IMAD R6, R9, 0x2, R207 ;  /* 0x0000000209067824 */ /* 0x000fe200078e02cf */
[----:B------:R-:W-:Y:S01]  /*0530*/  LOP3.LUT R0, R3, 0xc0, RZ, 0xc0, !PT ;  /* 0x000000c003007812 */ /* 0x000fe200078ec0ff */
[----:B------:R-:W-:Y:S01]  /*0540*/  IMAD.IADD R5, R4, 0x1, -R5 ;  /* 0x0000000104057824 */ /* 0x000fe200078e0a05 */
[----:B------:R-:W-:Y:S01]  /*0550*/  LOP3.LUT R2, R2, 0xfffffffc, RZ, 0xc0, !PT ;  /* 0xfffffffc02027812 */ /* 0x000fe200078ec0ff */
[----:B------:R-:W-:Y:S01]  /*0560*/  STL [R1+0x78], R20 ;  /* 0x0000781401007387 */ /* 0x000fe20000100800 */
[----:B------:R-:W-:Y:S01]  /*0570*/  LOP3.LUT R4, R0, 0x8, R16, 0xf8, !PT ;  /* 0x0000000800047812 */ /* 0x000fe200078ef810 */
[----:B------:R-:W-:Y:S01]  /*0580*/  IMAD R6, R5, 0x20, R6 ;  /* 0x0000002005067824 */ /* 0x000fe200078e0206 */
[----:B------:R-:W-:Y:S01]  /*0590*/  SHF.R.U32.HI R3, RZ, 0x3, R0 ;  /* 0x00000003ff037819 */ /* 0x000fe20000011600 */
[----:B------:R-:W-:Y:S01]  /*05a0*/  IMAD.IADD R2, R8, 0x1, -R2 ;  /* 0x0000000108027824 */ /* 0x000fe200078e0a02 */
[----:B------:R-:W-:Y:S01]  /*05b0*/  SHF.R.S32.HI R0, RZ, 0x1, R7 ;  /* 0x00000001ff007819 */ /* 0x000fe20000011407 */
[----:B------:R-:W-:Y:S01]  /*05c0*/  IMAD.SHL.U32 R5, R15, 0x20, RZ ;  /* 0x000000200f057824 */ /* 0x000fe200078e00ff */
[----:B------:R-:W-:Y:S01]  /*05d0*/  LOP3.LUT R8, R4, R3, RZ, 0x3c, !PT ;  /* 0x0000000304087212 */ /* 0x000fe200078e3cff */
[----:B------:R-:W-:Y:S01]  /*05e0*/  IMAD.SHL.U32 R7, R14, 0x8, RZ ;  /* 0x000000080e077824 */ /* 0x000fe200078e00ff */
[C---:B------:R-:W-:Y:S01]  /*05f0*/  LOP3.LUT R4, R0.reuse, 0x1, RZ, 0xc0, !PT ;  /* 0x0000000100047812 */ /* 0x040fe200078ec0ff */
[----:B------:R-:W-:Y:S01]  /*0600*/  IMAD.SHL.U32 R3, R0, 0x40, RZ ;  /* 0x0000004000037824 */ /* 0x000fe200078e00ff */
[C---:B------:R-:W-:Y:S01]  /*0610*/  LOP3.LUT P3, RZ, R2.reuse, 0x2, RZ, 0xc0, !PT ;  /* 0x0000000202ff7812 */ /* 0x040fe2000786c0ff */
[----:B------:R-:W-:Y:S01]  /*0620*/  IMAD.SHL.U32 R2, R2, 0x40, RZ ;  /* 0x0000004002027824 */ /* 0x000fe200078e00ff */
[----:B------:R-:W-:Y:S01]  /*0630*/  ISETP.NE.U32.AND P1, PT, R4, 0x1, PT ;  /* 0x000000010400780c */ /* 0x000fe20003f25070 */
[----:B------:R-:W-:Y:S01]  /*0640*/  IMAD.U32 R204, R204, 0x20, R8 ;  /* 0x00000020cccc7824 */ /* 0x000fe200078e0008 */
[----:B------:R-:W-:-:S02]  /*0650*/  LOP3.LUT R3, R3, 0xc0, RZ, 0xc0, !PT ;  /* 0x000000c003037812 */ /* 0x000fc400078ec0ff */
[----:B------:R-:W-:Y:S02]  /*0660*/  LOP3.LUT P0, RZ, R0, 0x2, RZ, 0xc0, !PT ;  /* 0x0000000200ff7812 */ /* 0x000fe4000780c0ff */
[----:B------:R-:W-:Y:S02]  /*0670*/  LEA.HI R3, R3, R3, RZ, 0x1d ;  /* 0x0000000303037211 */ /* 0x000fe400078fe8ff */
[----:B------:R-:W-:Y:S02]  /*0680*/  LOP3.LUT R0, R5, 0xffffff00, RZ, 0xc0, !PT ;  /* 0xffffff0005007812 */ /* 0x000fe400078ec0ff */
[----:B------:R-:W-:Y:S01]  /*0690*/  LOP3.LUT R2, R2, 0xc0, RZ, 0xc0, !PT ;  /* 0x000000c002027812 */ /* 0x000fe200078ec0ff */
[----:B------:R-:W-:Y:S01]  /*06a0*/  IMAD.IADD R3, R3, 0x1, R6 ;  /* 0x0000000103037824 */ /* 0x000fe200078e0206 */
[----:B------:R-:W-:Y:S01]  /*06b0*/  LEA R204, R204, 0x3100, 0x1 ;  /* 0x00003100cccc7811 */ /* 0x000fe200078e08ff */
[----:B------:R-:W-:Y:S01]  /*06c0*/  IMAD.IADD R207, R0, 0x1, R207 ;  /* 0x0000000100cf7824 */ /* 0x000fe200078e02cf */
[----:B------:R-:W-:Y:S01]  /*06d0*/  LOP3.LUT R4, R2, 0x8, R7, 0xf8, !PT ;  /* 0x0000000802047812 */ /* 0x000fe200078ef807 */
[----:B------:R-:W-:Y:S01]  /*06e0*/  IMAD.SHL.U32 R19, R3, 0x2, RZ ;  /* 0x0000000203137824 */ /* 0x000fe200078e00ff */
[----:B------:R-:W-:Y:S01]  /*06f0*/  SHF.R.U32.HI R205, RZ, 0x3, R2 ;  /* 0x00000003ffcd7819 */ /* 0x000fe20000011602 */
[----:B------:R-:W-:Y:S01]  /*0700*/  IMAD R2, R12, 0x20, R0 ;  /* 0x000000200c027824 */ /* 0x000fe200078e0200 */
[----:B------:R-:W-:Y:S01]  /*0710*/  IADD3 R3, R22, 0x20, RZ ;  /* 0x0000002016037810 */ /* 0x000fe20007ffe0ff */
[----:B------:R-:W-:Y:S01]  /*0720*/  IMAD R207, R12, 0x20, R207 ;  /* 0x000000200ccf7824 */ /* 0x000fe200078e02cf */
[----:B------:R-:W-:Y:S01]  /*0730*/  IADD3 R0, R19, 0x80, RZ ;  /* 0x0000008013007810 */ /* 0x000fe20007ffe0ff */
[----:B------:R-:W-:Y:S01]  /*0740*/  STL [R1+0x54], R19 ;  /* 0x0000541301007387 */ /* 0x000fe20000100800 */
[----:B------:R-:W-:-:S02]  /*0750*/  LOP3.LUT R205, R4, R205, RZ, 0x3c, !PT ;  /* 0x000000cd04cd7212 */ /* 0x000fc400078e3cff */
[----:B------:R-:W-:Y:S01]  /*0760*/  IADD3 R18, R19, 0x70, RZ ;  /* 0x0000007013127810 */ /* 0x000fe20007ffe0ff */
[----:B------:R-:W-:Y:S01]  /*0770*/  STL [R1+0x6c], R17 ;  /* 0x00006c1101007387 */ /* 0x000fe20000100800 */
[----:B------:R-:W-:Y:S01]  /*0780*/  @P1 IADD3 R18, R0, 0x10, RZ ;  /* 0x0000001000121810 */ /* 0x000fe20007ffe0ff */
[----:B------:R-:W-:Y:S01]  /*0790*/  IMAD R0, R9, 0x20, R24 ;  /* 0x0000002009007824 */ /* 0x000fe200078e0218 */
[C---:B------:R-:W-:Y:S01]  /*07a0*/  IADD3 R209, R204.reuse, 0x20, RZ ;  /* 0x00000020ccd17810 */ /* 0x040fe20007ffe0ff */
[C---:B------:R-:W-:Y:S01]  /*07b0*/  IMAD.IADD R207, R205.reuse, 0x1, R207 ;  /* 0x00000001cdcf7824 */ /* 0x040fe200078e02cf */
[----:B------:R-:W-:Y:S01]  /*07c0*/  @P2 IADD3 R209, R204, -0x20, RZ ;  /* 0xffffffe0ccd12810 */ /* 0x000fe20007ffe0ff */
[----:B------:R-:W-:Y:S01]  /*07d0*/  IMAD.IADD R205, R205, 0x1, R2 ;  /* 0x00000001cdcd7824 */ /* 0x000fe200078e0202 */
[----:B------:R-:W-:Y:S01]  /*07e0*/  STL [R1+0x58], R18 ;  /* 0x0000581201007387 */ /* 0x000fe20000100800 */
[----:B------:R-:W-:Y:S02]  /*07f0*/  IADD3 R2, R22, 0x40, RZ ;  /* 0x0000004016027810 */ /* 0x000fe40007ffe0ff */
[----:B------:R-:W-:Y:S01]  /*0800*/  LEA R207, R207, 0x6100, 0x1 ;  /* 0x00006100cfcf7811 */ /* 0x000fe200078e08ff */
[----:B------:R1:W-:Y:S01]  /*0810*/  STL [R1+0x70], R0 ;  /* 0x0000700001007387 */ /* 0x0003e20000100800 */
[----:B------:R-:W-:-:S02]  /*0820*/  LEA R205, R205, 0x100, 0x1 ;  /* 0x00000100cdcd7811 */ /* 0x000fc400078e08ff */
[C---:B------:R-:W-:Y:S01]  /*0830*/  IADD3 R220, R209.reuse, 0x400, RZ ;  /* 0x00000400d1dc7810 */ /* 0x040fe20007ffe0ff */
[----:B------:R-:W-:Y:S01]  /*0840*/  STL.64 [R1+0x30], R22 ;  /* 0x0000301601007387 */ /* 0x000fe20000100a00 */
[C---:B------:R-:W-:Y:S02]  /*0850*/  IADD3 R219, R209.reuse, 0x800, RZ ;  /* 0x00000800d1db7810 */ /* 0x040fe40007ffe0ff */
[C---:B------:R-:W-:Y:S01]  /*0860*/  IADD3 R218, R209.reuse, 0xc00, RZ ;  /* 0x00000c00d1da7810 */ /* 0x040fe20007ffe0ff */
[----:B------:R2:W-:Y:S01]  /*0870*/  STL [R1+0x38], R3 ;  /* 0x0000380301007387 */ /* 0x0005e20000100800 */
[C---:B------:R-:W-:Y:S02]  /*0880*/  IADD3 R217, R209.reuse, 0x1000, RZ ;  /* 0x00001000d1d97810 */ /* 0x040fe40007ffe0ff */
[C---:B------:R-:W-:Y:S01]  /*0890*/  IADD3 R216, R209.reuse, 0x1400, RZ ;  /* 0x00001400d1d87810 */ /* 0x040fe20007ffe0ff */
[----:B------:R3:W-:Y:S01]  /*08a0*/  STL [R1+0x3c], R2 ;  /* 0x00003c0201007387 */ /* 0x0007e20000100800 */
[----:B------:R-:W-:-:S02]  /*08b0*/  IADD3 R215, R209, 0x1800, RZ ;  /* 0x00001800d1d77810 */ /* 0x000fc40007ffe0ff */
[C---:B------:R-:W-:Y:S02]  /*08c0*/  IADD3 R214, R209.reuse, 0x1c00, RZ ;  /* 0x00001c00d1d67810 */ /* 0x040fe40007ffe0ff */
[C---:B------:R-:W-:Y:S02]  /*08d0*/  IADD3 R213, R209.reuse, 0x2000, RZ ;  /* 0x00002000d1d57810 */ /* 0x040fe40007ffe0ff */
[C---:B------:R-:W-:Y:S02]  /*08e0*/  IADD3 R212, R209.reuse, 0x2400, RZ ;  /* 0x00002400d1d47810 */ /* 0x040fe40007ffe0ff */
[C---:B------:R-:W-:Y:S02]  /*08f0*/  IADD3 R211, R209.reuse, 0x2800, RZ ;  /* 0x00002800d1d37810 */ /* 0x040fe40007ffe0ff */
[----:B------:R-:W-:Y:S02]  /*0900*/  IADD3 R210, R209, 0x2c00, RZ ;  /* 0x00002c00d1d27810 */ /* 0x000fe40007ffe0ff */
[----:B-1----:R-:W-:-:S05]  /*0910*/  LOP3.LUT R0, R10, 0x7ffffffc, RZ, 0xc0, !PT ;  /* 0x7ffffffc0a007812 */ /* 0x002fca00078ec0ff */
[----:B------:R-:W-:Y:S01]  /*0920*/  IMAD.IADD R0, R21, 0x1, -R0 ;  /* 0x0000000115007824 */ /* 0x000fe200078e0a00 */
[----:B--2---:R-:W-:-:S03]  /*0930*/  SHF.R.S32.HI R3, RZ, 0x1f, R3 ;  /* 0x0000001fff037819 */ /* 0x004fc60000011403 */
[----:B------:R-:W-:Y:S01]  /*0940*/  IMAD.SHL.U32 R0, R0, 0x2, RZ ;  /* 0x0000000200007824 */ /* 0x000fe200078e00ff */
[----:B---3--:R-:W-:Y:S01]  /*0950*/  SHF.R.S32.HI R2, RZ, 0x1f, R2 ;  /* 0x0000001fff027819 */ /* 0x008fe20000011402 */
[----:B------:R1:W-:Y:S04]  /*0960*/  STL [R1+0x68], R3 ;  /* 0x0000680301007387 */ /* 0x0003e80000100800 */
[----:B------:R2:W-:Y:S01]  /*0970*/  STL [R1+0x64], R2 ;  /* 0x0000640201007387 */ /* 0x0005e20000100800 */
[----:B-1----:R-:W-:Y:S01]  /*0980*/  IMAD.IADD R3, R20, 0x1, R13 ;  /* 0x0000000114037824 */ /* 0x002fe200078e020d */
[----:B--2---:R-:W-:-:S04]  /*0990*/  SEL R2, R206, 0xffffffe0, !P0 ;  /* 0xffffffe0ce027807 */ /* 0x004fc80004000000 */
[----:B------:R-:W-:Y:S01]  /*09a0*/  STL [R1+0x50], R3 ;  /* 0x0000500301007387 */ /* 0x000fe20000100800 */
[----:B------:R-:W-:-:S03]  /*09b0*/  SEL R206, R206, 0xffffffe0, !P3 ;  /* 0xffffffe0cece7807 */ /* 0x000fc60005800000 */
[----:B------:R1:W-:Y:S02]  /*09c0*/  STL [R1+0x4c], R0 ;  /* 0x00004c0001007387 */ /* 0x0003e40000100800 */
[----:B------:R-:W-:Y:S02]  /*09d0*/  IMAD.IADD R208, R207, 0x1, R206 ;  /* 0x00000001cfd07824 */ /* 0x000fe400078e02ce */
[----:B------:R-:W-:Y:S02]  /*09e0*/  IMAD.IADD R206, R206, 0x1, R205 ;  /* 0x00000001cece7824 */ /* 0x000fe400078e02cd */
[----:B-1----:R-:W-:-:S05]  /*09f0*/  IMAD.IADD R0, R19, 0x1, R2 ;  /* 0x0000000113007824 */ /* 0x002fca00078e0202 */
[----:B------:R1:W-:Y:S02]  /*0a00*/  STL [R1+0x60], R0 ;  /* 0x0000600001007387 */ /* 0x0003e40000100800 */
[----:B-1----:R-:W-:-:S05]  /*0a10*/  IMAD.IADD R0, R2, 0x1, R18 ;  /* 0x0000000102007824 */ /* 0x002fca00078e0212 */
[----:B------:R1:W-:Y:S02]  /*0a20*/  STL [R1+0x5c], R0 ;  /* 0x00005c0001007387 */ /* 0x0003e40000100800 */
.L_x_587:
[----:B------:R-:W2:Y:S01]  /*0a30*/  LDL R4, [R1+0x6c] ;  /* 0x00006c0001047983 */ /* 0x000ea20000100800 */
[----:B-1----:R-:W-:Y:S01]  /*0a40*/  IMAD.MOV.U32 R0, RZ, RZ, c[0x0][0x560] ;  /* 0x00015800ff007624 */ /* 0x002fe200078e00ff */
[----:B------:R-:W-:Y:S01]  /*0a50*/  YIELD ;  /* 0x0000000000007946 */ /* 0x000fe20003800000 */
[----:B------:R-:W-:Y:S03]  /*0a60*/  BSSY B0, `(.L_x_534) ;  /* 0x0000016000007945 */ /* 0x000fe60003800000 */
[----:B------:R-:W-:-:S13]  /*0a70*/  ISETP.NE.AND P0, PT, R0, 0x1, PT ;  /* 0x000000010000780c */ /* 0x000fda0003f05270 */
[----:B--2---:R-:W-:Y:S01]  /*0a80*/  @P0 IMAD.HI.U32 R0, R4, c[0x0][0x564], RZ ;  /* 0x0001590004000a27 */ /* 0x004fe200078e00ff */
[----:B------:R-:W-:-:S04]  /*0a90*/  MOV R3, R4 ;  /* 0x0000000400037202 */ /* 0x000fc80000000f00 */
[----:B------:R-:W-:-:S04]  /*0aa0*/  @P0 SHF.R.U32.HI R3, RZ, c[0x0][0x568], R0 ;  /* 0x00015a00ff030a19 */ /* 0x000fc80000011600 */
[----:B------:R-:W-:Y:S01]  /*0ab0*/  ISETP.GE.AND P0, PT, R3, c[0x0][0x578], PT ;  /* 0x00015e0003007a0c */ /* 0x000fe20003f06270 */
[----:B------:R-:W-:-:S04]  /*0ac0*/  IMAD.MOV R2, RZ, RZ, -R3 ;  /* 0x000000ffff027224 */ /* 0x000fc800078e0a03 */
[----:B------:R-:W-:-:S08]  /*0ad0*/  IMAD R2, R2, c[0x0][0x560], R4 ;  /* 0x0001580002027a24 */ /* 0x000fd000078e0204 */
[----:B------:R-:W-:Y:S05]  /*0ae0*/  @!P0 BRA `(.L_x_535) ;  /* 0x0000007000008947 */ /* 0x000fea0003800000 */
[----:B------:R-:W-:-:S04]  /*0af0*/  MOV R0, c[0x0][0x56c] ;  /* 0x00015b0000007a02 */ /* 0x000fc80000000f00 */
[----:B------:R-:W-:Y:S02]  /*0b00*/  ISETP.NE.AND P0, PT, R0, 0x1, PT ;  /* 0x000000010000780c */ /* 0x000fe40003f05270 */
[----:B------:R-:W-:-:S11]  /*0b10*/  MOV R0, R2 ;  /* 0x0000000200007202 */ /* 0x000fd60000000f00 */
[----:B------:R-:W-:-:S05]  /*0b20*/  @P0 IMAD.HI.U32 R4, R2, c[0x0][0x570], RZ ;  /* 0x00015c0002040a27 */ /* 0x000fca00078e00ff */
[----:B------:R-:W-:-:S05]  /*0b30*/  @P0 SHF.R.U32.HI R0, RZ, c[0x0][0x574], R4 ;  /* 0x00015d00ff000a19 */ /* 0x000fca0000011604 */
[----:B------:R-:W-:Y:S01]  /*0b40*/  IMAD R4, R0, c[0x0][0x56c], RZ ;  /* 0x00015b0000047a24 */ /* 0x000fe200078e02ff */
[----:B------:R-:W-:Y:S05]  /*0b50*/  BRA `(.L_x_536) ;  /* 0x0000006000007947 */ /* 0x000fea0003800000 */
.L_x_535:
[----:B------:R-:W-:-:S04]  /*0b60*/  MOV R0, c[0x0][0x554] ;  /* 0x0001550000007a02 */ /* 0x000fc80000000f00 */
[----:B------:R-:W-:Y:S02]  /*0b70*/  ISETP.NE.AND P0, PT, R0, 0x1, PT ;  /* 0x000000010000780c */ /* 0x000fe40003f05270 */
[----:B------:R-:W-:-:S11]  /*0b80*/  MOV R0, R2 ;  /* 0x0000000200007202 */ /* 0x000fd60000000f00 */
[----:B------:R-:W-:-:S05]  /*0b90*/  @P0 IMAD.HI.U32 R4, R2, c[0x0][0x558], RZ ;  /* 0x0001560002040a27 */ /* 0x000fca00078e00ff */
[----:B------:R-:W-:-:S05]  /*0ba0*/  @P0 SHF.R.U32.HI R0, RZ, c[0x0][0x55c], R4 ;  /* 0x00015700ff000a19 */ /* 0x000fca0000011604 */
[----:B------:R-:W-:Y:S02]  /*0bb0*/  IMAD R4, R0, c[0x0][0x554], RZ ;  /* 0x0001550000047a24 */ /* 0x000fe400078e02ff */
.L_x_536:
[----:B------:R-:W-:Y:S05]  /*0bc0*/  BSYNC B0 ;  /* 0x0000000000007941 */ /* 0x000fea0003800000 */
.L_x_534:
[----:B------:R-:W-:Y:S01]  /*0bd0*/  IMAD.MOV.U32 R5, RZ, RZ, c[0x0][0x2c4] ;  /* 0x0000b100ff057624 */ /* 0x000fe200078e00ff */
[----:B------:R-:W-:Y:S01]  /*0be0*/  LOP3.LUT R0, RZ, R0, RZ, 0x33, !PT ;  /* 0x00000000ff007212 */ /* 0x000fe200078e33ff */
[----:B------:R-:W-:Y:S01]  /*0bf0*/  IMAD.MOV.U32 R6, RZ, RZ, c[0x0][0x548] ;  /* 0x00015200ff067624 */ /* 0x000fe200078e00ff */
[----:B------:R-:W-:Y:S01]  /*0c00*/  ULDC UR5, c[0x0][0x1d0] ;  /* 0x0000740000057ab9 */ /* 0x000fe20000000800 */
[----:B------:R-:W-:Y:S01]  /*0c10*/  IMAD.IADD R2, R2, 0x1, -R4 ;  /* 0x0000000102027824 */ /* 0x000fe200078e0a04 */
[----:B------:R-:W-:Y:S01]  /*0c20*/  ISETP.NE.AND P2, PT, R5, 0x1, PT ;  /* 0x000000010500780c */ /* 0x000fe20003f45270 */
[----:B------:R-:W-:Y:S01]  /*0c30*/  IMAD.MOV.U32 R5, RZ, RZ, 0x40 ;  /* 0x00000040ff057424 */ /* 0x000fe200078e00ff */
[----:B------:R-:W-:Y:S01]  /*0c40*/  IADD3 R0, R0, c[0x0][0x53c], RZ ;  /* 0x00014f0000007a10 */ /* 0x000fe20007ffe0ff */
[----:B------:R-:W-:Y:S01]  /*0c50*/  IMAD R2, R3, c[0x0][0x554], R2 ;  /* 0x0001550003027a24 */ /* 0x000fe200078e0202 */
[----:B------:R-:W-:Y:S01]  /*0c60*/  ISETP.NE.AND P0, PT, R6, 0x1, PT ;  /* 0x000000010600780c */ /* 0x000fe20003f05270 */
[----:B------:R-:W-:Y:S01]  /*0c70*/  UIADD3 UR5, UR5, 0x3f, URZ ;  /* 0x0000003f05057890 */ /* 0x000fe2000fffe03f */
[----:B------:R-:W-:Y:S01]  /*0c80*/  SHF.L.U32 R49, R0, 0x7, RZ ;  /* 0x0000000700317819 */ /* 0x000fe200000006ff */
[----:B------:R-:W-:Y:S01]  /*0c90*/  CS2R R94, SRZ ;  /* 0x00000000005e7805 */ /* 0x000fe2000001ff00 */
[----:B------:R-:W-:Y:S01]  /*0ca0*/  MOV R52, R2 ;  /* 0x0000000200347202 */ /* 0x000fe20000000f00 */
[----:B------:R-:W-:Y:S01]  /*0cb0*/  USHF.R.S32.HI UR4, URZ, 0x1f, UR5 ;  /* 0x0000001f3f047899 */ /* 0x000fe20008011405 */
[----:B------:R-:W-:Y:S01]  /*0cc0*/  IADD3 R0, R49, 0x7f, RZ ;  /* 0x0000007f31007810 */ /* 0x000fe20007ffe0ff */
[----:B------:R1:W-:Y:S01]  /*0cd0*/  STL [R1+0x40], R49 ;  /* 0x0000403101007387 */ /* 0x0003e20000100800 */
[----:B------:R-:W-:Y:S01]  /*0ce0*/  CS2R R92, SRZ ;  /* 0x00000000005c7805 */ /* 0x000fe2000001ff00 */
[----:B------:R-:W-:Y:S01]  /*0cf0*/  ULEA.HI UR4, UR4, UR5, URZ, 0x6 ;  /* 0x0000000504047291 */ /* 0x000fe2000f8f303f */
[----:B------:R-:W-:Y:S01]  /*0d00*/  CS2R R98, SRZ ;  /* 0x0000000000627805 */ /* 0x000fe2000001ff00 */
[----:B------:R-:W-:Y:S01]  /*0d10*/  @P2 IMAD.HI.U32 R3, R0, c[0x0][0x2c8], RZ ;  /* 0x0000b20000032a27 */ /* 0x000fe200078e00ff */
[----:B------:R-:W-:Y:S01]  /*0d20*/  CS2R R96, SRZ ;  /* 0x0000000000607805 */ /* 0x000fe2000001ff00 */
[----:B------:R-:W-:Y:S01]  /*0d30*/  USHF.R.S32.HI UR4, URZ, 0x6, UR4 ;  /* 0x000000063f047899 */ /* 0x000fe20008011404 */
[----:B------:R-:W-:Y:S01]  /*0d40*/  MOV R90, RZ ;  /* 0x000000ff005a7202 */ /* 0x000fe20000000f00 */
[----:B------:R-:W-:Y:S01]  /*0d50*/  @P0 IMAD.HI.U32 R4, R2, c[0x0][0x54c], RZ ;  /* 0x0001530002040a27 */ /* 0x000fe200078e00ff */
[----:B------:R-:W-:Y:S01]  /*0d60*/  @P2 SHF.R.U32.HI R0, RZ, c[0x0][0x2cc], R3 ;  /* 0x0000b300ff002a19 */ /* 0x000fe20000011603 */
[----:B------:R-:W-:Y:S01]  /*0d70*/  CS2R R88, SRZ ;  /* 0x0000000000587805 */ /* 0x000fe2000001ff00 */
[----:B------:R-:W-:Y:S01]  /*0d80*/  IADD3 R3, R5, -c[0x0][0x168], RZ ;  /* 0x80005a0005037a10 */ /* 0x000fe20007ffe0ff */
[----:B------:R-:W-:Y:S01]  /*0d90*/  IMAD.MOV.U32 R5, RZ, RZ, RZ ;  /* 0x000000ffff057224 */ /* 0x000fe200078e00ff */
[----:B------:R-:W-:Y:S01]  /*0da0*/  @P0 SHF.R.U32.HI R52, RZ, c[0x0][0x550], R4 ;  /* 0x00015400ff340a19 */ /* 0x000fe20000011604 */
[----:B------:R-:W-:Y:S01]  /*0db0*/  CS2R R86, SRZ ;  /* 0x0000000000567805 */ /* 0x000fe2000001ff00 */
[----:B------:R-:W-:Y:S01]  /*0dc0*/  IADD3 R0, R0, c[0x0][0x1d0], R3 ;  /* 0x0000740000007a10 */ /* 0x000fe20007ffe003 */
[----:B------:R-:W-:Y:S01]  /*0dd0*/  CS2R R84, SRZ ;  /* 0x0000000000547805 */ /* 0x000fe2000001ff00 */
[----:B------:R-:W-:Y:S01]  /*0de0*/  IMAD.MOV.U32 R9, RZ, RZ, RZ ;  /* 0x000000ffff097224 */ /* 0x000fe200078e00ff */
[----:B------:R1:W-:Y:S01]  /*0df0*/  STL [R1+0x48], R52 ;  /* 0x0000483401007387 */ /* 0x0003e20000100800 */
[----:B------:R-:W-:Y:S01]  /*0e00*/  IMAD.MOV R3, RZ, RZ, -R52 ;  /* 0x000000ffff037224 */ /* 0x000fe200078e0a34 */
[----:B------:R-:W-:Y:S01]  /*0e10*/  SHF.R.S32.HI R4, RZ, 0x1f, R0 ;  /* 0x0000001fff047819 */ /* 0x000fe20000011400 */
[----:B------:R-:W-:Y:S01]  /*0e20*/  IMAD.MOV.U32 R78, RZ, RZ, RZ ;  /* 0x000000ffff4e7224 */ /* 0x000fe200078e00ff */
[----:B------:R-:W-:Y:S01]  /*0e30*/  CS2R R10, SRZ ;  /* 0x00000000000a7805 */ /* 0x000fe2000001ff00 */
[----:B------:R-:W-:Y:S01]  /*0e40*/  IMAD R53, R3, c[0x0][0x548], R2 ;  /* 0x0001520003357a24 */ /* 0x000fe200078e0202 */
[----:B------:R-:W-:Y:S01]  /*0e50*/  LEA.HI R2, R4, R0, RZ, 0x6 ;  /* 0x0000000004027211 */ /* 0x000fe200078f30ff */
[----:B------:R-:W-:Y:S01]  /*0e60*/  IMAD.MOV.U32 R82, RZ, RZ, RZ ;  /* 0x000000ffff527224 */ /* 0x000fe200078e00ff */
[----:B------:R-:W-:Y:S01]  /*0e70*/  PRMT R0, RZ, 0x7610, R0 ;  /* 0x00007610ff007816 */ /* 0x000fe20000000000 */
[----:B------:R-:W-:Y:S01]  /*0e80*/  CS2R R12, SRZ ;  /* 0x00000000000c7805 */ /* 0x000fe2000001ff00 */
[----:B------:R-:W-:Y:S01]  /*0e90*/  SHF.R.S32.HI R2, RZ, 0x6, R2 ;  /* 0x00000006ff027819 */ /* 0x000fe20000011402 */
[----:B------:R1:W-:Y:S01]  /*0ea0*/  STL [R1+0x44], R53 ;  /* 0x0000443501007387 */ /* 0x0003e20000100800 */
[----:B------:R-:W-:Y:S01]  /*0eb0*/  MOV R76, RZ ;  /* 0x000000ff004c7202 */ /* 0x000fe20000000f00 */
[----:B------:R-:W-:Y:S01]  /*0ec0*/  IMAD.MOV.U32 R80, RZ, RZ, RZ ;  /* 0x000000ffff507224 */ /* 0x000fe200078e00ff */
[----:B------:R-:W-:Y:S01]  /*0ed0*/  IMNMX R252, R2, UR4, PT ;  /* 0x0000000402fc7c17 */ /* 0x000fe2000b800200 */
[----:B------:R-:W-:Y:S01]  /*0ee0*/  CS2R R14, SRZ ;  /* 0x00000000000e7805 */ /* 0x000fe2000001ff00 */
[----:B------:R-:W-:Y:S01]  /*0ef0*/  MOV R74, RZ ;  /* 0x000000ff004a7202 */ /* 0x000fe20000000f00 */
[----:B------:R-:W-:Y:S01]  /*0f00*/  IMAD.MOV.U32 R72, RZ, RZ, RZ ;  /* 0x000000ffff487224 */ /* 0x000fe200078e00ff */
[----:B------:R-:W-:Y:S01]  /*0f10*/  ISETP.GE.AND P0, PT, R252, 0x1, PT ;  /* 0x00000001fc00780c */ /* 0x000fe20003f06270 */
[----:B------:R-:W-:Y:S01]  /*0f20*/  IMAD.MOV.U32 R70, RZ, RZ, RZ ;  /* 0x000000ffff467224 */ /* 0x000fe200078e00ff */
[----:B------:R-:W-:Y:S01]  /*0f30*/  CS2R R16, SRZ ;  /* 0x0000000000107805 */ /* 0x000fe2000001ff00 */
[----:B------:R-:W-:Y:S01]  /*0f40*/  MOV R68, RZ ;  /* 0x000000ff00447202 */ /* 0x000fe20000000f00 */
[----:B------:R-:W-:Y:S01]  /*0f50*/  IMAD.MOV.U32 R174, RZ, RZ, RZ ;  /* 0x000000ffffae7224 */ /* 0x000fe200078e00ff */
[----:B------:R-:W-:Y:S01]  /*0f60*/  CS2R R18, SRZ ;  /* 0x0000000000127805 */ /* 0x000fe2000001ff00 */
[----:B------:R-:W-:Y:S01]  /*0f70*/  IMAD.MOV.U32 R172, RZ, RZ, RZ ;  /* 0x000000ffffac7224 */ /* 0x000fe200078e00ff */
[----:B------:R-:W-:Y:S01]  /*0f80*/  MOV R138, RZ ;  /* 0x000000ff008a7202 */ /* 0x000fe20000000f00 */
[----:B------:R-:W-:Y:S01]  /*0f90*/  CS2R R20, SRZ ;  /* 0x0000000000147805 */ /* 0x000fe2000001ff00 */
[----:B------:R-:W-:Y:S01]  /*0fa0*/  IMAD.MOV.U32 R136, RZ, RZ, RZ ;  /* 0x000000ffff887224 */ /* 0x000fe200078e00ff */
[----:B------:R-:W-:Y:S01]  /*0fb0*/  CS2R R22, SRZ ;  /* 0x0000000000167805 */ /* 0x000fe2000001ff00 */
[----:B------:R-:W-:Y:S01]  /*0fc0*/  IMAD.MOV.U32 R134, RZ, RZ, RZ ;  /* 0x000000ffff867224 */ /* 0x000fe200078e00ff */
[----:B------:R-:W-:Y:S01]  /*0fd0*/  MOV R132, RZ ;  /* 0x000000ff00847202 */ /* 0x000fe20000000f00 */
[----:B------:R-:W-:Y:S01]  /*0fe0*/  IMAD.MOV.U32 R170, RZ, RZ, RZ ;  /* 0x000000ffffaa7224 */ /* 0x000fe200078e00ff */
        /* <DEDUP_REMOVED lines=37> */
[----:B------:R-:W-:Y:S05]  /*1240*/  @!P0 BRA `(.L_x_537) ;  /* 0x0000bef000008947 */ /* 0x000fea0003800000 */
[----:B-1----:R-:W2:Y:S01]  /*1250*/  LDL R7, [R1+0x70] ;  /* 0x0000700001077983 */ /* 0x002ea20000100800 */
[----:B------:R-:W-:-:S03]  /*1260*/  ISETP.NE.U32.AND P1, PT, RZ, c[0x0][0x340], PT ;  /* 0x0000d000ff007a0c */ /* 0x000fc60003f25070 */
[----:B------:R-:W3:Y:S01]  /*1270*/  LDL.64 R50, [R1+0x30] ;  /* 0x0000300001327983 */ /* 0x000ee20000100a00 */
[----:B------:R-:W-:-:S03]  /*1280*/  ISETP.NE.AND.EX P1, PT, RZ, c[0x0][0x344], PT, P1 ;  /* 0x0000d100ff007a0c */ /* 0x000fc60003f25310 */
[----:B------:R-:W4:Y:S04]  /*1290*/  LDL R17, [R1+0x38] ;  /* 0x0000380001117983 */ /* 0x000f280000100800 */
[----:B------:R-:W5:Y:S06]  /*12a0*/  LDL R16, [R1+0x3c] ;  /* 0x00003c0001107983 */ /* 0x000f6c0000100800 */
[----:B------:R-:W-:-:S05]  /*12b0*/  @P1 MOV R2, 0x4 ;  /* 0x0000000400021802 */ /* 0x000fca0000000f00 */
[----:B------:R-:W-:-:S05]  /*12c0*/  @P1 IMAD.WIDE R2, R52, R2, c[0x0][0x340] ;  /* 0x0000d00034021625 */ /* 0x000fca00078e0202 */
[----:B------:R1:W3:Y:S01]  /*12d0*/  @P1 LDG.E R15, [R2.64] ;  /* 0x00000006020f1981 */ /* 0x0002e2000c1e1900 */
[----:B------:R-:W-:-:S05]  /*12e0*/  SHF.R.S32.HI R13, RZ, 0x1f, R53 ;  /* 0x0000001fff0d7819 */ /* 0x000fca0000011435 */
[----:B------:R-:W-:Y:S01]  /*12f0*/  IMAD R5, R13, c[0x0][0x1b8], RZ ;  /* 0x00006e000d057a24 */ /* 0x000fe200078e02ff */
[----:B------:R-:W-:-:S03]  /*1300*/  SHF.R.S32.HI R14, RZ, 0x1f, R52 ;  /* 0x0000001fff0e7819 */ /* 0x000fc60000011434 */
[C---:B------:R-:W-:Y:S02]  /*1310*/  IMAD R5, R53.reuse, c[0x0][0x1bc], R5 ;  /* 0x00006f0035057a24 */ /* 0x040fe400078e0205 */
[----:B-1----:R-:W-:-:S05]  /*1320*/  IMAD.WIDE.U32 R2, R53, c[0x0][0x1b8], RZ ;  /* 0x00006e0035027a25 */ /* 0x002fca00078e00ff */
[----:B------:R-:W-:Y:S01]  /*1330*/  IADD3 R3, R3, R5, RZ ;  /* 0x0000000503037210 */ /* 0x000fe20007ffe0ff */
[----:B------:R-:W-:-:S04]  /*1340*/  IMAD R5, R14, c[0x0][0x1c0], RZ ;  /* 0x000070000e057a24 */ /* 0x000fc800078e02ff */
[C---:B------:R-:W-:Y:S02]  /*1350*/  IMAD R5, R52.reuse, c[0x0][0x1c4], R5 ;  /* 0x0000710034057a24 */ /* 0x040fe400078e0205 */
[----:B------:R-:W-:-:S05]  /*1360*/  IMAD.WIDE.U32 R2, R52, c[0x0][0x1c0], R2 ;  /* 0x0000700034027a25 */ /* 0x000fca00078e0002 */
[----:B------:R-:W-:Y:S02]  /*1370*/  IADD3 R3, R3, R5, RZ ;  /* 0x0000000503037210 */ /* 0x000fe40007ffe0ff */
[----:B--2---:R-:W-:Y:S02]  /*1380*/  IADD3 R4, R7, R49, RZ ;  /* 0x0000003107047210 */ /* 0x004fe40007ffe0ff */
[----:B------:R-:W1:Y:S03]  /*1390*/  S2R R7, SR_TID.X ;  /* 0x0000000000077919 */ /* 0x000e660000002100 */
[----:B------:R-:W-:-:S04]  /*13a0*/  @P2 IMAD.HI.U32 R6, R4, c[0x0][0x2c8], RZ ;  /* 0x0000b20004062a27 */ /* 0x000fc800078e00ff */
[----:B------:R-:W-:Y:S01]  /*13b0*/  IMAD.MOV.U32 R0, RZ, RZ, R4 ;  /* 0x000000ffff007224 */ /* 0x000fe200078e0004 */
[----:B------:R-:W-:-:S05]  /*13c0*/  @P2 SHF.R.U32.HI R0, RZ, c[0x0][0x2cc], R6 ;  /* 0x0000b300ff002a19 */ /* 0x000fca0000011606 */
[----:B------:R-:W-:-:S04]  /*13d0*/  IMAD.MOV R8, RZ, RZ, -R0 ;  /* 0x000000ffff087224 */ /* 0x000fc800078e0a00 */
[----:B------:R-:W-:Y:S01]  /*13e0*/  IMAD R8, R8, c[0x0][0x2c4], R4 ;  /* 0x0000b10008087a24 */ /* 0x000fe200078e0204 */
[----:B------:R-:W-:Y:S02]  /*13f0*/  SHF.R.S32.HI R4, RZ, 0x1f, R0 ;  /* 0x0000001fff047819 */ /* 0x000fe40000011400 */
[----:B-1----:R-:W-:-:S04]  /*1400*/  SHF.R.S32.HI R48, RZ, 0x1f, R7 ;  /* 0x0000001fff307819 */ /* 0x002fc80000011407 */
[----:B------:R-:W-:Y:S01]  /*1410*/  LEA.HI R48, R48, R7, RZ, 0x2 ;  /* 0x0000000730307211 */ /* 0x000fe200078f10ff */
[----:B------:R-:W-:-:S03]  /*1420*/  IMAD R9, R4, c[0x0][0x1b0], RZ ;  /* 0x00006c0004097a24 */ /* 0x000fc600078e02ff */
[----:B------:R-:W-:Y:S01]  /*1430*/  SHF.R.S32.HI R48, RZ, 0x2, R48 ;  /* 0x00000002ff307819 */ /* 0x000fe20000011430 */
[----:B------:R-:W-:-:S03]  /*1440*/  IMAD R9, R0, c[0x0][0x1b4], R9 ;  /* 0x00006d0000097a24 */ /* 0x000fc600078e0209 */
[----:B------:R-:W-:Y:S01]  /*1450*/  SHF.R.S32.HI R10, RZ, 0x1f, R48 ;  /* 0x0000001fff0a7819 */ /* 0x000fe20000011430 */
[----:B------:R-:W-:Y:S01]  /*1460*/  IMAD.WIDE.U32 R2, R0, c[0x0][0x1b0], R2 ;  /* 0x00006c0000027a25 */ /* 0x000fe200078e0002 */
[----:B------:R-:W-:-:S03]  /*1470*/  SHF.R.S32.HI R0, RZ, 0x1f, R8 ;  /* 0x0000001fff007819 */ /* 0x000fc60000011408 */
[C---:B------:R-:W-:Y:S02]  /*1480*/  IMAD R11, R10.reuse, c[0x0][0x1e0], RZ ;  /* 0x000078000a0b7a24 */ /* 0x040fe400078e02ff */
[----:B------:R-:W-:Y:S01]  /*1490*/  IMAD R10, R10, c[0x0][0x208], RZ ;  /* 0x000082000a0a7a24 */ /* 0x000fe200078e02ff */
[----:B------:R-:W-:Y:S01]  /*14a0*/  IADD3 R3, R3, R9, RZ ;  /* 0x0000000903037210 */ /* 0x000fe20007ffe0ff */
[----:B---3--:R-:W-:-:S04]  /*14b0*/  IMAD.WIDE.U32 R6, R48, c[0x0][0x1e0], R50 ;  /* 0x0000780030067a25 */ /* 0x008fc800078e0032 */
[----:B------:R-:W-:Y:S02]  /*14c0*/  IMAD R11, R48, c[0x0][0x1e4], R11 ;  /* 0x00007900300b7a24 */ /* 0x000fe400078e020b */
[----:B------:R-:W-:Y:S02]  /*14d0*/  IMAD R0, R0, c[0x0][0x1a8], RZ ;  /* 0x00006a0000007a24 */ /* 0x000fe400078e02ff */
[----:B------:R-:W-:Y:S01]  /*14e0*/  IMAD.WIDE.U32 R4, R48, c[0x0][0x208], R50 ;  /* 0x0000820030047a25 */ /* 0x000fe200078e0032 */
[----:B------:R-:W-:-:S03]  /*14f0*/  IADD3 R7, R7, R11, RZ ;  /* 0x0000000b07077210 */ /* 0x000fc60007ffe0ff */
[----:B------:R-:W-:Y:S01]  /*1500*/  IMAD R10, R48, c[0x0][0x20c], R10 ;  /* 0x00008300300a7a24 */ /* 0x000fe200078e020a */
[----:B----4-:R-:W-:Y:S01]  /*1510*/  ISETP.GE.AND P4, PT, R17, c[0x0][0x1d4], PT ;  /* 0x0000750011007a0c */ /* 0x010fe20003f86270 */
[C---:B------:R-:W-:Y:S02]  /*1520*/  IMAD R12, R8.reuse, c[0x0][0x1ac], R0 ;  /* 0x00006b00080c7a24 */ /* 0x040fe400078e0200 */
[----:B------:R-:W-:Y:S01]  /*1530*/  IMAD.WIDE.U32 R8, R8, c[0x0][0x1a8], R2 ;  /* 0x00006a0008087a25 */ /* 0x000fe200078e0002 */
[----:B------:R-:W-:-:S03]  /*1540*/  ISETP.GE.AND P5, PT, R50, c[0x0][0x1d4], PT ;  /* 0x0000750032007a0c */ /* 0x000fc60003fa6270 */
[----:B------:R-:W-:Y:S02]  /*1550*/  IMAD.IADD R5, R5, 0x1, R10 ;  /* 0x0000000105057824 */ /* 0x000fe400078e020a */
[C---:B------:R-:W-:Y:S02]  /*1560*/  IMAD R2, R13.reuse, c[0x0][0x1e8], RZ ;  /* 0x00007a000d027a24 */ /* 0x040fe400078e02ff */
[----:B------:R-:W-:Y:S01]  /*1570*/  IMAD R3, R13, c[0x0][0x210], RZ ;  /* 0x000084000d037a24 */ /* 0x000fe200078e02ff */
[----:B------:R-:W-:Y:S01]  /*1580*/  SEL R0, RZ, 0xffffffff, P4 ;  /* 0xffffffffff007807 */ /* 0x000fe20002000000 */
[C---:B------:R-:W-:Y:S02]  /*1590*/  IMAD R2, R53.reuse, c[0x0][0x1ec], R2 ;  /* 0x00007b0035027a24 */ /* 0x040fe400078e0202 */
[C---:B------:R-:W-:Y:S02]  /*15a0*/  IMAD R10, R53.reuse, c[0x0][0x214], R3 ;  /* 0x00008500350a7a24 */ /* 0x040fe400078e0203 */
[----:B------:R-:W-:Y:S01]  /*15b0*/  IMAD.WIDE.U32 R6, R53, c[0x0][0x1e8], R6 ;  /* 0x00007a0035067a25 */ /* 0x000fe200078e0006 */
[----:B------:R-:W-:-:S03]  /*15c0*/  @P1 SHF.R.S32.HI R3, RZ, 0x1f, R15 ;  /* 0x0000001fff031819 */ /* 0x000fc6000001140f */
[----:B------:R-:W-:Y:S01]  /*15d0*/  IMAD.WIDE.U32 R4, R53, c[0x0][0x210], R4 ;  /* 0x0000840035047a25 */ /* 0x000fe200078e0004 */
[----:B------:R-:W-:Y:S02]  /*15e0*/  SEL R11, RZ, 0x1, P5 ;  /* 0x00000001ff0b7807 */ /* 0x000fe40002800000 */
[----:B------:R-:W-:Y:S01]  /*15f0*/  SHF.L.U32 R0, R0, 0x1, RZ ;  /* 0x0000000100007819 */ /* 0x000fe200000006ff */
[----:B------:R-:W-:Y:S01]  /*1600*/  IMAD.IADD R7, R7, 0x1, R2 ;  /* 0x0000000107077824 */ /* 0x000fe200078e0202 */
[----:B------:R-:W-:Y:S01]  /*1610*/  @!P1 MOV R3, R14 ;  /* 0x0000000e00039202 */ /* 0x000fe20000000f00 */
[----:B------:R-:W-:Y:S01]  /*1620*/  @P1 IMAD.MOV.U32 R2, RZ, RZ, R15 ;  /* 0x000000ffff021224 */ /* 0x000fe200078e000f */
[----:B------:R-:W-:Y:S02]  /*1630*/  IADD3 R5, R5, R10, RZ ;  /* 0x0000000a05057210 */ /* 0x000fe40007ffe0ff */
[----:B------:R-:W-:Y:S02]  /*1640*/  IADD3 R10, R9, R12, RZ ;  /* 0x0000000c090a7210 */ /* 0x000fe40007ffe0ff */
[----:B------:R-:W-:-:S02]  /*1650*/  @!P1 MOV R2, R52 ;  /* 0x0000003400029202 */ /* 0x000fc40000000f00 */
[----:B------:R-:W-:Y:S01]  /*1660*/  LOP3.LUT R9, R0, 0x2, R11, 0xe2, !PT ;  /* 0x0000000200097812 */ /* 0x000fe200078ee20b */
[C---:B------:R-:W-:Y:S02]  /*1670*/  IMAD R0, R3.reuse, c[0x0][0x1f0], RZ ;  /* 0x00007c0003007a24 */ /* 0x040fe400078e02ff */
[----:B------:R-:W-:Y:S02]  /*1680*/  IMAD R3, R3, c[0x0][0x218], RZ ;  /* 0x0000860003037a24 */ /* 0x000fe400078e02ff */
[----:B------:R-:W-:-:S04]  /*1690*/  IMAD.WIDE.U32 R6, R2, c[0x0][0x1f0], R6 ;  /* 0x00007c0002067a25 */ /* 0x000fc800078e0006 */
[----:B------:R-:W-:-:S04]  /*16a0*/  IMAD.WIDE.U32 R4, R2, c[0x0][0x218], R4 ;  /* 0x0000860002047a25 */ /* 0x000fc800078e0004 */
[C---:B------:R-:W-:Y:S02]  /*16b0*/  IMAD R0, R2.reuse, c[0x0][0x1f4], R0 ;  /* 0x00007d0002007a24 */ /* 0x040fe400078e0200 */
[----:B------:R-:W-:Y:S01]  /*16c0*/  IMAD R2, R2, c[0x0][0x21c], R3 ;  /* 0x0000870002027a24 */ /* 0x000fe200078e0203 */
[----:B------:R1:W-:Y:S04]  /*16d0*/  STL.64 [R1], R6 ;  /* 0x0000000601007387 */ /* 0x0003e80000100a00 */
[----:B------:R2:W-:Y:S01]  /*16e0*/  STL.64 [R1+0x8], R4 ;  /* 0x0000080401007387 */ /* 0x0005e20000100a00 */
[----:B------:R-:W-:Y:S02]  /*16f0*/  LEA R12, P0, R8, c[0x0][0x160], 0x1 ;  /* 0x00005800080c7a11 */ /* 0x000fe400078008ff */
[----:B-----5:R-:W-:-:S02]  /*1700*/  ISETP.GE.AND P3, PT, R16, c[0x0][0x1d4], PT ;  /* 0x0000750010007a0c */ /* 0x020fc40003f66270 */
[----:B-1----:R-:W-:Y:S02]  /*1710*/  IADD3 R6, R7, R0, RZ ;  /* 0x0000000007067210 */ /* 0x002fe40007ffe0ff */
[----:B------:R-:W-:-:S05]  /*1720*/  IADD3 R0, R5, R2, RZ ;  /* 0x0000000205007210 */ /* 0x000fca0007ffe0ff */
[----:B------:R2:W-:Y:S04]  /*1730*/  STL [R1+0x14], R0 ;  /* 0x0000140001007387 */ /* 0x0005e80000100800 */
[----:B------:R2:W-:Y:S01]  /*1740*/  STL [R1+0x10], R6 ;  /* 0x0000100601007387 */ /* 0x0005e20000100800 */
[----:B------:R-:W-:Y:S02]  /*1750*/  LEA.HI.X R10, R8, c[0x0][0x164], R10, 0x1, P0 ;  /* 0x00005900080a7a11 */ /* 0x000fe400000f0c0a */
[----:B------:R-:W-:Y:S02]  /*1760*/  ISETP.GE.AND P1, PT, R50, c[0x0][0x198], PT ;  /* 0x0000660032007a0c */ /* 0x000fe40003f26270 */
[----:B------:R-:W-:Y:S02]  /*1770*/  ISETP.GE.AND P0, PT, R17, c[0x0][0x198], PT ;  /* 0x0000660011007a0c */ /* 0x000fe40003f06270 */
[----:B------:R-:W-:Y:S01]  /*1780*/  SEL R8, RZ, 0x4, P3 ;  /* 0x00000004ff087807 */ /* 0x000fe20001800000 */
[----:B------:R-:W-:Y:S01]  /*1790*/  IMAD.IADD R3, R48, 0x1, R49 ;  /* 0x0000000130037824 */ /* 0x000fe200078e0231 */
[----:B------:R-:W-:-:S02]  /*17a0*/  ISETP.GE.AND P6, PT, R16, c[0x0][0x198], PT ;  /* 0x0000660010007a0c */ /* 0x000fc40003fc6270 */
[----:B------:R-:W-:Y:S02]  /*17b0*/  P2R R11, PR, RZ, 0x2 ;  /* 0x00000002ff0b7803 */ /* 0x000fe40000000000 */
[----:B------:R-:W-:Y:S02]  /*17c0*/  P2R R13, PR, RZ, 0x1 ;  /* 0x00000001ff0d7803 */ /* 0x000fe40000000000 */
[----:B------:R-:W-:Y:S01]  /*17d0*/  LOP3.LUT R22, R9, R8, RZ, 0xfc, !PT ;  /* 0x0000000809167212 */ /* 0x000fe200078efcff */
[----:B------:R-:W-:Y:S05]  /*17e0*/  BRA.DIV ~URZ, `(.L_x_538) ;  /* 0x0000d9f27f007947 */ /* 0x000fea000b800000 */
[----:B------:R1:W3:Y:S02]  /*17f0*/  SHFL.IDX PT, R2, R10, RZ, 0x1c1f ;  /* 0x001c1fff0a027589 */ /* 0x0002e400000e0000 */
.L_x_588:
[----:B------:R-:W-:Y:S05]  /*1800*/  BRA.DIV ~URZ, `(.L_x_539) ;  /* 0x0000da427f007947 */ /* 0x000fea000b800000 */
[----:B--2---:R2:W4:Y:S02]  /*1810*/  SHFL.IDX PT, R0, R12, RZ, 0x1c1f ;  /* 0x001c1fff0c007589 */ /* 0x00452400000e0000 */
.L_x_589:
[----:B------:R-:W-:Y:S01]  /*1820*/  MOV R14, c[0x0][0x2c4] ;  /* 0x0000b100000e7a02 */ /* 0x000fe20000000f00 */
[----:B------:R-:W-:Y:S04]  /*1830*/  BSSY B0, `(.L_x_540) ;  /* 0x0000019000007945 */ /* 0x000fe80003800000 */
[----:B------:R-:W-:-:S05]  /*1840*/  IMAD R14, R14, c[0x0][0x168], RZ ;  /* 0x00005a000e0e7a24 */ /* 0x000fca00078e02ff */
[----:B------:R-:W-:-:S13]  /*1850*/  ISETP.GE.AND P0, PT, R3, R14, PT ;  /* 0x0000000e0300720c */ /* 0x000fda0003f06270 */
[----:B------:R-:W-:Y:S05]  /*1860*/  @P0 BRA `(.L_x_541) ;  /* 0x0000015000000947 */ /* 0x000fea0003800000 */
[----:B------:R-:W5:Y:S04]  /*1870*/  LDL.64 R6, [R1+0x30] ;  /* 0x0000300001067983 */ /* 0x000f680000100a00 */
[----:B--2---:R-:W2:Y:S04]  /*1880*/  LDL R4, [R1+0x38] ;  /* 0x0000380001047983 */ /* 0x004ea80000100800 */
[----:B----4-:R-:W4:Y:S04]  /*1890*/  LDL R5, [R1+0x68] ;  /* 0x0000680001057983 */ /* 0x010f280000100800 */
[----:B---3--:R-:W3:Y:S04]  /*18a0*/  LDL R16, [R1+0x3c] ;  /* 0x00003c0001107983 */ /* 0x008ee80000100800 */
[----:B------:R-:W3:Y:S04]  /*18b0*/  LDL R17, [R1+0x64] ;  /* 0x0000640001117983 */ /* 0x000ee80000100800 */
[----:B------:R-:W3:Y:S01]  /*18c0*/  LDL R15, [R1+0x28] ;  /* 0x00002800010f7983 */ /* 0x000ee20000100800 */
[----:B------:R-:W-:-:S02]  /*18d0*/  ISETP.NE.AND P1, PT, R13, RZ, PT ;  /* 0x000000ff0d00720c */ /* 0x000fc40003f25270 */
[----:B-----5:R-:W-:-:S04]  /*18e0*/  LEA R8, P0, R6, R0, 0x1 ;  /* 0x0000000006087211 */ /* 0x020fc800078008ff */
[----:B------:R-:W-:Y:S02]  /*18f0*/  LEA.HI.X R9, R6, R2, R7, 0x1, P0 ;  /* 0x0000000206097211 */ /* 0x000fe400000f0c07 */
[----:B--2---:R-:W-:-:S04]  /*1900*/  LEA R6, P0, R4, R0, 0x1 ;  /* 0x0000000004067211 */ /* 0x004fc800078008ff */
[----:B----4-:R-:W-:Y:S02]  /*1910*/  LEA.HI.X R7, R4, R2, R5, 0x1, P0 ;  /* 0x0000000204077211 */ /* 0x010fe400000f0c05 */
[----:B---3--:R-:W-:-:S04]  /*1920*/  LEA R4, P0, R16, R0, 0x1 ;  /* 0x0000000010047211 */ /* 0x008fc800078008ff */
[----:B------:R-:W-:Y:S02]  /*1930*/  LEA.HI.X R5, R16, R2, R17, 0x1, P0 ;  /* 0x0000000210057211 */ /* 0x000fe400000f0c11 */
[----:B------:R-:W-:Y:S01]  /*1940*/  ISETP.NE.AND P0, PT, R11, RZ, PT ;  /* 0x000000ff0b00720c */ /* 0x000fe20003f05270 */
[----:B------:R-:W-:-:S12]  /*1950*/  IMAD.SHL.U32 R0, R15, 0x2, RZ ;  /* 0x000000020f007824 */ /* 0x000fd800078e00ff */
[----:B------:R-:W-:Y:S01]  /*1960*/  @!PT LDS RZ, [RZ] ;  /* 0x00000000fffff984 */ /* 0x000fe20000000800 */
[----:B------:R-:W-:Y:S01]  /*1970*/  @!PT LDS RZ, [RZ] ;  /* 0x00000000fffff984 */ /* 0x000fe20000000800 */
[----:B------:R-:W-:Y:S01]  /*1980*/  @!PT LDS RZ, [RZ] ;  /* 0x00000000fffff984 */ /* 0x000fe20000000800 */
[----:B------:R2:W-:Y:S04]  /*1990*/  LDGSTS.E.BYPASS.LTC128B.128 [R0+0x6100], [R8.64], !P0 ;  /* 0x0610000008007fae */ /* 0x0005e8000c101d46 */
[----:B------:R2:W-:Y:S04]  /*19a0*/  LDGSTS.E.BYPASS.LTC128B.128 [R0+0x8100], [R6.64], !P1 ;  /* 0x0810000006007fae */ /* 0x0005e8000c901d46 */
[----:B------:R2:W-:Y:S02]  /*19b0*/  LDGSTS.E.BYPASS.LTC128B.128 [R0+0xa100], [R4.64], !P6 ;  /* 0x0a10000004007fae */ /* 0x0005e4000f101d46 */
.L_x_541:
[----:B------:R-:W-:Y:S05]  /*19c0*/  BSYNC B0 ;  /* 0x0000000000007941 */ /* 0x000fea0003800000 */
.L_x_540:
[----:B------:R-:W-:Y:S05]  /*19d0*/  BRA.DIV ~URZ, `(.L_x_542) ;  /* 0x0000d8d27f007947 */ /* 0x000fea000b800000 */
[----:B---3--:R3:W1:Y:S04]  /*19e0*/  SHFL.IDX PT, R2, R10, 0x1, 0x1c1f ;  /* 0x003c1f000a027f89 */ /* 0x00866800000e0000 */
[----:B--2-4-:R3:W2:Y:S02]  /*19f0*/  SHFL.IDX PT, R0, R12, 0x1, 0x1c1f ;  /* 0x003c1f000c007f89 */ /* 0x0146a400000e0000 */
.L_x_590:
[----:B------:R-:W-:Y:S01]  /*1a00*/  IADD3 R4, R3, 0x20, RZ ;  /* 0x0000002003047810 */ /* 0x000fe20007ffe0ff */
[----:B------:R-:W-:Y:S03]  /*1a10*/  BSSY B0, `(.L_x_543) ;  /* 0x0000018000007945 */ /* 0x000fe60003800000 */
[----:B------:R-:W-:-:S13]  /*1a20*/  ISETP.GE.AND P0, PT, R4, R14, PT ;  /* 0x0000000e0400720c */ /* 0x000fda0003f06270 */
[----:B------:R-:W-:Y:S05]  /*1a30*/  @P0 BRA `(.L_x_544) ;  /* 0x0000015000000947 */ /* 0x000fea0003800000 */
[----:B------:R-:W4:Y:S04]  /*1a40*/  LDL.64 R6, [R1+0x30] ;  /* 0x0000300001067983 */ /* 0x000f280000100a00 */
[----:B------:R-:W5:Y:S04]  /*1a50*/  LDL R5, [R1+0x38] ;  /* 0x0000380001057983 */ /* 0x000f680000100800 */
[----:B---3--:R-:W3:Y:S04]  /*1a60*/  LDL R18, [R1+0x68] ;  /* 0x0000680001127983 */ /* 0x008ee80000100800 */
[----:B--2---:R-:W2:Y:S04]  /*1a70*/  LDL R16, [R1+0x3c] ;  /* 0x00003c0001107983 */ /* 0x004ea80000100800 */
[----:B------:R-:W2:Y:S04]  /*1a80*/  LDL R17, [R1+0x64] ;  /* 0x0000640001117983 */ /* 0x000ea80000100800 */
[----:B------:R-:W2:Y:S01]  /*1a90*/  LDL R15, [R1+0x28] ;  /* 0x00002800010f7983 */ /* 0x000ea20000100800 */
[----:B------:R-:W-:-:S02]  /*1aa0*/  ISETP.NE.AND P1, PT, R13, RZ, PT ;  /* 0x000000ff0d00720c */ /* 0x000fc40003f25270 */
[----:B----4-:R-:W-:-:S04]  /*1ab0*/  LEA R8, P0, R6, R0, 0x1 ;  /* 0x0000000006087211 */ /* 0x010fc800078008ff */
[----:B-1----:R-:W-:Y:S02]  /*1ac0*/  LEA.HI.X R9, R6, R2, R7, 0x1, P0 ;  /* 0x0000000206097211 */ /* 0x002fe400000f0c07 */
[----:B-----5:R-:W-:-:S04]  /*1ad0*/  LEA R6, P0, R5, R0, 0x1 ;  /* 0x0000000005067211 */ /* 0x020fc800078008ff */
[----:B---3--:R-:W-:Y:S02]  /*1ae0*/  LEA.HI.X R7, R5, R2, R18, 0x1, P0 ;  /* 0x0000000205077211 */ /* 0x008fe400000f0c12 */
[----:B--2---:R-:W-:-:S04]  /*1af0*/  LEA R4, P0, R16, R0, 0x1 ;  /* 0x0000000010047211 */ /* 0x004fc800078008ff */
        /* <DEDUP_REMOVED lines=9> */
.L_x_544:
[----:B------:R-:W-:Y:S05]  /*1b90*/  BSYNC B0 ;  /* 0x0000000000007941 */ /* 0x000fea0003800000 */
.L_x_543:
[----:B------:R-:W-:Y:S05]  /*1ba0*/  BRA.DIV ~URZ, `(.L_x_545) ;  /* 0x0000d7c27f007947 */ /* 0x000fea000b800000 */
[----:B-1----:R1:W4:Y:S02]  /*1bb0*/  SHFL.IDX PT, R2, R10, 0x2, 0x1c1f ;  /* 0x005c1f000a027f89 */ /* 0x00232400000e0000 */
.L_x_591:
[----:B------:R-:W-:Y:S05]  /*1bc0*/  BRA.DIV ~URZ, `(.L_x_546) ;  /* 0x0000d8127f007947 */ /* 0x000fea000b800000 */
[----:B--2---:R2:W1:Y:S02]  /*1bd0*/  SHFL.IDX PT, R0, R12, 0x2, 0x1c1f ;  /* 0x005c1f000c007f89 */ /* 0x00446400000e0000 */
.L_x_592:
[----:B------:R-:W-:Y:S01]  /*1be0*/  IADD3 R4, R3, 0x40, RZ ;  /* 0x0000004003047810 */ /* 0x000fe20007ffe0ff */
[----:B------:R-:W-:Y:S03]  /*1bf0*/  BSSY B0, `(.L_x_547) ;  /* 0x0000018000007945 */ /* 0x000fe60003800000 */
[----:B------:R-:W-:-:S13]  /*1c00*/  ISETP.GE.AND P0, PT, R4, R14, PT ;  /* 0x0000000e0400720c */ /* 0x000fda0003f06270 */
[----:B------:R-:W-:Y:S05]  /*1c10*/  @P0 BRA `(.L_x_548) ;  /* 0x0000015000000947 */ /* 0x000fea0003800000 */
[----:B------:R-:W5:Y:S04]  /*1c20*/  LDL.64 R6, [R1+0x30] ;  /* 0x0000300001067983 */ /* 0x000f680000100a00 */
[----:B--2---:R-:W2:Y:S04]  /*1c30*/  LDL R5, [R1+0x38] ;  /* 0x0000380001057983 */ /* 0x004ea80000100800 */
[----:B---3--:R-:W3:Y:S04]  /*1c40*/  LDL R18, [R1+0x68] ;  /* 0x0000680001127983 */ /* 0x008ee80000100800 */
[----:B----4-:R-:W4:Y:S04]  /*1c50*/  LDL R16, [R1+0x3c] ;  /* 0x00003c0001107983 */ /* 0x010f280000100800 */
[----:B------:R-:W4:Y:S04]  /*1c60*/  LDL R17, [R1+0x64] ;  /* 0x0000640001117983 */ /* 0x000f280000100800 */
[----:B------:R-:W4:Y:S01]  /*1c70*/  LDL R15, [R1+0x28] ;  /* 0x00002800010f7983 */ /* 0x000f220000100800 */
[----:B------:R-:W-:-:S02]  /*1c80*/  ISETP.NE.AND P1, PT, R13, RZ, PT ;  /* 0x000000ff0d00720c */ /* 0x000fc40003f25270 */
[----:B-1---5:R-:W-:-:S04]  /*1c90*/  LEA R8, P0, R6, R0, 0x1 ;  /* 0x0000000006087211 */ /* 0x022fc800078008ff */
[----:B------:R-:W-:Y:S02]  /*1ca0*/  LEA.HI.X R9, R6, R2, R7, 0x1, P0 ;  /* 0x0000000206097211 */ /* 0x000fe400000f0c07 */
[----:B--2---:R-:W-:-:S04]  /*1cb0*/  LEA R6, P0, R5, R0, 0x1 ;  /* 0x0000000005067211 */ /* 0x004fc800078008ff */
[----:B---3--:R-:W-:Y:S02]  /*1cc0*/  LEA.HI.X R7, R5, R2, R18, 0x1, P0 ;  /* 0x0000000205077211 */ /* 0x008fe400000f0c12 */
[----:B----4-:R-:W-:-:S04]  /*1cd0*/  LEA R4, P0, R16, R0, 0x1 ;  /* 0x0000000010047211 */ /* 0x010fc800078008ff */
        /* <DEDUP_REMOVED lines=9> */
.L_x_548:
[----:B------:R-:W-:Y:S05]  /*1d70*/  BSYNC B0 ;  /* 0x0000000000007941 */ /* 0x000fea0003800000 */
.L_x_547:
[----:B------:R-:W-:Y:S05]  /*1d80*/  BRA.DIV ~URZ, `(.L_x_549) ;  /* 0x0000d6b27f007947 */ /* 0x000fea000b800000 */
[----:B----4-:R4:W2:Y:S04]  /*1d90*/  SHFL.IDX PT, R2, R10, 0x3, 0x1c1f ;  /* 0x007c1f000a027f89 */ /* 0x0108a800000e0000 */
[----:B-1----:R4:W1:Y:S02]  /*1da0*/  SHFL.IDX PT, R0, R12, 0x3, 0x1c1f ;  /* 0x007c1f000c007f89 */ /* 0x00286400000e0000 */
.L_x_593:
[----:B------:R-:W5:Y:S04]  /*1db0*/  LDL.64 R6, [R1+0x30] ;  /* 0x0000300001067983 */ /* 0x000f680000100a00 */
[----:B---3--:R-:W3:Y:S04]  /*1dc0*/  LDL R4, [R1+0x38] ;  /* 0x0000380001047983 */ /* 0x008ee80000100800 */
[----:B----4-:R-:W4:Y:S04]  /*1dd0*/  LDL R5, [R1+0x68] ;  /* 0x0000680001057983 */ /* 0x010f280000100800 */
[----:B--2---:R-:W2:Y:S04]  /*1de0*/  LDL R12, [R1+0x3c] ;  /* 0x00003c00010c7983 */ /* 0x004ea80000100800 */
[----:B------:R-:W2:Y:S04]  /*1df0*/  LDL R15, [R1+0x64] ;  /* 0x00006400010f7983 */ /* 0x000ea80000100800 */
[----:B------:R-:W2:Y:S01]  /*1e00*/  LDL R16, [R1+0x28] ;  /* 0x0000280001107983 */ /* 0x000ea20000100800 */
[----:B------:R-:W-:-:S04]  /*1e10*/  IADD3 R3, R3, 0x60, RZ ;  /* 0x0000006003037810 */ /* 0x000fc80007ffe0ff */
[----:B------:R-:W-:Y:S02]  /*1e20*/  ISETP.GE.AND P1, PT, R3, R14, PT ;  /* 0x0000000e0300720c */ /* 0x000fe40003f26270 */
[----:B------:R-:W-:Y:S02]  /*1e30*/  P2R R10, PR, RZ, 0x4 ;  /* 0x00000004ff0a7803 */ /* 0x000fe40000000000 */
[----:B------:R-:W-:Y:S02]  /*1e40*/  ISETP.NE.AND P2, PT, R11, RZ, PT ;  /* 0x000000ff0b00720c */ /* 0x000fe40003f45270 */
[----:B------:R-:W-:-:S07]  /*1e50*/  IADD3 R24, R252, -0x1, RZ ;  /* 0xfffffffffc187810 */ /* 0x000fce0007ffe0ff */
[----:B-1---5:R-:W-:-:S04]  /*1e60*/  @!P1 LEA R8, P0, R6, R0, 0x1 ;  /* 0x0000000006089211 */ /* 0x022fc800078008ff */
[----:B------:R-:W-:Y:S02]  /*1e70*/  @!P1 LEA.HI.X R9, R6, R2, R7, 0x1, P0 ;  /* 0x0000000206099211 */ /* 0x000fe400000f0c07 */
[----:B---3--:R-:W-:-:S04]  /*1e80*/  @!P1 LEA R6, P0, R4, R0, 0x1 ;  /* 0x0000000004069211 */ /* 0x008fc800078008ff */
[----:B----4-:R-:W-:Y:S02]  /*1e90*/  @!P1 LEA.HI.X R7, R4, R2, R5, 0x1, P0 ;  /* 0x0000000204079211 */ /* 0x010fe400000f0c05 */
[----:B--2---:R-:W-:-:S04]  /*1ea0*/  @!P1 LEA R4, P0, R12, R0, 0x1 ;  /* 0x000000000c049211 */ /* 0x004fc800078008ff */
[----:B------:R-:W-:Y:S02]  /*1eb0*/  @!P1 LEA.HI.X R5, R12, R2, R15, 0x1, P0 ;  /* 0x000000020c059211 */ /* 0x000fe400000f0c0f */
[----:B------:R-:W-:Y:S01]  /*1ec0*/  ISETP.NE.AND P0, PT, R13, RZ, PT ;  /* 0x000000ff0d00720c */ /* 0x000fe20003f05270 */
[----:B------:R-:W-:-:S05]  /*1ed0*/  IMAD.SHL.U32 R26, R16, 0x2, RZ ;  /* 0x00000002101a7824 */ /* 0x000fca00078e00ff */
[----:B------:R-:W-:Y:S01]  /*1ee0*/  @!PT LDS RZ, [RZ] ;  /* 0x00000000fffff984 */ /* 0x000fe20000000800 */
[----:B------:R-:W-:Y:S01]  /*1ef0*/  @!PT LDS RZ, [RZ] ;  /* 0x00000000fffff984 */ /* 0x000fe20000000800 */
[----:B------:R-:W-:Y:S01]  /*1f00*/  @!PT LDS RZ, [RZ] ;  /* 0x00000000fffff984 */ /* 0x000fe20000000800 */
[----:B------:R1:W-:Y:S01]  /*1f10*/  @!P1 LDGSTS.E.BYPASS.LTC128B.128 [R26+0x7900], [R8.64], !P2 ;  /* 0x07900000081a9fae */ /* 0x0003e2000d101d46 */
[----:B------:R-:W-:-:S06]  /*1f20*/  ISETP.NE.AND P2, PT, R10, RZ, PT ;  /* 0x000000ff0a00720c */ /* 0x000fcc0003f45270 */
[----:B------:R1:W-:Y:S04]  /*1f30*/  @!P1 LDGSTS.E.BYPASS.LTC128B.128 [R26+0x9900], [R6.64], !P0 ;  /* 0x09900000061a9fae */ /* 0x0003e8000c101d46 */
[----:B------:R1:W-:Y:S04]  /*1f40*/  @!P1 LDGSTS.E.BYPASS.LTC128B.128 [R26+0xb900], [R4.64], !P6 ;  /* 0x0b900000041a9fae */ /* 0x0003e8000f101d46 */
[----:B------:R-:W0:Y:S01]  /*1f50*/  LDGDEPBAR ;  /* 0x00000000000079af */ /* 0x000e220000000000 */
[----:B------:R-:W-:Y:S02]  /*1f60*/  WARPSYNC 0xffffffff ;  /* 0xffffffff00007948 */ /* 0x000fe40003800000 */
[----:B------:R-:W2:Y:S04]  /*1f70*/  LDL.64 R146, [R1] ;  /* 0x0000000001927983 */ /* 0x000ea80000100a00 */
[----:B------:R-:W3:Y:S04]  /*1f80*/  LDL R144, [R1+0x10] ;  /* 0x0000100001907983 */ /* 0x000ee80000100800 */
[----:B------:R-:W4:Y:S04]  /*1f90*/  S2R R15, SR_TID.X ;  /* 0x00000000000f7919 */ /* 0x000f280000002100 */
[----:B------:R-:W5:Y:S01]  /*1fa0*/  LDL R10, [R1+0x14] ;  /* 0x00001400010a7983 */ /* 0x000f620000100800 */
[----:B----4-:R-:W-:-:S04]  /*1fb0*/  SHF.R.S32.HI R12, RZ, 0x1f, R15 ;  /* 0x0000001fff0c7819 */ /* 0x010fc8000001140f */
[----:B------:R-:W-:Y:S02]  /*1fc0*/  LEA.HI R12, R12, R15, RZ, 0x2 ;  /* 0x0000000f0c0c7211 */ /* 0x000fe400078f10ff */
[----:B------:R-:W4:Y:S02]  /*1fd0*/  LDL.64 R14, [R1+0x8] ;  /* 0x00000800010e7983 */ /* 0x000f240000100a00 */
[----:B------:R-:W-:-:S04]  /*1fe0*/  SHF.R.S32.HI R12, RZ, 0x2, R12 ;  /* 0x00000002ff0c7819 */ /* 0x000fc8000001140c */
[----:B------:R-:W-:Y:S02]  /*1ff0*/  IADD3 R0, -R12, c[0x0][0x1d0], RZ ;  /* 0x000074000c007a10 */ /* 0x000fe40007ffe1ff */
[----:B-1----:R-:W-:-:S03]  /*2000*/  SHF.R.S32.HI R7, RZ, 0x1f, R24 ;  /* 0x0000001fff077819 */ /* 0x002fc60000011418 */
[----:B------:R-:W-:Y:S02]  /*2010*/  IMAD R0, R24, -0x40, R0 ;  /* 0xffffffc018007824 */ /* 0x000fe400078e0200 */
[----:B------:R-:W-:-:S03]  /*2020*/  IMAD R4, R7, c[0x0][0x1e0], RZ ;  /* 0x0000780007047a24 */ /* 0x000fc600078e02ff */
[----:B------:R-:W-:Y:S01]  /*2030*/  ISETP.GE.AND P6, PT, R0, 0x1, PT ;  /* 0x000000010000780c */ /* 0x000fe20003fc6270 */
[----:B------:R-:W-:Y:S01]  /*2040*/  IMAD.WIDE.U32 R2, R24, c[0x0][0x1e0], RZ ;  /* 0x0000780018027a25 */ /* 0x000fe200078e00ff */
[----:B------:R-:W-:-:S03]  /*2050*/  ISETP.GE.AND P1, PT, R0, 0x21, PT ;  /* 0x000000210000780c */ /* 0x000fc60003f26270 */
[----:B------:R-:W-:Y:S02]  /*2060*/  IMAD R4, R24, c[0x0][0x1e4], R4 ;  /* 0x0000790018047a24 */ /* 0x000fe400078e0204 */
[----:B------:R-:W-:Y:S02]  /*2070*/  IMAD.MOV.U32 R5, RZ, RZ, 0x20 ;  /* 0x00000020ff057424 */ /* 0x000fe400078e00ff */
[----:B------:R-:W-:Y:S02]  /*2080*/  IMAD.IADD R4, R3, 0x1, R4 ;  /* 0x0000000103047824 */ /* 0x000fe400078e0204 */
[----:B------:R-:W-:-:S04]  /*2090*/  IMAD.WIDE.U32 R8, R5, c[0x0][0x1e0], RZ ;  /* 0x0000780005087a25 */ /* 0x000fc800078e00ff */
[----:B------:R-:W-:Y:S02]  /*20a0*/  IMAD R3, R5, c[0x0][0x1e4], RZ ;  /* 0x0000790005037a24 */ /* 0x000fe400078e02ff */
[----:B------:R-:W-:Y:S02]  /*20b0*/  @P6 IMAD.SHL.U32 R6, R16, 0x2, RZ ;  /* 0x0000000210066824 */ /* 0x000fe400078e00ff */
[----:B------:R-:W-:Y:S02]  /*20c0*/  IMAD R7, R7, c[0x0][0x208], RZ ;  /* 0x0000820007077a24 */ /* 0x000fe400078e02ff */
[----:B------:R-:W-:-:S04]  /*20d0*/  IMAD.MOV.U32 R27, RZ, RZ, -0x40 ;  /* 0xffffffc0ff1b7424 */ /* 0x000fc800078e00ff */
[----:B------:R-:W-:Y:S01]  /*20e0*/  IMAD R25, R24, R27, c[0x0][0x1d0] ;  /* 0x0000740018197624 */ /* 0x000fe200078e021b */
[----:B------:R-:W-:Y:S01]  /*20f0*/  P2R R23, PR, RZ, 0x4 ;  /* 0x00000004ff177803 */ /* 0x000fe20000000000 */
[----:B------:R-:W-:Y:S01]  /*2100*/  BAR.SYNC.DEFER_BLOCKING 0x0 ;  /* 0x0000000000007b1d */ /* 0x000fe20000010000 */
[----:B--2---:R-:W-:-:S04]  /*2110*/  LEA R0, P0, R2, R146, 0x6 ;  /* 0x0000009202007211 */ /* 0x004fc800078030ff */
[----:B---3--:R-:W-:Y:S02]  /*2120*/  LEA.HI.X R2, R2, R144, R4, 0x6, P0 ;  /* 0x0000009002027211 */ /* 0x008fe400000f3404 */
[----:B------:R-:W-:-:S04]  /*2130*/  @P6 LEA R4, P0, R0, c[0x0][0x1c8], 0x1 ;  /* 0x0000720000046a11 */ /* 0x000fc800078008ff */
[C---:B------:R-:W-:Y:S02]  /*2140*/  @P6 LEA.HI.X R5, R0.reuse, c[0x0][0x1cc], R2, 0x1, P0 ;  /* 0x0000730000056a11 */ /* 0x040fe400000f0c02 */
[----:B------:R-:W-:-:S03]  /*2150*/  @P1 IADD3 R0, P0, R0, R8, RZ ;  /* 0x0000000800001210 */ /* 0x000fc60007f1e0ff */
[----:B------:R-:W-:Y:S01]  /*2160*/  @!PT LDS RZ, [RZ] ;  /* 0x00000000fffff984 */ /* 0x000fe20000000800 */
[----:B------:R-:W-:Y:S01]  /*2170*/  @!PT LDS RZ, [RZ] ;  /* 0x00000000fffff984 */ /* 0x000fe20000000800 */
[----:B------:R-:W-:Y:S01]  /*2180*/  @!PT LDS RZ, [RZ] ;  /* 0x00000000fffff984 */ /* 0x000fe20000000800 */
[----:B------:R1:W-:Y:S01]  /*2190*/  @P6 LDGSTS.E.BYPASS.LTC128B.128 [R6+0x3100], [R4.64], !P5 ;  /* 0x0310000004066fae */ /* 0x0003e2000e901d46 */
[----:B------:R-:W-:Y:S02]  /*21a0*/  @P1 IADD3.X R3, R2, R9, R3, P0, !PT ;  /* 0x0000000902031210 */ /* 0x000fe400007fe403 */
[C---:B------:R-:W-:Y:S01]  /*21b0*/  @P1 LEA R2, P0, R0.reuse, c[0x0][0x1c8], 0x1 ;  /* 0x0000720000021a11 */ /* 0x040fe200078008ff */
[----:B------:R1:W-:Y:S03]  /*21c0*/  @P6 LDGSTS.E.BYPASS.LTC128B.128 [R6+0x4100], [R4.64+0x40], !P4 ;  /* 0x0410004004066fae */ /* 0x0003e6000e101d46 */
[----:B------:R-:W-:Y:S01]  /*21d0*/  @P1 LEA.HI.X R3, R0, c[0x0][0x1cc], R3, 0x1, P0 ;  /* 0x0000730000031a11 */ /* 0x000fe200000f0c03 */
[----:B------:R-:W-:Y:S01]  /*21e0*/  @P1 IMAD.SHL.U32 R0, R16, 0x2, RZ ;  /* 0x0000000210001824 */ /* 0x000fe200078e00ff */
[----:B------:R1:W-:Y:S04]  /*21f0*/  @P6 LDGSTS.E.BYPASS.LTC128B.128 [R6+0x5100], [R4.64+0x80], !P3 ;  /* 0x0510008004066fae */ /* 0x0003e8000d901d46 */
[----:B------:R4:W-:Y:S04]  /*2200*/  @P1 LDGSTS.E.BYPASS.LTC128B.128 [R0+0x3900], [R2.64], !P5 ;  /* 0x0390000002001fae */ /* 0x0009e8000e901d46 */
[----:B------:R4:W-:Y:S04]  /*2210*/  @P1 LDGSTS.E.BYPASS.LTC128B.128 [R0+0x4900], [R2.64+0x40], !P4 ;  /* 0x0490004002001fae */ /* 0x0009e8000e101d46 */
[----:B------:R4:W-:Y:S04]  /*2220*/  @P1 LDGSTS.E.BYPASS.LTC128B.128 [R0+0x5900], [R2.64+0x80], !P3 ;  /* 0x0590008002001fae */ /* 0x0009e8000d901d46 */
[----:B------:R-:W0:Y:S01]  /*2230*/  LDGDEPBAR ;  /* 0x00000000000079af */ /* 0x000e220000000000 */
[----:B-1----:R-:W-:-:S04]  /*2240*/  IMAD.WIDE.U32 R4, R24, c[0x0][0x208], RZ ;  /* 0x0000820018047a25 */ /* 0x002fc800078e00ff */
[----:B------:R-:W-:Y:S01]  /*2250*/  IMAD R6, R24, c[0x0][0x20c], R7 ;  /* 0x0000830018067a24 */ /* 0x000fe200078e0207 */
[----:B------:R-:W-:-:S04]  /*2260*/  DEPBAR.LE SB0, 0x1 ;  /* 0x000080400000791a */ /* 0x000fc80000000000 */
[----:B------:R-:W-:-:S04]  /*2270*/  DEPBAR.LE SB0, 0x0 ;  /* 0x000080000000791a */ /* 0x000fc80000000000 */
[----:B------:R-:W-:Y:S01]  /*2280*/  BAR.SYNC.DEFER_BLOCKING 0x0 ;  /* 0x0000000000007b1d */ /* 0x000fe20000010000 */
[----:B------:R-:W-:Y:S01]  /*2290*/  IMAD.IADD R6, R5, 0x1, R6 ;  /* 0x0000000105067824 */ /* 0x000fe200078e0206 */
[----:B----4-:R-:W-:-:S04]  /*22a0*/  LEA R0, P0, R4, R14, 0x6 ;  /* 0x0000000e04007211 */ /* 0x010fc800078030ff */
[----:B-----5:R-:W-:Y:S01]  /*22b0*/  LEA.HI.X R4, R4, R10, R6, 0x6, P0 ;  /* 0x0000000a04047211 */ /* 0x020fe200000f3406 */
[----:B------:R-:W-:Y:S01]  /*22c0*/  IMAD.MOV.U32 R6, RZ, RZ, c[0x0][0x208] ;  /* 0x00008200ff067624 */ /* 0x000fe200078e00ff */
[----:B------:R-:W-:Y:S02]  /*22d0*/  LEA R2, P0, R0, c[0x0][0x1f8], 0x1 ;  /* 0x00007e0000027a11 */ /* 0x000fe400078008ff */
[----:B------:R-:W-:Y:S02]  /*22e0*/  LOP3.LUT R5, R22, 0x1, RZ, 0xc0, !PT ;  /* 0x0000000116057812 */ /* 0x000fe400078ec0ff */
[----:B------:R-:W-:Y:S01]  /*22f0*/  LEA.HI.X R3, R0, c[0x0][0x1fc], R4, 0x1, P0 ;  /* 0x00007f0000037a11 */ /* 0x000fe200000f0c04 */
[----:B------:R-:W-:Y:S01]  /*2300*/  IMAD.MOV.U32 R4, RZ, RZ, c[0x0][0x20c] ;  /* 0x00008300ff047624 */ /* 0x000fe200078e00ff */
[----:B------:R-:W-:Y:S02]  /*2310*/  LEA R20, P0, R6, R2, 0x6 ;  /* 0x0000000206147211 */ /* 0x000fe400078030ff */
[----:B------:R-:W-:-:S02]  /*2320*/  ISETP.NE.U32.AND P6, PT, R5, 0x1, PT ;  /* 0x000000010500780c */ /* 0x000fc40003fc5070 */
[----:B------:R-:W-:Y:S02]  /*2330*/  LEA.HI.X R21, R6, R3, R4, 0x6, P0 ;  /* 0x0000000306157211 */ /* 0x000fe400000f3404 */
[----:B------:R-:W-:Y:S04]  /*2340*/  LDSM.16.M88.4 R4, [R207+0x1000] ;  /* 0x00100000cf04783b */ /* 0x000fe80000000200 */
[----:B------:R-:W1:Y:S01]  /*2350*/  LDSM.16.M88.4 R40, [R204] ;  /* 0x00000000cc28783b */ /* 0x000e620000000200 */
[----:B------:R-:W-:-:S03]  /*2360*/  IMAD.IADD R0, R25, 0x1, -R12 ;  /* 0x0000000119007824 */ /* 0x000fc600078e0a0c */
[----:B------:R-:W2:Y:S02]  /*2370*/  LDSM.16.M88.4 R8, [R207] ;  /* 0x00000000cf08783b */ /* 0x000ea40000000200 */
[----:B------:R-:W-:Y:S02]  /*2380*/  ISETP.LT.OR P0, PT, R0, 0x1, P6 ;  /* 0x000000010000780c */ /* 0x000fe40003701670 */
[----:B------:R-:W3:Y:S04]  /*2390*/  LDSM.16.M88.4 R36, [R204+0x400] ;  /* 0x00040000cc24783b */ /* 0x000ee80000000200 */
[----:B------:R-:W-:Y:S04]  /*23a0*/  LDSM.16.M88.4 R32, [R204+0x800] ;  /* 0x00080000cc20783b */ /* 0x000fe80000000200 */
[----:B------:R-:W4:Y:S01]  /*23b0*/  LDSM.16.M88.4 R28, [R204+0xc00] ;  /* 0x000c0000cc1c783b */ /* 0x000f220000000200 */
[----:B------:R-:W-:-:S03]  /*23c0*/  LOP3.LUT P1, RZ, R22, 0x2, RZ, 0xc0, !PT ;  /* 0x0000000216ff7812 */ /* 0x000fc6000782c0ff */
[----:B------:R-:W-:Y:S04]  /*23d0*/  LDSM.16.M88.4 R12, [R208+0x1000] ;  /* 0x00100000d00c783b */ /* 0x000fe80000000200 */
[----:B------:R-:W5:Y:S04]  /*23e0*/  LDSM.16.M88.4 R48, [R209] ;  /* 0x00000000d130783b */ /* 0x000f680000000200 */
[----:B------:R-:W-:Y:S04]  /*23f0*/  LDSM.16.M88.4 R16, [R208] ;  /* 0x00000000d010783b */ /* 0x000fe80000000200 */
[----:B------:R-:W-:Y:S04]  /*2400*/  LDSM.16.M88.4 R44, [R220] ;  /* 0x00000000dc2c783b */ /* 0x000fe80000000200 */
[----:B------:R-:W-:Y:S04]  /*2410*/  LDSM.16.M88.4 R52, [R219] ;  /* 0x00000000db34783b */ /* 0x000fe80000000200 */
[----:B------:R-:W3:Y:S04]  /*2420*/  LDSM.16.M88.4 R64, [R218] ;  /* 0x00000000da40783b */ /* 0x000ee80000000200 */
[----:B------:R-:W-:Y:S01]  /*2430*/  @!PT LDS RZ, [RZ] ;  /* 0x00000000fffff984 */ /* 0x000fe20000000800 */
[----:B------:R-:W-:Y:S01]  /*2440*/  @!PT LDS RZ, [RZ] ;  /* 0x00000000fffff984 */ /* 0x000fe20000000800 */
[----:B------:R-:W-:Y:S01]  /*2450*/  @!PT LDS RZ, [RZ] ;  /* 0x00000000fffff984 */ /* 0x000fe20000000800 */
[----:B------:R2:W-:Y:S01]  /*2460*/  LDGSTS.E.BYPASS.LTC128B.128 [R26+0x100], [R2.64], !P0 ;  /* 0x00100000021a7fae */ /* 0x0005e2000c101d46 */
[C---:B------:R-:W-:Y:S01]  /*2470*/  ISETP.LT.OR P0, PT, R0.reuse, 0x1, !P1 ;  /* 0x000000010000780c */ /* 0x040fe20004f01670 */
[----:B-1----:R-:W-:Y:S01]  /*2480*/  HMMA.16816.F32 R56, R4, R40, RZ ;  /* 0x000000280438723c */ /* 0x002fe200000018ff */
[----:B------:R-:W-:-:S02]  /*2490*/  ISETP.LT.OR P6, PT, R0, 0x21, P6 ;  /* 0x000000210000780c */ /* 0x000fc400037c1670 */
[----:B------:R-:W-:-:S09]  /*24a0*/  ISETP.LT.OR P1, PT, R0, 0x21, !P1 ;  /* 0x000000210000780c */ /* 0x000fd20004f21670 */
[----:B------:R1:W-:Y:S01]  /*24b0*/  LDGSTS.E.BYPASS.LTC128B.128 [R26+0x1100], [R2.64+0x40], !P0 ;  /* 0x01100040021a7fae */ /* 0x0003e2000c101d46 */
[----:B------:R-:W-:-:S04]  /*24c0*/  LOP3.LUT P0, RZ, R22, 0x4, RZ, 0xc0, !PT ;  /* 0x0000000416ff7812 */ /* 0x000fc8000780c0ff */
[C---:B------:R-:W-:Y:S02]  /*24d0*/  ISETP.LT.OR P2, PT, R0.reuse, 0x1, !P0 ;  /* 0x000000010000780c */ /* 0x040fe40004741670 */
[----:B------:R-:W-:Y:S01]  /*24e0*/  ISETP.LT.OR P0, PT, R0, 0x21, !P0 ;  /* 0x000000210000780c */ /* 0x000fe20004701670 */
[----:B------:R-:W-:Y:S08]  /*24f0*/  HMMA.16816.F32 R96, R4, R42, RZ ;  /* 0x0000002a0460723c */ /* 0x000ff000000018ff */
[C---:B--2---:R-:W-:Y:S02]  /*2500*/  HMMA.16816.F32 R88, R8.reuse, R40, RZ ;  /* 0x000000280858723c */ /* 0x044fe400000018ff */
[----:B------:R1:W-:Y:S04]  /*2510*/  LDGSTS.E.BYPASS.LTC128B.128 [R26+0x2100], [R2.64+0x80], !P2 ;  /* 0x02100080021a7fae */ /* 0x0003e8000d101d46 */
[----:B------:R2:W-:Y:S02]  /*2520*/  LDGSTS.E.BYPASS.LTC128B.128 [R26+0x900], [R20.64], !P6 ;  /* 0x00900000141a7fae */ /* 0x0005e4000f101d46 */
[----:B------:R-:W-:Y:S02]  /*2530*/  HMMA.16816.F32 R84, R8, R42, RZ ;  /* 0x0000002a0854723c */ /* 0x000fe400000018ff */
[----:B------:R2:W-:Y:S04]  /*2540*/  LDGSTS.E.BYPASS.LTC128B.128 [R26+0x1900], [R20.64+0x40], !P1 ;  /* 0x01900040141a7fae */ /* 0x0005e8000c901d46 */
[----:B------:R2:W-:Y:S02]  /*2550*/  LDGSTS.E.BYPASS.LTC128B.128 [R26+0x2900], [R20.64+0x80], !P0 ;  /* 0x02900080141a7fae */ /* 0x0005e4000c101d46 */
[C---:B---3--:R-:W-:Y:S08]  /*2560*/  HMMA.16816.F32 R76, R4.reuse, R36, RZ ;  /* 0x00000024044c723c */ /* 0x048ff000000018ff */
[----:B------:R-:W-:Y:S08]  /*2570*/  HMMA.16816.F32 R104, R4, R38, RZ ;  /* 0x000000260468723c */ /* 0x000ff000000018ff */
[----:B------:R-:W-:Y:S08]  /*2580*/  HMMA.16816.F32 R80, R8, R36, RZ ;  /* 0x000000240850723c */ /* 0x000ff000000018ff */
[C---:B----4-:R-:W-:Y:S08]  /*2590*/  HMMA.16816.F32 R60, R4.reuse, R28, RZ ;  /* 0x0000001c043c723c */ /* 0x050ff000000018ff */
[C---:B------:R-:W-:Y:S08]  /*25a0*/  HMMA.16816.F32 R72, R4.reuse, R32, RZ ;  /* 0x000000200448723c */ /* 0x040ff000000018ff */
[C---:B------:R-:W-:Y:S08]  /*25b0*/  HMMA.16816.F32 R100, R4.reuse, R34, RZ ;  /* 0x000000220464723c */ /* 0x040ff000000018ff */
[----:B------:R-:W-:Y:S08]  /*25c0*/  HMMA.16816.F32 R92, R4, R30, RZ ;  /* 0x0000001e045c723c */ /* 0x000ff000000018ff */
[C---:B------:R-:W-:Y:S01]  /*25d0*/  HMMA.16816.F32 R68, R8.reuse, R34, RZ ;  /* 0x000000220844723c */ /* 0x040fe200000018ff */
[----:B------:R-:W-:Y:S01]  /*25e0*/  ISETP.NE.AND P2, PT, R23, RZ, PT ;  /* 0x000000ff1700720c */ /* 0x000fe20003f45270 */
[----:B------:R-:W0:Y:S06]  /*25f0*/  LDGDEPBAR ;  /* 0x00000000000079af */ /* 0x000e2c0000000000 */
[C---:B------:R-:W-:Y:S08]  /*2600*/  HMMA.16816.F32 R40, R8.reuse, R38, RZ ;  /* 0x000000260828723c */ /* 0x040ff000000018ff */
[C---:B------:R-:W-:Y:S08]  /*2610*/  HMMA.16816.F32 R36, R8.reuse, R32, RZ ;  /* 0x000000200824723c */ /* 0x040ff000000018ff */
[C---:B------:R-:W-:Y:S08]  /*2620*/  HMMA.16816.F32 R4, R8.reuse, R28, RZ ;  /* 0x0000001c0804723c */ /* 0x040ff000000018ff */
[----:B------:R-:W-:Y:S01]  /*2630*/  HMMA.16816.F32 R28, R8, R30, RZ ;  /* 0x0000001e081c723c */ /* 0x000fe200000018ff */
[----:B------:R-:W-:Y:S07]  /*2640*/  LDSM.16.M88.4 R8, [R207+0x3000] ;  /* 0x00300000cf08783b */ /* 0x000fee0000000200 */
[C---:B-----5:R-:W-:Y:S01]  /*2650*/  HMMA.16816.F32 R32, R12.reuse, R48, R56 ;  /* 0x000000300c20723c */ /* 0x060fe20000001838 */
[----:B------:R-:W3:Y:S07]  /*2660*/  LDSM.16.M88.4 R56, [R204+0x1400] ;  /* 0x00140000cc38783b */ /* 0x000eee0000000200 */
[----:B------:R-:W-:Y:S01]  /*2670*/  HMMA.16816.F32 R136, R12, R64, R60 ;  /* 0x000000400c88723c */ /* 0x000fe2000000183c */
[----:B------:R-:W4:Y:S07]  /*2680*/  LDSM.16.M88.4 R60, [R204+0x1000] ;  /* 0x00100000cc3c783b */ /* 0x000f2e0000000200 */
[----:B------:R-:W-:Y:S01]  /*2690*/  HMMA.16816.F32 R124, R16, R52, R36 ;  /* 0x00000034107c723c */ /* 0x000fe20000001824 */
[----:B------:R-:W5:Y:S07]  /*26a0*/  LDSM.16.M88.4 R36, [R204+0x1c00] ;  /* 0x001c0000cc24783b */ /* 0x000f6e0000000200 */
[C---:B------:R-:W-:Y:S08]  /*26b0*/  HMMA.16816.F32 R76, R12.reuse, R44, R76 ;  /* 0x0000002c0c4c723c */ /* 0x040ff0000000184c */
[C---:B------:R-:W-:Y:S08]  /*26c0*/  HMMA.16816.F32 R140, R12.reuse, R52, R72 ;  /* 0x000000340c8c723c */ /* 0x040ff00000001848 */
[C---:B------:R-:W-:Y:S08]  /*26d0*/  HMMA.16816.F32 R96, R12.reuse, R50, R96 ;  /* 0x000000320c60723c */ /* 0x040ff00000001860 */
[C---:B--2---:R-:W-:Y:S08]  /*26e0*/  HMMA.16816.F32 R20, R12.reuse, R46, R104 ;  /* 0x0000002e0c14723c */ /* 0x044ff00000001868 */
[C---:B------:R-:W-:Y:S08]  /*26f0*/  HMMA.16816.F32 R132, R12.reuse, R54, R100 ;  /* 0x000000360c84723c */ /* 0x040ff00000001864 */
[----:B------:R-:W-:Y:S01]  /*2700*/  HMMA.16816.F32 R116, R12, R66, R92 ;  /* 0x000000420c74723c */ /* 0x000fe2000000185c */
[----:B------:R-:W2:Y:S07]  /*2710*/  LDSM.16.M88.4 R12, [R207+0x2000] ;  /* 0x00200000cf0c783b */ /* 0x000eae0000000200 */
[C---:B------:R-:W-:Y:S01]  /*2720*/  HMMA.16816.F32 R104, R16.reuse, R46, R40 ;  /* 0x0000002e1068723c */ /* 0x040fe20000001828 */
[----:B------:R-:W1:Y:S07]  /*2730*/  LDSM.16.M88.4 R40, [R204+0x1800] ;  /* 0x00180000cc28783b */ /* 0x000e6e0000000200 */
[C---:B------:R-:W-:Y:S08]  /*2740*/  HMMA.16816.F32 R120, R16.reuse, R44, R80 ;  /* 0x0000002c1078723c */ /* 0x040ff00000001850 */
[C---:B------:R-:W-:Y:S08]  /*2750*/  HMMA.16816.F32 R112, R16.reuse, R48, R88 ;  /* 0x000000301070723c */ /* 0x040ff00000001858 */
[C---:B------:R-:W-:Y:S01]  /*2760*/  HMMA.16816.F32 R128, R16.reuse, R64, R4 ;  /* 0x000000401080723c */ /* 0x040fe20000001804 */
[----:B------:R-:W-:Y:S07]  /*2770*/  LDSM.16.M88.4 R4, [R208+0x3000] ;  /* 0x00300000d004783b */ /* 0x000fee0000000200 */
[C---:B------:R-:W-:Y:S01]  /*2780*/  HMMA.16816.F32 R100, R16.reuse, R50, R84 ;  /* 0x000000321064723c */ /* 0x040fe20000001854 */
[----:B------:R-:W-:Y:S07]  /*2790*/  LDSM.16.M88.4 R48, [R215] ;  /* 0x00000000d730783b */ /* 0x000fee0000000200 */
[C---:B------:R-:W-:Y:S08]  /*27a0*/  HMMA.16816.F32 R108, R16.reuse, R54, R68 ;  /* 0x00000036106c723c */ /* 0x040ff00000001844 */
[----:B------:R-:W-:Y:S01]  /*27b0*/  HMMA.16816.F32 R88, R16, R66, R28 ;  /* 0x000000421058723c */ /* 0x000fe2000000181c */
[----:B------:R-:W1:Y:S04]  /*27c0*/  LDSM.16.M88.4 R28, [R216] ;  /* 0x00000000d81c783b */ /* 0x000e680000000200 */
[----:B------:R-:W1:Y:S03]  /*27d0*/  LDSM.16.M88.4 R64, [R214] ;  /* 0x00000000d640783b */ /* 0x000e660000000200 */
[C---:B---3--:R-:W-:Y:S01]  /*27e0*/  HMMA.16816.F32 R16, R8.reuse, R58, R20 ;  /* 0x0000003a0810723c */ /* 0x048fe20000001814 */
[----:B------:R-:W3:Y:S07]  /*27f0*/  LDSM.16.M88.4 R20, [R208+0x2000] ;  /* 0x00200000d014783b */ /* 0x000eee0000000200 */
[C---:B----4-:R-:W-:Y:S01]  /*2800*/  HMMA.16816.F32 R72, R8.reuse, R60, R32 ;  /* 0x0000003c0848723c */ /* 0x050fe20000001820 */
[----:B------:R-:W4:Y:S07]  /*2810*/  LDSM.16.M88.4 R32, [R217] ;  /* 0x00000000d920783b */ /* 0x000f2e0000000200 */
[C---:B------:R-:W-:Y:S08]  /*2820*/  HMMA.16816.F32 R52, R8.reuse, R56, R76 ;  /* 0x000000380834723c */ /* 0x040ff0000000184c */
[----:B-----5:R-:W-:Y:S08]  /*2830*/  HMMA.16816.F32 R80, R8, R38, R116 ;  /* 0x000000260850723c */ /* 0x020ff00000001874 */
[----:B--2---:R-:W-:Y:S08]  /*2840*/  HMMA.16816.F32 R44, R12, R56, R120 ;  /* 0x000000380c2c723c */ /* 0x004ff00000001878 */
[C---:B------:R-:W-:Y:S08]  /*2850*/  HMMA.16816.F32 R68, R8.reuse, R62, R96 ;  /* 0x0000003e0844723c */ /* 0x040ff00000001860 */
[----:B-1----:R-:W-:Y:S08]  /*2860*/  HMMA.16816.F32 R96, R8, R42, R132 ;  /* 0x0000002a0860723c */ /* 0x002ff00000001884 */
[C---:B------:R-:W-:Y:S08]  /*2870*/  HMMA.16816.F32 R76, R12.reuse, R60, R112 ;  /* 0x0000003c0c4c723c */ /* 0x040ff00000001870 */
[----:B------:R-:W-:Y:S08]  /*2880*/  HMMA.16816.F32 R60, R12, R62, R100 ;  /* 0x0000003e0c3c723c */ /* 0x000ff00000001864 */
[C---:B------:R-:W-:Y:S08]  /*2890*/  HMMA.16816.F32 R84, R8.reuse, R40, R140 ;  /* 0x000000280854723c */ /* 0x040ff0000000188c */
[----:B------:R-:W-:Y:S08]  /*28a0*/  HMMA.16816.F32 R92, R8, R36, R136 ;  /* 0x00000024085c723c */ /* 0x000ff00000001888 */
[C---:B------:R-:W-:Y:S08]  /*28b0*/  HMMA.16816.F32 R56, R12.reuse, R58, R104 ;  /* 0x0000003a0c38723c */ /* 0x040ff00000001868 */
[C---:B------:R-:W-:Y:S08]  /*28c0*/  HMMA.16816.F32 R8, R12.reuse, R40, R124 ;  /* 0x000000280c08723c */ /* 0x040ff0000000187c */
[C---:B------:R-:W-:Y:S01]  /*28d0*/  HMMA.16816.F32 R108, R12.reuse, R42, R108 ;  /* 0x0000002a0c6c723c */ /* 0x040fe2000000186c */
[----:B------:R-:W-:Y:S07]  /*28e0*/  LDSM.16.M88.4 R40, [R204+0x2800] ;  /* 0x00280000cc28783b */ /* 0x000fee0000000200 */
[C---:B------:R-:W-:Y:S08]  /*28f0*/  HMMA.16816.F32 R100, R12.reuse, R36, R128 ;  /* 0x000000240c64723c */ /* 0x040ff00000001880 */
[----:B------:R-:W-:Y:S01]  /*2900*/  HMMA.16816.F32 R104, R12, R38, R88 ;  /* 0x000000260c68723c */ /* 0x000fe20000001858 */
[----:B------:R-:W-:Y:S04]  /*2910*/  LDSM.16.M88.4 R12, [R207+0x4000] ;  /* 0x00400000cf0c783b */ /* 0x000fe80000000200 */
[----:B------:R-:W-:Y:S03]  /*2920*/  LDSM.16.M88.4 R36, [R204+0x2c00] ;  /* 0x002c0000cc24783b */ /* 0x000fe60000000200 */
[C---:B------:R-:W-:Y:S01]  /*2930*/  HMMA.16816.F32 R136, R4.reuse, R28, R52 ;  /* 0x0000001c0488723c */ /* 0x040fe20000001834 */
[----:B------:R-:W-:Y:S07]  /*2940*/  LDSM.16.M88.4 R52, [R204+0x2000] ;  /* 0x00200000cc34783b */ /* 0x000fee0000000200 */
[C---:B------:R-:W-:Y:S01]  /*2950*/  HMMA.16816.F32 R132, R4.reuse, R30, R16 ;  /* 0x0000001e0484723c */ /* 0x040fe20000001810 */
[----:B------:R-:W1:Y:S07]  /*2960*/  LDSM.16.M88.4 R16, [R207+0x5000] ;  /* 0x00500000cf10783b */ /* 0x000e6e0000000200 */
[----:B------:R-:W-:Y:S08]  /*2970*/  HMMA.16816.F32 R116, R4, R66, R80 ;  /* 0x000000420474723c */ /* 0x000ff00000001850 */
[----:B---3--:R-:W-:Y:S01]  /*2980*/  HMMA.16816.F32 R80, R20, R28, R44 ;  /* 0x0000001c1450723c */ /* 0x008fe2000000182c */
[----:B------:R-:W2:Y:S07]  /*2990*/  LDSM.16.M88.4 R44, [R204+0x2400] ;  /* 0x00240000cc2c783b */ /* 0x000eae0000000200 */
[C---:B------:R-:W-:Y:S08]  /*29a0*/  HMMA.16816.F32 R124, R4.reuse, R50, R96 ;  /* 0x00000032047c723c */ /* 0x040ff00000001860 */
[C---:B----4-:R-:W-:Y:S08]  /*29b0*/  HMMA.16816.F32 R112, R4.reuse, R32, R72 ;  /* 0x000000200470723c */ /* 0x050ff00000001848 */
[----:B------:R-:W-:Y:S08]  /*29c0*/  HMMA.16816.F32 R140, R4, R34, R68 ;  /* 0x00000022048c723c */ /* 0x000ff00000001844 */
[C---:B------:R-:W-:Y:S08]  /*29d0*/  HMMA.16816.F32 R96, R20.reuse, R32, R76 ;  /* 0x000000201460723c */ /* 0x040ff0000000184c */
[C---:B------:R-:W-:Y:S01]  /*29e0*/  HMMA.16816.F32 R88, R20.reuse, R34, R60 ;  /* 0x000000221458723c */ /* 0x040fe2000000183c */
[----:B------:R-:W-:Y:S07]  /*29f0*/  LDSM.16.M88.4 R32, [R212] ;  /* 0x00000000d420783b */ /* 0x000fee0000000200 */
[----:B------:R-:W-:Y:S01]  /*2a00*/  HMMA.16816.F32 R72, R20, R30, R56 ;  /* 0x0000001e1448723c */ /* 0x000fe20000001838 */
[----:B------:R-:W-:Y:S07]  /*2a10*/  LDSM.16.M88.4 R28, [R211] ;  /* 0x00000000d31c783b */ /* 0x000fee0000000200 */
[C---:B------:R-:W-:Y:S08]  /*2a20*/  HMMA.16816.F32 R128, R4.reuse, R48, R84 ;  /* 0x000000300480723c */ /* 0x040ff00000001854 */
[----:B------:R-:W-:Y:S01]  /*2a30*/  HMMA.16816.F32 R120, R4, R64, R92 ;  /* 0x000000400478723c */ /* 0x000fe2000000185c */
[----:B------:R-:W-:Y:S07]  /*2a40*/  LDSM.16.M88.4 R4, [R208+0x5000] ;  /* 0x00500000d004783b */ /* 0x000fee0000000200 */
[C---:B------:R-:W-:Y:S01]  /*2a50*/  HMMA.16816.F32 R60, R20.reuse, R48, R8 ;  /* 0x00000030143c723c */ /* 0x040fe20000001808 */
[----:B------:R-:W-:Y:S07]  /*2a60*/  LDSM.16.M88.4 R8, [R208+0x4000] ;  /* 0x00400000d008783b */ /* 0x000fee0000000200 */
[C---:B------:R-:W-:Y:S01]  /*2a70*/  HMMA.16816.F32 R68, R20.reuse, R50, R108 ;  /* 0x000000321444723c */ /* 0x040fe2000000186c */
[----:B------:R-:W3:Y:S07]  /*2a80*/  LDSM.16.M88.4 R48, [R213] ;  /* 0x00000000d530783b */ /* 0x000eee0000000200 */
[C---:B------:R-:W-:Y:S08]  /*2a90*/  HMMA.16816.F32 R76, R20.reuse, R64, R100 ;  /* 0x00000040144c723c */ /* 0x040ff00000001864 */
[----:B------:R-:W-:Y:S01]  /*2aa0*/  HMMA.16816.F32 R64, R20, R66, R104 ;  /* 0x000000421440723c */ /* 0x000fe20000001868 */
[----:B------:R-:W4:Y:S01]  /*2ab0*/  LDSM.16.M88.4 R20, [R210] ;  /* 0x00000000d214783b */ /* 0x000f220000000200 */
[----:B------:R-:W-:Y:S01]  /*2ac0*/  ISETP.GE.AND P0, PT, R252, 0x2, PT ;  /* 0x00000002fc00780c */ /* 0x000fe20003f06270 */
[----:B------:R-:W-:-:S05]  /*2ad0*/  DEPBAR.LE SB0, 0x0 ;  /* 0x000080000000791a */ /* 0x000fca0000000000 */
[C---:B-1----:R-:W-:Y:S08]  /*2ae0*/  HMMA.16816.F32 R84, R16.reuse, R52, R112 ;  /* 0x000000341054723c */ /* 0x042ff00000001870 */
[----:B------:R-:W-:Y:S08]  /*2af0*/  HMMA.16816.F32 R92, R16, R54, R140 ;  /* 0x00000036105c723c */ /* 0x000ff0000000188c */
[C---:B------:R-:W-:Y:S08]  /*2b00*/  HMMA.16816.F32 R96, R12.reuse, R52, R96 ;  /* 0x000000340c60723c */ /* 0x040ff00000001860 */
[----:B------:R-:W-:Y:S08]  /*2b10*/  HMMA.16816.F32 R88, R12, R54, R88 ;  /* 0x000000360c58723c */ /* 0x000ff00000001858 */
[C---:B--2---:R-:W-:Y:S08]  /*2b20*/  HMMA.16816.F32 R100, R16.reuse, R44, R136 ;  /* 0x0000002c1064723c */ /* 0x044ff00000001888 */
[----:B------:R-:W-:Y:S08]  /*2b30*/  HMMA.16816.F32 R104, R16, R46, R132 ;  /* 0x0000002e1068723c */ /* 0x000ff00000001884 */
[C---:B------:R-:W-:Y:S08]  /*2b40*/  HMMA.16816.F32 R56, R12.reuse, R44, R80 ;  /* 0x0000002c0c38723c */ /* 0x040ff00000001850 */
[----:B------:R-:W-:Y:S08]  /*2b50*/  HMMA.16816.F32 R52, R12, R46, R72 ;  /* 0x0000002e0c34723c */ /* 0x000ff00000001848 */
[C---:B------:R-:W-:Y:S08]  /*2b60*/  HMMA.16816.F32 R108, R16.reuse, R40, R128 ;  /* 0x00000028106c723c */ /* 0x040ff00000001880 */
[C---:B------:R-:W-:Y:S08]  /*2b70*/  HMMA.16816.F32 R112, R16.reuse, R42, R124 ;  /* 0x0000002a1070723c */ /* 0x040ff0000000187c */
[C---:B------:R-:W-:Y:S08]  /*2b80*/  HMMA.16816.F32 R120, R16.reuse, R36, R120 ;  /* 0x000000241078723c */ /* 0x040ff00000001878 */
[----:B------:R-:W-:Y:S08]  /*2b90*/  HMMA.16816.F32 R116, R16, R38, R116 ;  /* 0x000000261074723c */ /* 0x000ff00000001874 */
[C---:B------:R-:W-:Y:S08]  /*2ba0*/  HMMA.16816.F32 R44, R12.reuse, R40, R60 ;  /* 0x000000280c2c723c */ /* 0x040ff0000000183c */
[C---:B------:R-:W-:Y:S08]  /*2bb0*/  HMMA.16816.F32 R40, R12.reuse, R42, R68 ;  /* 0x0000002a0c28723c */ /* 0x040ff00000001844 */
[C---:B------:R-:W-:Y:S08]  /*2bc0*/  HMMA.16816.F32 R16, R12.reuse, R36, R76 ;  /* 0x000000240c10723c */ /* 0x040ff0000000184c */
[----:B------:R-:W-:Y:S01]  /*2bd0*/  HMMA.16816.F32 R12, R12, R38, R64 ;  /* 0x000000260c0c723c */ /* 0x000fe20000001840 */
[----:B------:R-:W-:Y:S07]  /*2be0*/  BSSY B0, `(.L_x_550) ;  /* 0x000002b000007945 */ /* 0x000fee0003800000 */
[C---:B---3--:R-:W-:Y:S08]  /*2bf0*/  HMMA.16816.F32 R36, R4.reuse, R48, R84 ;  /* 0x000000300424723c */ /* 0x048ff00000001854 */
[C---:B------:R-:W-:Y:S08]  /*2c00*/  HMMA.16816.F32 R60, R4.reuse, R50, R92 ;  /* 0x00000032043c723c */ /* 0x040ff0000000185c */
        /* <DEDUP_REMOVED lines=8> */
[----:B------:R-:W-:Y:S08]  /*2c90*/  HMMA.16816.F32 R44, R8, R28, R44 ;  /* 0x0000001c082c723c */ /* 0x000ff0000000182c */
[C---:B----4-:R-:W-:Y:S08]  /*2ca0*/  HMMA.16816.F32 R80, R4.reuse, R20, R120 ;  /* 0x000000140450723c */ /* 0x050ff00000001878 */
[----:B------:R-:W-:Y:S08]  /*2cb0*/  HMMA.16816.F32 R84, R4, R22, R116 ;  /* 0x000000160454723c */ /* 0x000ff00000001874 */
[C---:B------:R-:W-:Y:S08]  /*2cc0*/  HMMA.16816.F32 R28, R8.reuse, R30, R40 ;  /* 0x0000001e081c723c */ /* 0x040ff00000001828 */
[C---:B------:R-:W-:Y:S08]  /*2cd0*/  HMMA.16816.F32 R32, R8.reuse, R20, R16 ;  /* 0x000000140820723c */ /* 0x040ff00000001810 */
[----:B------:R-:W-:Y:S01]  /*2ce0*/  HMMA.16816.F32 R48, R8, R22, R12 ;  /* 0x000000160830723c */ /* 0x000fe2000000180c */
[----:B------:R-:W-:Y:S06]  /*2cf0*/  BAR.SYNC.DEFER_BLOCKING 0x0 ;  /* 0x0000000000007b1d */ /* 0x000fec0000010000 */
[----:B------:R-:W-:Y:S01]  /*2d00*/  @!UPT UIADD3 URZ, URZ, URZ, URZ ;  /* 0x0000003f3f3ff290 */ /* 0x000fe2000fffe03f */
[----:B------:R-:W-:Y:S11]  /*2d10*/  @!P0 BRA `(.L_x_551) ;  /* 0x0000017000008947 */ /* 0x000ff60003800000 */
[----:B------:R-:W-:Y:S01]  /*2d20*/  IADD3 R0, R252, -0x2, RZ ;  /* 0xfffffffefc007810 */ /* 0x000fe20007ffe0ff */
[----:B------:R-:W-:-:S03]  /*2d30*/  IMAD.MOV.U32 R6, RZ, RZ, c[0x0][0x1e4] ;  /* 0x00007900ff067624 */ /* 0x000fc600078e00ff */
[----:B------:R-:W-:Y:S01]  /*2d40*/  SHF.R.S32.HI R2, RZ, 0x1f, R0 ;  /* 0x0000001fff027819 */ /* 0x000fe20000011400 */
[----:B------:R-:W-:-:S04]  /*2d50*/  IMAD.WIDE.U32 R4, R0, c[0x0][0x1e0], RZ ;  /* 0x0000780000047a25 */ /* 0x000fc800078e00ff */
[----:B------:R-:W-:-:S04]  /*2d60*/  IMAD R2, R2, c[0x0][0x1e0], RZ ;  /* 0x0000780002027a24 */ /* 0x000fc800078e02ff */
[----:B------:R-:W-:Y:S01]  /*2d70*/  IMAD R2, R0, c[0x0][0x1e4], R2 ;  /* 0x0000790000027a24 */ /* 0x000fe200078e0202 */
[----:B------:R-:W-:-:S03]  /*2d80*/  LEA R0, P0, R4, R146, 0x6 ;  /* 0x0000009204007211 */ /* 0x000fc600078030ff */
[----:B------:R-:W-:Y:S01]  /*2d90*/  IMAD.IADD R3, R5, 0x1, R2 ;  /* 0x0000000105037824 */ /* 0x000fe200078e0202 */
[----:B------:R-:W-:Y:S01]  /*2da0*/  LEA R2, P1, R0, c[0x0][0x1c8], 0x1 ;  /* 0x0000720000027a11 */ /* 0x000fe200078208ff */
[----:B------:R-:W-:-:S03]  /*2db0*/  IMAD.MOV.U32 R5, RZ, RZ, c[0x0][0x1e0] ;  /* 0x00007800ff057624 */ /* 0x000fc600078e00ff */
[----:B------:R-:W-:Y:S02]  /*2dc0*/  LEA.HI.X R3, R4, R144, R3, 0x6, P0 ;  /* 0x0000009004037211 */ /* 0x000fe400000f3403 */
[----:B------:R-:W-:Y:S02]  /*2dd0*/  LEA R4, P0, R5, R2, 0x6 ;  /* 0x0000000205047211 */ /* 0x000fe400078030ff */
[----:B------:R-:W-:-:S04]  /*2de0*/  LEA.HI.X R3, R0, c[0x0][0x1cc], R3, 0x1, P1 ;  /* 0x0000730000037a11 */ /* 0x000fc800008f0c03 */
[----:B------:R-:W-:Y:S01]  /*2df0*/  LEA.HI.X R5, R5, R3, R6, 0x6, P0 ;  /* 0x0000000305057211 */ /* 0x000fe200000f3406 */
[----:B------:R-:W-:Y:S01]  /*2e00*/  @!PT LDS RZ, [RZ] ;  /* 0x00000000fffff984 */ /* 0x000fe20000000800 */
[----:B------:R-:W-:Y:S01]  /*2e10*/  @!PT LDS RZ, [RZ] ;  /* 0x00000000fffff984 */ /* 0x000fe20000000800 */
[----:B------:R-:W-:Y:S01]  /*2e20*/  @!PT LDS RZ, [RZ] ;  /* 0x00000000fffff984 */ /* 0x000fe20000000800 */
[----:B------:R1:W-:Y:S04]  /*2e30*/  LDGSTS.E.BYPASS.LTC128B.128 [R26+0x3100], [R2.64], !P5 ;  /* 0x03100000021a7fae */ /* 0x0003e8000e901d46 */
[----:B------:R1:W-:Y:S04]  /*2e40*/  LDGSTS.E.BYPASS.LTC128B.128 [R26+0x4100], [R2.64+0x40], !P4 ;  /* 0x04100040021a7fae */ /* 0x0003e8000e101d46 */
[----:B------:R1:W-:Y:S04]  /*2e50*/  LDGSTS.E.BYPASS.LTC128B.128 [R26+0x5100], [R2.64+0x80], !P3 ;  /* 0x05100080021a7fae */ /* 0x0003e8000d901d46 */
[----:B------:R1:W-:Y:S04]  /*2e60*/  LDGSTS.E.BYPASS.LTC128B.128 [R26+0x3900], [R4.64], !P5 ;  /* 0x03900000041a7fae */ /* 0x0003e8000e901d46 */
[----:B------:R1:W-:Y:S04]  /*2e70*/  LDGSTS.E.BYPASS.LTC128B.128 [R26+0x4900], [R4.64+0x40], !P4 ;  /* 0x04900040041a7fae */ /* 0x0003e8000e101d46 */
[----:B------:R1:W-:Y:S02]  /*2e80*/  LDGSTS.E.BYPASS.LTC128B.128 [R26+0x5900], [R4.64+0x80], !P3 ;  /* 0x05900080041a7fae */ /* 0x0003e4000d901d46 */
.L_x_551:
[----:B------:R-:W-:Y:S05]  /*2e90*/  BSYNC B0 ;  /* 0x0000000000007941 */ /* 0x000fea0003800000 */
.L_x_550:
[----:B------:R-:W2:Y:S04]  /*2ea0*/  LDL R0, [R1+0x50] ;  /* 0x0000500001007983 */ /* 0x000ea80000100800 */
[----:B------:R-:W2:Y:S04]  /*2eb0*/  LDL R149, [R1+0x40] ;  /* 0x0000400001957983 */ /* 0x000ea80000100800 */
[----:B-1----:R-:W3:Y:S04]  /*2ec0*/  LDL R5, [R1+0x4c] ;  /* 0x00004c0001057983 */ /* 0x002ee80000100800 */
[----:B------:R-:W-:Y:S04]  /*2ed0*/  LDSM.16.MT88.4 R92, [R206+0x2000] ;  /* 0x00200000ce5c783b */ /* 0x000fe80000004200 */
[----:B------:R-:W0:Y:S01]  /*2ee0*/  LDGDEPBAR ;  /* 0x00000000000079af */ /* 0x000e220000000000 */
[----:B--2---:R-:W-:-:S04]  /*2ef0*/  IMAD.IADD R3, R0, 0x1, R149 ;  /* 0x0000000100037824 */ /* 0x004fc800078e0295 */
[----:B------:R-:W-:-:S05]  /*2f00*/  @P2 IMAD.HI.U32 R0, R3, c[0x0][0x2c8], RZ ;  /* 0x0000b20003002a27 */ /* 0x000fca00078e00ff */
[----:B------:R-:W-:-:S05]  /*2f10*/  @P2 SHF.R.U32.HI R3, RZ, c[0x0][0x2cc], R0 ;  /* 0x0000b300ff032a19 */ /* 0x000fca0000011600 */
[----:B------:R-:W1:Y:S04]  /*2f20*/  SHFL.IDX PT, R2, R3, 0x2, 0x1c1f ;  /* 0x005c1f0003027f89 */ /* 0x000e6800000e0000 */
[----:B------:R-:W2:Y:S01]  /*2f30*/  SHFL.IDX PT, R6, R3, 0x3, 0x1c1f ;  /* 0x007c1f0003067f89 */ /* 0x000ea200000e0000 */
[----:B------:R-:W-:-:S05]  /*2f40*/  IMAD R0, R24, R27, 0x1 ;  /* 0x0000000118007424 */ /* 0x000fca00078e021b */
[----:B---3--:R-:W-:-:S04]  /*2f50*/  IADD3 R0, -R5, c[0x0][0x1d0], R0 ;  /* 0x0000740005007a10 */ /* 0x008fc80007ffe100 */
[----:B------:R-:W-:Y:S01]  /*2f60*/  IADD3 R4, R0, -c[0x0][0x168], RZ ;  /* 0x80005a0000047a10 */ /* 0x000fe20007ffe0ff */
[----:B------:R-:W-:-:S04]  /*2f70*/  IMAD.IADD R5, R25, 0x1, -R5 ;  /* 0x0000000119057824 */ /* 0x000fc800078e0a05 */
[C---:B-1----:R-:W-:Y:S02]  /*2f80*/  IMAD.IADD R2, R4.reuse, 0x1, R2 ;  /* 0x0000000104027824 */ /* 0x042fe400078e0202 */
[----:B--2---:R-:W-:-:S03]  /*2f90*/  IMAD.IADD R0, R4, 0x1, R6 ;  /* 0x0000000104007824 */ /* 0x004fc600078e0206 */
[----:B------:R-:W-:-:S04]  /*2fa0*/  IMNMX R2, R5, R2, PT ;  /* 0x0000000205027217 */ /* 0x000fc80003800200 */
[C---:B------:R-:W-:Y:S02]  /*2fb0*/  ISETP.GT.AND P0, PT, R2.reuse, RZ, PT ;  /* 0x000000ff0200720c */ /* 0x040fe40003f04270 */
[----:B------:R-:W-:Y:S02]  /*2fc0*/  IMNMX R0, R5, R0, PT ;  /* 0x0000000005007217 */ /* 0x000fe40003800200 */
[----:B------:R-:W-:Y:S02]  /*2fd0*/  ISETP.GT.AND P6, PT, R2, 0x1, PT ;  /* 0x000000010200780c */ /* 0x000fe40003fc4270 */
[----:B------:R-:W-:Y:S02]  /*2fe0*/  FSEL R10, R36, -INF , P0 ;  /* 0xff800000240a7808 */ /* 0x000fe40000000000 */
[C---:B------:R-:W-:Y:S02]  /*2ff0*/  ISETP.GT.AND P0, PT, R0.reuse, 0x1, PT ;  /* 0x000000010000780c */ /* 0x040fe40003f04270 */
[----:B------:R-:W-:-:S02]  /*3000*/  ISETP.GT.AND P1, PT, R0, RZ, PT ;  /* 0x000000ff0000720c */ /* 0x000fc40003f24270 */
[----:B------:R-:W-:Y:S02]  /*3010*/  FSEL R11, R37, -INF , P6 ;  /* 0xff800000250b7808 */ /* 0x000fe40003000000 */
[----:B------:R-:W-:Y:S02]  /*3020*/  ISETP.GT.AND P6, PT, R2, 0x8, PT ;  /* 0x000000080200780c */ /* 0x000fe40003fc4270 */
[----:B------:R-:W-:Y:S02]  /*3030*/  FSEL R16, R39, -INF , P0 ;  /* 0xff80000027107808 */ /* 0x000fe40000000000 */
[----:B------:R-:W-:Y:S02]  /*3040*/  FSEL R15, R38, -INF , P1 ;  /* 0xff800000260f7808 */ /* 0x000fe40000800000 */
[----:B------:R-:W-:Y:S01]  /*3050*/  ISETP.GT.AND P0, PT, R0, 0x8, PT ;  /* 0x000000080000780c */ /* 0x000fe20003f04270 */
[----:B------:R-:W-:Y:S01]  /*3060*/  SHFL.IDX PT, R8, R3, 0x1, 0x1c1f ;  /* 0x003c1f0003087f89 */ /* 0x000fe200000e0000 */
[----:B------:R-:W-:-:S02]  /*3070*/  ISETP.GT.AND P1, PT, R2, 0x9, PT ;  /* 0x000000090200780c */ /* 0x000fc40003f24270 */
[----:B------:R-:W-:Y:S01]  /*3080*/  FSEL R13, R60, -INF , P6 ;  /* 0xff8000003c0d7808 */ /* 0x000fe20003000000 */
[----:B------:R-:W-:Y:S01]  /*3090*/  LDSM.16.MT88.4 R36, [R206+0x400] ;  /* 0x00040000ce24783b */ /* 0x000fe20000004200 */
[----:B------:R-:W-:Y:S02]  /*30a0*/  FMNMX.FTZ R6, R10, R11, !PT ;  /* 0x0000000b0a067209 */ /* 0x000fe40007810000 */
[----:B------:R-:W-:Y:S02]  /*30b0*/  FSEL R17, R62, -INF , P0 ;  /* 0xff8000003e117808 */ /* 0x000fe40000000000 */
[----:B------:R-:W-:Y:S02]  /*30c0*/  FSEL R14, R61, -INF , P1 ;  /* 0xff8000003d0e7808 */ /* 0x000fe40000800000 */
[C---:B------:R-:W-:Y:S02]  /*30d0*/  ISETP.GT.AND P6, PT, R2.reuse, 0x10, PT ;  /* 0x000000100200780c */ /* 0x040fe40003fc4270 */
[----:B------:R-:W-:-:S02]  /*30e0*/  ISETP.GT.AND P0, PT, R2, 0x11, PT ;  /* 0x000000110200780c */ /* 0x000fc40003f04270 */
[----:B------:R-:W-:Y:S02]  /*30f0*/  FMNMX.FTZ R6, R13, R6, !PT ;  /* 0x000000060d067209 */ /* 0x000fe40007810000 */
[----:B------:R-:W-:Y:S02]  /*3100*/  FSEL R19, R64, -INF , P6 ;  /* 0xff80000040137808 */ /* 0x000fe40003000000 */
[----:B------:R-:W-:Y:S02]  /*3110*/  FSEL R20, R65, -INF , P0 ;  /* 0xff80000041147808 */ /* 0x000fe40000000000 */
[----:B------:R-:W-:Y:S02]  /*3120*/  FMNMX.FTZ R6, R14, R6, !PT ;  /* 0x000000060e067209 */ /* 0x000fe40007810000 */
[----:B------:R-:W-:Y:S02]  /*3130*/  ISETP.GT.AND P0, PT, R0, 0x11, PT ;  /* 0x000000110000780c */ /* 0x000fe40003f04270 */
[----:B------:R-:W-:-:S02]  /*3140*/  ISETP.GT.AND P6, PT, R2, 0x18, PT ;  /* 0x000000180200780c */ /* 0x000fc40003fc4270 */
[----:B------:R-:W-:Y:S02]  /*3150*/  FMNMX.FTZ R6, R19, R6, !PT ;  /* 0x0000000613067209 */ /* 0x000fe40007810000 */
[----:B------:R-:W-:Y:S02]  /*3160*/  ISETP.GT.AND P1, PT, R0, 0x9, PT ;  /* 0x000000090000780c */ /* 0x000fe40003f24270 */
[----:B------:R-:W-:Y:S02]  /*3170*/  FSEL R23, R67, -INF , P0 ;  /* 0xff80000043177808 */ /* 0x000fe40000000000 */
[----:B------:R-:W-:Y:S02]  /*3180*/  ISETP.GT.AND P0, PT, R2, 0x19, PT ;  /* 0x000000190200780c */ /* 0x000fe40003f04270 */
[----:B------:R-:W-:Y:S02]  /*3190*/  FSEL R22, R68, -INF , P6 ;  /* 0xff80000044167808 */ /* 0x000fe40003000000 */
[----:B------:R-:W-:-:S02]  /*31a0*/  FMNMX.FTZ R6, R20, R6, !PT ;  /* 0x0000000614067209 */ /* 0x000fc40007810000 */
[----:B------:R-:W-:Y:S02]  /*31b0*/  FSEL R18, R63, -INF , P1 ;  /* 0xff8000003f127808 */ /* 0x000fe40000800000 */
[C---:B------:R-:W-:Y:S01]  /*31c0*/  ISETP.GT.AND P1, PT, R0.reuse, 0x10, PT ;  /* 0x000000100000780c */ /* 0x040fe20003f24270 */
[----:B------:R-:W-:Y:S01]  /*31d0*/  LDSM.16.MT88.4 R60, [R206] ;  /* 0x00000000ce3c783b */ /* 0x000fe20000004200 */
[----:B------:R-:W-:Y:S02]  /*31e0*/  FSEL R21, R69, -INF , P0 ;  /* 0xff80000045157808 */ /* 0x000fe40000000000 */
[----:B------:R-:W-:Y:S02]  /*31f0*/  ISETP.GT.AND P0, PT, R0, 0x19, PT ;  /* 0x000000190000780c */ /* 0x000fe40003f04270 */
[----:B------:R-:W-:Y:S02]  /*3200*/  ISETP.GT.AND P6, PT, R2, 0x20, PT ;  /* 0x000000200200780c */ /* 0x000fe40003fc4270 */
[----:B------:R-:W-:-:S02]  /*3210*/  FMNMX.FTZ R6, R22, R6, !PT ;  /* 0x0000000616067209 */ /* 0x000fc40007810000 */
[----:B------:R-:W-:Y:S02]  /*3220*/  FSEL R24, R66, -INF , P1 ;  /* 0xff80000042187808 */ /* 0x000fe40000800000 */
[----:B------:R-:W-:Y:S01]  /*3230*/  ISETP.GT.AND P1, PT, R0, 0x18, PT ;  /* 0x000000180000780c */ /* 0x000fe20003f24270 */
[----:B------:R-:W-:Y:S01]  /*3240*/  LDSM.16.MT88.4 R64, [R206+0x1000] ;  /* 0x00100000ce40783b */ /* 0x000fe20000004200 */
[----:B------:R-:W-:Y:S02]  /*3250*/  FSEL R26, R71, -INF , P0 ;  /* 0xff800000471a7808 */ /* 0x000fe40000000000 */
[----:B------:R-:W-:Y:S02]  /*3260*/  ISETP.GT.AND P0, PT, R2, 0x21, PT ;  /* 0x000000210200780c */ /* 0x000fe40003f04270 */
[----:B------:R-:W-:Y:S02]  /*3270*/  FSEL R132, R72, -INF , P6 ;  /* 0xff80000048847808 */ /* 0x000fe40003000000 */
[----:B------:R-:W-:-:S02]  /*3280*/  FMNMX.FTZ R6, R21, R6, !PT ;  /* 0x0000000615067209 */ /* 0x000fc40007810000 */
[----:B------:R-:W-:Y:S02]  /*3290*/  FSEL R25, R70, -INF , P1 ;  /* 0xff80000046197808 */ /* 0x000fe40000800000 */
[----:B------:R-:W-:Y:S02]  /*32a0*/  FMNMX.FTZ R7, R15, R16, !PT ;  /* 0x000000100f077209 */ /* 0x000fe40007810000 */
[----:B------:R-:W-:Y:S02]  /*32b0*/  ISETP.GT.AND P1, PT, R2, 0x28, PT ;  /* 0x000000280200780c */ /* 0x000fe40003f24270 */
[----:B------:R-:W-:Y:S02]  /*32c0*/  FSEL R131, R73, -INF , P0 ;  /* 0xff80000049837808 */ /* 0x000fe40000000000 */
[----:B------:R-:W-:Y:S02]  /*32d0*/  FMNMX.FTZ R6, R132, R6, !PT ;  /* 0x0000000684067209 */ /* 0x000fe40007810000 */
[----:B------:R-:W-:-:S02]  /*32e0*/  FMNMX.FTZ R7, R17, R7, !PT ;  /* 0x0000000711077209 */ /* 0x000fc40007810000 */
[----:B------:R-:W-:Y:S02]  /*32f0*/  ISETP.GT.AND P0, PT, R2, 0x29, PT ;  /* 0x000000290200780c */ /* 0x000fe40003f04270 */
[----:B------:R-:W-:Y:S02]  /*3300*/  FSEL R135, R76, -INF , P1 ;  /* 0xff8000004c877808 */ /* 0x000fe40000800000 */
[----:B------:R-:W-:Y:S02]  /*3310*/  FMNMX.FTZ R6, R131, R6, !PT ;  /* 0x0000000683067209 */ /* 0x000fe40007810000 */
[----:B------:R-:W-:Y:S02]  /*3320*/  ISETP.GT.AND P1, PT, R2, 0x30, PT ;  /* 0x000000300200780c */ /* 0x000fe40003f24270 */
[----:B------:R-:W-:Y:S02]  /*3330*/  FMNMX.FTZ R7, R18, R7, !PT ;  /* 0x0000000712077209 */ /* 0x000fe40007810000 */
[----:B------:R-:W-:-:S02]  /*3340*/  FSEL R136, R77, -INF , P0 ;  /* 0xff8000004d887808 */ /* 0x000fc40000000000 */
[----:B------:R-:W-:Y:S02]  /*3350*/  FMNMX.FTZ R6, R135, R6, !PT ;  /* 0x0000000687067209 */ /* 0x000fe40007810000 */
[----:B------:R-:W-:Y:S02]  /*3360*/  FSEL R230, R80, -INF , P1 ;  /* 0xff80000050e67808 */ /* 0x000fe40000800000 */
[----:B------:R-:W-:Y:S02]  /*3370*/  ISETP.GT.AND P1, PT, R0, 0x20, PT ;  /* 0x000000200000780c */ /* 0x000fe40003f24270 */
[----:B------:R-:W-:Y:S02]  /*3380*/  FMNMX.FTZ R7, R24, R7, !PT ;  /* 0x0000000718077209 */ /* 0x000fe40007810000 */
[----:B------:R-:W-:Y:S02]  /*3390*/  ISETP.GT.AND P0, PT, R2, 0x31, PT ;  /* 0x000000310200780c */ /* 0x000fe40003f04270 */
[----:B------:R-:W-:-:S02]  /*33a0*/  FMNMX.FTZ R6, R136, R6, !PT ;  /* 0x0000000688067209 */ /* 0x000fc40007810000 */
[----:B------:R-:W-:Y:S02]  /*33b0*/  FSEL R133, R74, -INF , P1 ;  /* 0xff8000004a857808 */ /* 0x000fe40000800000 */
[C---:B------:R-:W-:Y:S02]  /*33c0*/  ISETP.GT.AND P6, PT, R2.reuse, 0x38, PT ;  /* 0x000000380200780c */ /* 0x040fe40003fc4270 */
[----:B------:R-:W-:Y:S02]  /*33d0*/  ISETP.GT.AND P1, PT, R2, 0x39, PT ;  /* 0x000000390200780c */ /* 0x000fe40003f24270 */
[----:B------:R-:W-:Y:S02]  /*33e0*/  FMNMX.FTZ R7, R23, R7, !PT ;  /* 0x0000000717077209 */ /* 0x000fe40007810000 */
[----:B------:R-:W-:Y:S02]  /*33f0*/  FSEL R228, R81, -INF , P0 ;  /* 0xff80000051e47808 */ /* 0x000fe40000000000 */
[----:B------:R-:W-:-:S02]  /*3400*/  FMNMX.FTZ R2, R230, R6, !PT ;  /* 0x00000006e6027209 */ /* 0x000fc40007810000 */
[----:B------:R-:W-:Y:S02]  /*3410*/  FMNMX.FTZ R6, R25, R7, !PT ;  /* 0x0000000719067209 */ /* 0x000fe40007810000 */
[----:B------:R-:W-:Y:S02]  /*3420*/  FSEL R221, R84, -INF , P6 ;  /* 0xff80000054dd7808 */ /* 0x000fe40003000000 */
[----:B------:R-:W-:Y:S02]  /*3430*/  FMNMX.FTZ R2, R228, R2, !PT ;  /* 0x00000002e4027209 */ /* 0x000fe40007810000 */
[----:B------:R-:W-:Y:S02]  /*3440*/  ISETP.GT.AND P0, PT, R0, 0x21, PT ;  /* 0x000000210000780c */ /* 0x000fe40003f04270 */
[----:B------:R-:W-:Y:S02]  /*3450*/  FMNMX.FTZ R6, R26, R6, !PT ;  /* 0x000000061a067209 */ /* 0x000fe40007810000 */
[----:B------:R-:W-:-:S02]  /*3460*/  FSEL R222, R85, -INF , P1 ;  /* 0xff80000055de7808 */ /* 0x000fc40000800000 */
[----:B------:R-:W-:Y:S01]  /*3470*/  FMNMX.FTZ R2, R221, R2, !PT ;  /* 0x00000002dd027209 */ /* 0x000fe20007810000 */
[----:B------:R1:W2:Y:S01]  /*3480*/  SHFL.IDX PT, R7, R3, RZ, 0x1c1f ;  /* 0x001c1fff03077589 */ /* 0x0002a200000e0000 */
[----:B------:R-:W-:Y:S02]  /*3490*/  FSEL R134, R75, -INF , P0 ;  /* 0xff8000004b867808 */ /* 0x000fe40000000000 */
[C---:B------:R-:W-:Y:S02]  /*34a0*/  ISETP.GT.AND P1, PT, R0.reuse, 0x28, PT ;  /* 0x000000280000780c */ /* 0x040fe40003f24270 */
[----:B------:R-:W-:Y:S02]  /*34b0*/  FMNMX.FTZ R6, R133, R6, !PT ;  /* 0x0000000685067209 */ /* 0x000fe40007810000 */
[----:B------:R-:W-:Y:S02]  /*34c0*/  ISETP.GT.AND P0, PT, R0, 0x29, PT ;  /* 0x000000290000780c */ /* 0x000fe40003f04270 */
[----:B------:R-:W-:-:S02]  /*34d0*/  FSEL R130, R78, -INF , P1 ;  /* 0xff8000004e827808 */ /* 0x000fc40000800000 */
[----:B------:R-:W-:Y:S02]  /*34e0*/  FSEL R138, R79, -INF , P0 ;  /* 0xff8000004f8a7808 */ /* 0x000fe40000000000 */
[----:B------:R-:W-:Y:S01]  /*34f0*/  ISETP.GT.AND P1, PT, R0, 0x30, PT ;  /* 0x000000300000780c */ /* 0x000fe20003f24270 */
[----:B------:R-:W-:Y:S01]  /*3500*/  LDSM.16.MT88.4 R76, [R205+0x1000] ;  /* 0x00100000cd4c783b */ /* 0x000fe20000004200 */
[----:B-1----:R-:W-:Y:S02]  /*3510*/  FMNMX.FTZ R3, R222, R2, !PT ;  /* 0x00000002de037209 */ /* 0x002fe40007810000 */
[----:B------:R-:W-:-:S03]  /*3520*/  FMNMX.FTZ R2, R134, R6, !PT ;  /* 0x0000000686027209 */ /* 0x000fc60007810000 */
[----:B------:R-:W1:Y:S01]  /*3530*/  SHFL.BFLY PT, R9, R3, 0x2, 0x1f ;  /* 0x0c401f0003097f89 */ /* 0x000e6200000e0000 */
[----:B------:R-:W-:Y:S02]  /*3540*/  FMNMX.FTZ R2, R130, R2, !PT ;  /* 0x0000000282027209 */ /* 0x000fe40007810000 */
[----:B------:R-:W-:Y:S02]  /*3550*/  ISETP.GT.AND P0, PT, R0, 0x31, PT ;  /* 0x000000310000780c */ /* 0x000fe40003f04270 */
[----:B------:R-:W-:Y:S02]  /*3560*/  FSEL R203, R82, -INF , P1 ;  /* 0xff80000052cb7808 */ /* 0x000fe40000800000 */
[----:B------:R-:W-:Y:S02]  /*3570*/  FMNMX.FTZ R2, R138, R2, !PT ;  /* 0x000000028a027209 */ /* 0x000fe40007810000 */
[----:B------:R-:W-:Y:S02]  /*3580*/  FSEL R226, R83, -INF , P0 ;  /* 0xff80000053e27808 */ /* 0x000fe40000000000 */
[----:B------:R-:W-:-:S02]  /*3590*/  ISETP.GT.AND P1, PT, R0, 0x38, PT ;  /* 0x000000380000780c */ /* 0x000fc40003f24270 */
[----:B------:R-:W-:Y:S02]  /*35a0*/  FMNMX.FTZ R2, R203, R2, !PT ;  /* 0x00000002cb027209 */ /* 0x000fe40007810000 */
[----:B------:R-:W-:Y:S02]  /*35b0*/  ISETP.GT.AND P0, PT, R0, 0x39, PT ;  /* 0x000000390000780c */ /* 0x000fe40003f04270 */
[----:B------:R-:W-:Y:S02]  /*35c0*/  FSEL R229, R86, -INF , P1 ;  /* 0xff80000056e57808 */ /* 0x000fe40000800000 */
[----:B------:R-:W-:Y:S01]  /*35d0*/  FMNMX.FTZ R0, R226, R2, !PT ;  /* 0x00000002e2007209 */ /* 0x000fe20007810000 */
[C---:B--2---:R-:W-:Y:S01]  /*35e0*/  IMAD.IADD R7, R4.reuse, 0x1, R7 ;  /* 0x0000000104077824 */ /* 0x044fe200078e0207 */
[----:B------:R-:W-:Y:S01]  /*35f0*/  FSEL R225, R87, -INF , P0 ;  /* 0xff80000057e17808 */ /* 0x000fe20000000000 */
[----:B------:R-:W-:Y:S01]  /*3600*/  IMAD.IADD R6, R4, 0x1, R8 ;  /* 0x0000000104067824 */ /* 0x000fe200078e0208 */
[----:B------:R-:W-:Y:S01]  /*3610*/  FMNMX.FTZ R4, R229, R0, !PT ;  /* 0x00000000e5047209 */ /* 0x000fe20007810000 */
[----:B------:R-:W-:Y:S01]  /*3620*/  LDSM.16.MT88.4 R84, [R205+0x2000] ;  /* 0x00200000cd54783b */ /* 0x000fe20000004200 */
[----:B-1----:R-:W-:-:S02]  /*3630*/  FMNMX.FTZ R3, R3, R9, !PT ;  /* 0x0000000903037209 */ /* 0x002fc40007810000 */
[----:B------:R-:W-:Y:S02]  /*3640*/  FMNMX.FTZ R4, R225, R4, !PT ;  /* 0x00000004e1047209 */ /* 0x000fe40007810000 */
[C---:B------:R-:W-:Y:S02]  /*3650*/  IMNMX R2, R5.reuse, R7, PT ;  /* 0x0000000705027217 */ /* 0x040fe40003800200 */
[----:B------:R-:W-:Y:S02]  /*3660*/  IMNMX R0, R5, R6, PT ;  /* 0x0000000605007217 */ /* 0x000fe40003800200 */
[----:B------:R-:W1:Y:S01]  /*3670*/  SHFL.BFLY PT, R5, R4, 0x2, 0x1f ;  /* 0x0c401f0004057f89 */ /* 0x000e6200000e0000 */
[----:B------:R-:W-:-:S03]  /*3680*/  ISETP.GT.AND P0, PT, R2, 0x8, PT ;  /* 0x000000080200780c */ /* 0x000fc60003f04270 */
[----:B------:R-:W2:Y:S01]  /*3690*/  SHFL.BFLY PT, R6, R3, 0x1, 0x1f ;  /* 0x0c201f0003067f89 */ /* 0x000ea200000e0000 */
[----:B------:R-:W-:Y:S02]  /*36a0*/  FSEL R72, R88, -INF , P0 ;  /* 0xff80000058487808 */ /* 0x000fe40000000000 */
[----:B------:R-:W-:-:S04]  /*36b0*/  ISETP.GT.AND P0, PT, R0, 0x1, PT ;  /* 0x000000010000780c */ /* 0x000fc80003f04270 */
[----:B------:R-:W-:Y:S02]  /*36c0*/  FSEL R75, R99, -INF , P0 ;  /* 0xff800000634b7808 */ /* 0x000fe40000000000 */
[----:B------:R-:W-:-:S04]  /*36d0*/  ISETP.GT.AND P0, PT, R0, 0x8, PT ;  /* 0x000000080000780c */ /* 0x000fc80003f04270 */
[----:B------:R-:W-:Y:S02]  /*36e0*/  FSEL R80, R90, -INF , P0 ;  /* 0xff8000005a507808 */ /* 0x000fe40000000000 */
[----:B------:R-:W-:Y:S02]  /*36f0*/  ISETP.GT.AND P0, PT, R0, 0x11, PT ;  /* 0x000000110000780c */ /* 0x000fe40003f04270 */
[C---:B------:R-:W-:Y:S02]  /*3700*/  ISETP.GT.AND P1, PT, R2.reuse, 0x1, PT ;  /* 0x000000010200780c */ /* 0x040fe40003f24270 */
[----:B------:R-:W-:Y:S02]  /*3710*/  FSEL R103, R59, -INF , P0 ;  /* 0xff8000003b677808 */ /* 0x000fe40000000000 */
[----:B------:R-:W-:Y:S02]  /*3720*/  ISETP.GT.AND P0, PT, R2, 0x19, PT ;  /* 0x000000190200780c */ /* 0x000fe40003f04270 */
[----:B------:R-:W-:-:S02]  /*3730*/  FSEL R40, R97, -INF , P1 ;  /* 0xff80000061287808 */ /* 0x000fc40000800000 */
[----:B-1----:R-:W-:Y:S02]  /*3740*/  FMNMX.FTZ R4, R4, R5, !PT ;  /* 0x0000000504047209 */ /* 0x002fe40007810000 */
[C---:B------:R-:W-:Y:S02]  /*3750*/  ISETP.GT.AND P1, PT, R0.reuse, RZ, PT ;  /* 0x000000ff0000720c */ /* 0x040fe40003f24270 */
[----:B------:R-:W-:Y:S02]  /*3760*/  FSEL R101, R53, -INF , P0 ;  /* 0xff80000035657808 */ /* 0x000fe40000000000 */
[----:B--2---:R-:W-:Y:S02]  /*3770*/  FMNMX.FTZ R143, R3, R6, !PT ;  /* 0x00000006038f7209 */ /* 0x004fe40007810000 */
[----:B------:R-:W-:Y:S01]  /*3780*/  ISETP.GT.AND P0, PT, R0, 0x19, PT ;  /* 0x000000190000780c */ /* 0x000fe20003f04270 */
[----:B------:R-:W1:Y:S01]  /*3790*/  SHFL.BFLY PT, R6, R4, 0x1, 0x1f ;  /* 0x0c201f0004067f89 */ /* 0x000e6200000e0000 */
[----:B------:R-:W-:Y:S01]  /*37a0*/  FSEL R74, R98, -INF , P1 ;  /* 0xff800000624a7808 */ /* 0x000fe20000800000 */
[----:B------:R-:W-:Y:S01]  /*37b0*/  FMUL.FTZ R3, R143, c[0x0][0x2d0] ;  /* 0x0000b4008f037a20 */ /* 0x000fe20000410000 */
[----:B------:R-:W-:-:S02]  /*37c0*/  ISETP.GT.AND P1, PT, R2, 0x11, PT ;  /* 0x000000110200780c */ /* 0x000fc40003f24270 */
[----:B------:R-:W-:Y:S02]  /*37d0*/  FSEL R125, R55, -INF , P0 ;  /* 0xff800000377d7808 */ /* 0x000fe40000000000 */
[----:B------:R-:W-:Y:S02]  /*37e0*/  FSETP.NEU.FTZ.AND P0, PT, R143, -INF , PT ;  /* 0xff8000008f00780b */ /* 0x000fe40003f1d000 */
[----:B------:R-:W-:Y:S02]  /*37f0*/  FSEL R83, R57, -INF , P1 ;  /* 0xff80000039537808 */ /* 0x000fe40000800000 */
[----:B------:R-:W-:Y:S02]  /*3800*/  ISETP.GT.AND P1, PT, R0, 0x10, PT ;  /* 0x000000100000780c */ /* 0x000fe40003f24270 */
[----:B------:R-:W-:Y:S02]  /*3810*/  FSEL R12, R3, RZ, P0 ;  /* 0x000000ff030c7208 */ /* 0x000fe40000000000 */
[----:B------:R-:W-:-:S02]  /*3820*/  ISETP.GT.AND P6, PT, R2, RZ, PT ;  /* 0x000000ff0200720c */ /* 0x000fc40003fc4270 */
[----:B------:R-:W-:Y:S01]  /*3830*/  FSEL R102, R58, -INF , P1 ;  /* 0xff8000003a667808 */ /* 0x000fe20000800000 */
[----:B------:R-:W-:Y:S01]  /*3840*/  FFMA.FTZ R3, R10, c[0x0][0x2d0], -R12 ;  /* 0x0000b4000a037a23 */ /* 0x000fe2000001080c */
[----:B------:R-:W-:Y:S02]  /*3850*/  ISETP.GT.AND P1, PT, R0, 0x18, PT ;  /* 0x000000180000780c */ /* 0x000fe40003f24270 */
[----:B------:R-:W-:Y:S01]  /*3860*/  FSEL R7, R96, -INF , P6 ;  /* 0xff80000060077808 */ /* 0x000fe20003000000 */
[----:B------:R2:W-:Y:S01]  /*3870*/  MUFU.EX2 R251, R3 ;  /* 0x0000000300fb7308 */ /* 0x0005e20000000800 */
[----:B------:R-:W-:Y:S02]  /*3880*/  ISETP.GT.AND P6, PT, R2, 0x9, PT ;  /* 0x000000090200780c */ /* 0x000fe40003fc4270 */
[----:B------:R-:W-:Y:S02]  /*3890*/  FSEL R124, R54, -INF , P1 ;  /* 0xff800000367c7808 */ /* 0x000fe40000800000 */
[----:B------:R-:W-:-:S02]  /*38a0*/  ISETP.GT.AND P1, PT, R2, 0x21, PT ;  /* 0x000000210200780c */ /* 0x000fc40003f24270 */
[----:B------:R-:W-:Y:S02]  /*38b0*/  FMNMX.FTZ R5, R7, R40, !PT ;  /* 0x0000002807057209 */ /* 0x000fe40007810000 */
[----:B------:R-:W-:Y:S02]  /*38c0*/  FSEL R73, R89, -INF , P6 ;  /* 0xff80000059497808 */ /* 0x000fe40003000000 */
[----:B------:R-:W-:Y:S02]  /*38d0*/  ISETP.GT.AND P6, PT, R2, 0x10, PT ;  /* 0x000000100200780c */ /* 0x000fe40003fc4270 */
[----:B------:R-:W-:Y:S01]  /*38e0*/  FSEL R127, R45, -INF , P1 ;  /* 0xff8000002d7f7808 */ /* 0x000fe20000800000 */
[----:B--2---:R-:W-:Y:S01]  /*38f0*/  FFMA.FTZ R3, R11, c[0x0][0x2d0], -R12 ;  /* 0x0000b4000b037a23 */ /* 0x004fe2000001080c */
[----:B------:R-:W-:Y:S02]  /*3900*/  ISETP.GT.AND P1, PT, R0, 0x21, PT ;  /* 0x000000210000780c */ /* 0x000fe40003f24270 */
[----:B------:R-:W-:Y:S01]  /*3910*/  ISETP.GT.AND P0, PT, R2, 0x28, PT ;  /* 0x000000280200780c */ /* 0x000fe20003f04270 */
[----:B------:R2:W3:Y:S01]  /*3920*/  MUFU.EX2 R249, R3 ;  /* 0x0000000300f97308 */ /* 0x0004e20000000800 */
[----:B------:R-:W-:-:S02]  /*3930*/  FSEL R82, R56, -INF , P6 ;  /* 0xff80000038527808 */ /* 0x000fc40003000000 */
[----:B-1----:R-:W-:Y:S01]  /*3940*/  FMNMX.FTZ R142, R4, R6, !PT ;  /* 0x00000006048e7209 */ /* 0x002fe20007810000 */
[----:B------:R-:W-:Y:S01]  /*3950*/  FFMA.FTZ R4, R13, c[0x0][0x2d0], -R12 ;  /* 0x0000b4000d047a23 */ /* 0x000fe2000001080c */
[----:B------:R-:W-:Y:S01]  /*3960*/  ISETP.GT.AND P6, PT, R0, 0x9, PT ;  /* 0x000000090000780c */ /* 0x000fe20003fc4270 */
[----:B------:R-:W-:Y:S01]  /*3970*/  LDSM.16.MT88.4 R56, [R205] ;  /* 0x00000000cd38783b */ /* 0x000fe20000004200 */
[----:B------:R-:W-:Y:S02]  /*3980*/  FSEL R139, R47, -INF , P1 ;  /* 0xff8000002f8b7808 */ /* 0x000fe40000800000 */
[----:B------:R-:W-:Y:S02]  /*3990*/  FSEL R128, R28, -INF , P0 ;  /* 0xff8000001c807808 */ /* 0x000fe40000000000 */
[----:B------:R-:W-:Y:S02]  /*39a0*/  ISETP.GT.AND P1, PT, R2, 0x29, PT ;  /* 0x000000290200780c */ /* 0x000fe40003f24270 */
[----:B--2---:R-:W-:-:S02]  /*39b0*/  FMNMX.FTZ R3, R72, R5, !PT ;  /* 0x0000000548037209 */ /* 0x004fc40007810000 */
[----:B------:R-:W-:Y:S02]  /*39c0*/  ISETP.GT.AND P0, PT, R0, 0x28, PT ;  /* 0x000000280000780c */ /* 0x000fe40003f04270 */
[----:B------:R-:W-:Y:S01]  /*39d0*/  FMNMX.FTZ R3, R73, R3, !PT ;  /* 0x0000000349037209 */ /* 0x000fe20007810000 */
[----:B------:R1:W-:Y:S01]  /*39e0*/  MUFU.EX2 R248, R4 ;  /* 0x0000000400f87308 */ /* 0x0003e20000000800 */
[----:B------:R-:W-:Y:S02]  /*39f0*/  FSEL R81, R91, -INF , P6 ;  /* 0xff8000005b517808 */ /* 0x000fe40003000000 */
[----:B------:R-:W-:Y:S02]  /*3a00*/  ISETP.GT.AND P6, PT, R2, 0x18, PT ;  /* 0x000000180200780c */ /* 0x000fe40003fc4270 */
[----:B------:R-:W-:Y:S01]  /*3a10*/  FSEL R129, R29, -INF , P1 ;  /* 0xff8000001d817808 */ /* 0x000fe20000800000 */
[----:B------:R-:W-:Y:S01]  /*3a20*/  FFMA.FTZ R5, R14, c[0x0][0x2d0], -R12 ;  /* 0x0000b4000e057a23 */ /* 0x000fe2000001080c */
[----:B------:R-:W-:Y:S01]  /*3a30*/  FSEL R147, R30, -INF , P0 ;  /* 0xff8000001e937808 */ /* 0x000fe20000000000 */
[----:B------:R-:W-:Y:S01]  /*3a40*/  LDSM.16.MT88.4 R88, [R206+0x2400] ;  /* 0x00240000ce58783b */ /* 0x000fe20000004200 */
[----:B------:R-:W-:-:S02]  /*3a50*/  ISETP.GT.AND P1, PT, R0, 0x29, PT ;  /* 0x000000290000780c */ /* 0x000fc40003f24270 */
[----:B------:R-:W-:Y:S02]  /*3a60*/  ISETP.GT.AND P0, PT, R2, 0x31, PT ;  /* 0x000000310200780c */ /* 0x000fe40003f04270 */
[----:B-1----:R-:W-:Y:S01]  /*3a70*/  FMNMX.FTZ R4, R82, R3, !PT ;  /* 0x0000000352047209 */ /* 0x002fe20007810000 */
[----:B------:R-:W-:Y:S01]  /*3a80*/  FMUL.FTZ R3, R142, c[0x0][0x2d0] ;  /* 0x0000b4008e037a20 */ /* 0x000fe20000410000 */
[----:B------:R-:W-:Y:S02]  /*3a90*/  FSEL R100, R52, -INF , P6 ;  /* 0xff80000034647808 */ /* 0x000fe40003000000 */
[----:B------:R-:W-:Y:S02]  /*3aa0*/  FMNMX.FTZ R4, R83, R4, !PT ;  /* 0x0000000453047209 */ /* 0x000fe40007810000 */
[----:B------:R-:W-:Y:S02]  /*3ab0*/  FSEL R148, R31, -INF , P1 ;  /* 0xff8000001f947808 */ /* 0x000fe40000800000 */
[----:B------:R-:W-:Y:S01]  /*3ac0*/  FSEL R194, R33, -INF , P0 ;  /* 0xff80000021c27808 */ /* 0x000fe20000000000 */
[----:B------:R1:W2:Y:S01]  /*3ad0*/  MUFU.EX2 R250, R5 ;  /* 0x0000000500fa7308 */ /* 0x0002a20000000800 */
[----:B------:R-:W-:Y:S01]  /*3ae0*/  ISETP.GT.AND P1, PT, R2, 0x30, PT ;  /* 0x000000300200780c */ /* 0x000fe20003f24270 */
[----:B------:R-:W-:Y:S01]  /*3af0*/  LDSM.16.MT88.4 R28, [R205+0x1400] ;  /* 0x00140000cd1c783b */ /* 0x000fe20000004200 */
[----:B------:R-:W-:-:S02]  /*3b00*/  FSETP.NEU.FTZ.AND P0, PT, R142, -INF , PT ;  /* 0xff8000008e00780b */ /* 0x000fc40003f1d000 */
[----:B------:R-:W-:Y:S02]  /*3b10*/  ISETP.GT.AND P6, PT, R2, 0x20, PT ;  /* 0x000000200200780c */ /* 0x000fe40003fc4270 */
[----:B------:R-:W-:Y:S02]  /*3b20*/  FMNMX.FTZ R4, R100, R4, !PT ;  /* 0x0000000464047209 */ /* 0x000fe40007810000 */
[----:B------:R-:W-:Y:S02]  /*3b30*/  FSEL R186, R32, -INF , P1 ;  /* 0xff80000020ba7808 */ /* 0x000fe40000800000 */
[----:B------:R-:W-:Y:S02]  /*3b40*/  FSEL R3, R3, RZ, P0 ;  /* 0x000000ff03037208 */ /* 0x000fe40000000000 */
[C---:B------:R-:W-:Y:S02]  /*3b50*/  ISETP.GT.AND P1, PT, R2.reuse, 0x38, PT ;  /* 0x000000380200780c */ /* 0x040fe40003f24270 */
[----:B------:R-:W-:-:S02]  /*3b60*/  ISETP.GT.AND P0, PT, R2, 0x39, PT ;  /* 0x000000390200780c */ /* 0x000fc40003f04270 */
[----:B------:R-:W-:Y:S02]  /*3b70*/  FSEL R126, R44, -INF , P6 ;  /* 0xff8000002c7e7808 */ /* 0x000fe40003000000 */
[----:B------:R-:W-:Y:S02]  /*3b80*/  FMNMX.FTZ R2, R101, R4, !PT ;  /* 0x0000000465027209 */ /* 0x000fe40007810000 */
[----:B-1----:R-:W-:Y:S02]  /*3b90*/  FMNMX.FTZ R5, R74, R75, !PT ;  /* 0x0000004b4a057209 */ /* 0x002fe40007810000 */
[----:B------:R-:W-:Y:S02]  /*3ba0*/  FMNMX.FTZ R2, R126, R2, !PT ;  /* 0x000000027e027209 */ /* 0x000fe40007810000 */
[----:B------:R-:W-:Y:S02]  /*3bb0*/  FMNMX.FTZ R5, R80, R5, !PT ;  /* 0x0000000550057209 */ /* 0x000fe40007810000 */
[----:B------:R-:W-:-:S02]  /*3bc0*/  FMNMX.FTZ R2, R127, R2, !PT ;  /* 0x000000027f027209 */ /* 0x000fc40007810000 */
[----:B------:R-:W-:Y:S02]  /*3bd0*/  FMNMX.FTZ R5, R81, R5, !PT ;  /* 0x0000000551057209 */ /* 0x000fe40007810000 */
[----:B------:R-:W-:Y:S02]  /*3be0*/  FMNMX.FTZ R2, R128, R2, !PT ;  /* 0x0000000280027209 */ /* 0x000fe40007810000 */
[----:B------:R-:W-:Y:S01]  /*3bf0*/  FMNMX.FTZ R5, R102, R5, !PT ;  /* 0x0000000566057209 */ /* 0x000fe20007810000 */
[----:B------:R-:W-:Y:S01]  /*3c00*/  FFMA.FTZ R4, R16, c[0x0][0x2d0], -R3 ;  /* 0x0000b40010047a23 */ /* 0x000fe20000010803 */
[----:B------:R-:W-:Y:S02]  /*3c10*/  FMNMX.FTZ R2, R129, R2, !PT ;  /* 0x0000000281027209 */ /* 0x000fe40007810000 */
[----:B------:R-:W-:Y:S01]  /*3c20*/  FMNMX.FTZ R5, R103, R5, !PT ;  /* 0x0000000567057209 */ /* 0x000fe20007810000 */
[----:B------:R1:W-:Y:S01]  /*3c30*/  MUFU.EX2 R246, R4 ;  /* 0x0000000400f67308 */ /* 0x0003e20000000800 */
[----:B------:R-:W-:-:S02]  /*3c40*/  FMNMX.FTZ R2, R186, R2, !PT ;  /* 0x00000002ba027209 */ /* 0x000fc40007810000 */
[----:B------:R-:W-:Y:S02]  /*3c50*/  ISETP.GT.AND P6, PT, R0, 0x20, PT ;  /* 0x000000200000780c */ /* 0x000fe40003fc4270 */
[----:B------:R-:W-:Y:S01]  /*3c60*/  FMNMX.FTZ R5, R124, R5, !PT ;  /* 0x000000057c057209 */ /* 0x000fe20007810000 */
[--C-:B------:R-:W-:Y:S01]  /*3c70*/  FFMA.FTZ R6, R15, c[0x0][0x2d0], -R3.reuse ;  /* 0x0000b4000f067a23 */ /* 0x100fe20000010803 */
[----:B------:R-:W-:Y:S02]  /*3c80*/  FSEL R15, R48, -INF , P1 ;  /* 0xff800000300f7808 */ /* 0x000fe40000800000 */
[----:B------:R-:W-:Y:S02]  /*3c90*/  FMNMX.FTZ R2, R194, R2, !PT ;  /* 0x00000002c2027209 */ /* 0x000fe40007810000 */
[----:B------:R-:W-:Y:S02]  /*3ca0*/  FSEL R137, R46, -INF , P6 ;  /* 0xff8000002e897808 */ /* 0x000fe40003000000 */
[----:B------:R-:W-:Y:S01]  /*3cb0*/  FMNMX.FTZ R5, R125, R5, !PT ;  /* 0x000000057d057209 */ /* 0x000fe20007810000 */
[----:B-1----:R-:W-:Y:S01]  /*3cc0*/  FFMA.FTZ R4, R17, c[0x0][0x2d0], -R3 ;  /* 0x0000b40011047a23 */ /* 0x002fe20000010803 */
[----:B------:R-:W-:-:S03]  /*3cd0*/  FSEL R14, R49, -INF , P0 ;  /* 0xff800000310e7808 */ /* 0x000fc60000000000 */
[----:B------:R1:W-:Y:S01]  /*3ce0*/  MUFU.EX2 R244, R4 ;  /* 0x0000000400f47308 */ /* 0x0003e20000000800 */
[----:B------:R-:W-:Y:S02]  /*3cf0*/  FMNMX.FTZ R2, R15, R2, !PT ;  /* 0x000000020f027209 */ /* 0x000fe40007810000 */
[----:B------:R-:W-:-:S04]  /*3d00*/  FMNMX.FTZ R5, R137, R5, !PT ;  /* 0x0000000589057209 */ /* 0x000fc80007810000 */
[----:B------:R-:W-:Y:S01]  /*3d10*/  FMNMX.FTZ R5, R139, R5, !PT ;  /* 0x000000058b057209 */ /* 0x000fe20007810000 */
[----:B-1----:R-:W-:-:S04]  /*3d20*/  FFMA.FTZ R4, R18, c[0x0][0x2d0], -R3 ;  /* 0x0000b40012047a23 */ /* 0x002fc80000010803 */
[----:B------:R1:W-:Y:S01]  /*3d30*/  MUFU.EX2 R245, R4 ;  /* 0x0000000400f57308 */ /* 0x0003e20000000800 */
[C---:B------:R-:W-:Y:S02]  /*3d40*/  ISETP.GT.AND P1, PT, R0.reuse, 0x30, PT ;  /* 0x000000300000780c */ /* 0x040fe40003f24270 */
[----:B------:R-:W-:-:S05]  /*3d50*/  ISETP.GT.AND P0, PT, R0, 0x31, PT ;  /* 0x000000310000780c */ /* 0x000fca0003f04270 */
[----:B------:R4:W5:Y:S01]  /*3d60*/  MUFU.EX2 R247, R6 ;  /* 0x0000000600f77308 */ /* 0x0009620000000800 */
[----:B-1----:R-:W-:Y:S02]  /*3d70*/  FMNMX.FTZ R4, R14, R2, !PT ;  /* 0x000000020e047209 */ /* 0x002fe40007810000 */
[----:B------:R-:W-:Y:S02]  /*3d80*/  FMNMX.FTZ R2, R147, R5, !PT ;  /* 0x0000000593027209 */ /* 0x000fe40007810000 */
[----:B------:R-:W-:Y:S01]  /*3d90*/  FSEL R196, R34, -INF , P1 ;  /* 0xff80000022c47808 */ /* 0x000fe20000800000 */
[----:B----4-:R-:W1:Y:S01]  /*3da0*/  SHFL.BFLY PT, R6, R4, 0x2, 0x1f ;  /* 0x0c401f0004067f89 */ /* 0x010e6200000e0000 */
[----:B------:R-:W-:Y:S02]  /*3db0*/  FMNMX.FTZ R2, R148, R2, !PT ;  /* 0x0000000294027209 */ /* 0x000fe40007810000 */
[----:B------:R-:W-:Y:S02]  /*3dc0*/  FSEL R201, R35, -INF , P0 ;  /* 0xff80000023c97808 */ /* 0x000fe40000000000 */
[----:B------:R-:W-:Y:S01]  /*3dd0*/  ISETP.GT.AND P1, PT, R0, 0x38, PT ;  /* 0x000000380000780c */ /* 0x000fe20003f24270 */
[----:B------:R-:W-:Y:S01]  /*3de0*/  FFMA.FTZ R5, R19, c[0x0][0x2d0], -R12 ;  /* 0x0000b40013057a23 */ /* 0x000fe2000001080c */
[----:B------:R-:W-:Y:S01]  /*3df0*/  FMNMX.FTZ R2, R196, R2, !PT ;  /* 0x00000002c4027209 */ /* 0x000fe20007810000 */
[----:B------:R-:W-:Y:S01]  /*3e00*/  LDSM.16.MT88.4 R32, [R205+0x400] ;  /* 0x00040000cd20783b */ /* 0x000fe20000004200 */
[----:B------:R-:W-:-:S02]  /*3e10*/  ISETP.GT.AND P0, PT, R0, 0x39, PT ;  /* 0x000000390000780c */ /* 0x000fc40003f04270 */
[----:B------:R-:W-:Y:S02]  /*3e20*/  FSEL R200, R50, -INF , P1 ;  /* 0xff80000032c87808 */ /* 0x000fe40000800000 */
[----:B------:R-:W-:Y:S02]  /*3e30*/  FMNMX.FTZ R2, R201, R2, !PT ;  /* 0x00000002c9027209 */ /* 0x000fe40007810000 */
[----:B------:R-:W-:Y:S02]  /*3e40*/  FSEL R202, R51, -INF , P0 ;  /* 0xff80000033ca7808 */ /* 0x000fe40000000000 */
[----:B------:R-:W-:-:S04]  /*3e50*/  FMNMX.FTZ R2, R200, R2, !PT ;  /* 0x00000002c8027209 */ /* 0x000fc80007810000 */
[----:B------:R-:W-:Y:S01]  /*3e60*/  FMNMX.FTZ R2, R202, R2, !PT ;  /* 0x00000002ca027209 */ /* 0x000fe20007810000 */
[----:B------:R4:W-:Y:S01]  /*3e70*/  MUFU.EX2 R240, R5 ;  /* 0x0000000500f07308 */ /* 0x0009e20000000800 */
[----:B-1----:R-:W-:-:S05]  /*3e80*/  FMNMX.FTZ R0, R4, R6, !PT ;  /* 0x0000000604007209 */ /* 0x002fca0007810000 */
[----:B------:R-:W1:Y:S04]  /*3e90*/  SHFL.BFLY PT, R6, R0, 0x1, 0x1f ;  /* 0x0c201f0000067f89 */ /* 0x000e6800000e0000 */
[----:B----4-:R-:W4:Y:S01]  /*3ea0*/  SHFL.BFLY PT, R5, R2, 0x2, 0x1f ;  /* 0x0c401f0002057f89 */ /* 0x010f2200000e0000 */
[----:B------:R-:W-:-:S04]  /*3eb0*/  FFMA.FTZ R4, R20, c[0x0][0x2d0], -R12 ;  /* 0x0000b40014047a23 */ /* 0x000fc8000001080c */
[----:B------:R2:W-:Y:S01]  /*3ec0*/  MUFU.EX2 R241, R4 ;  /* 0x0000000400f17308 */ /* 0x0005e20000000800 */
[----:B-1----:R-:W-:Y:S01]  /*3ed0*/  FMNMX.FTZ R145, R0, R6, !PT ;  /* 0x0000000600917209 */ /* 0x002fe20007810000 */
[----:B--2---:R-:W-:Y:S01]  /*3ee0*/  FFMA.FTZ R4, R22, c[0x0][0x2d0], -R12 ;  /* 0x0000b40016047a23 */ /* 0x004fe2000001080c */
[----:B----4-:R-:W-:-:S05]  /*3ef0*/  FMNMX.FTZ R2, R2, R5, !PT ;  /* 0x0000000502027209 */ /* 0x010fca0007810000 */
[----:B------:R1:W-:Y:S01]  /*3f00*/  MUFU.EX2 R242, R4 ;  /* 0x0000000400f27308 */ /* 0x0003e20000000800 */
[----:B------:R-:W2:Y:S01]  /*3f10*/  SHFL.BFLY PT, R6, R2, 0x1, 0x1f ;  /* 0x0c201f0002067f89 */ /* 0x000ea200000e0000 */
[----:B------:R-:W-:Y:S02]  /*3f20*/  FFMA.FTZ R0, R25, c[0x0][0x2d0], -R3 ;  /* 0x0000b40019007a23 */ /* 0x000fe40000010803 */
[----:B-1----:R-:W-:-:S04]  /*3f30*/  FFMA.FTZ R4, R21, c[0x0][0x2d0], -R12 ;  /* 0x0000b40015047a23 */ /* 0x002fc8000001080c */
[----:B------:R1:W-:Y:S01]  /*3f40*/  MUFU.EX2 R243, R4 ;  /* 0x0000000400f37308 */ /* 0x0003e20000000800 */
[C---:B------:R-:W-:Y:S01]  /*3f50*/  FMUL.FTZ R5, R145.reuse, c[0x0][0x2d0] ;  /* 0x0000b40091057a20 */ /* 0x040fe20000410000 */
[----:B------:R-:W-:Y:S01]  /*3f60*/  FSETP.NEU.FTZ.AND P0, PT, R145, -INF , PT ;  /* 0xff8000009100780b */ /* 0x000fe20003f1d000 */
[----:B-1----:R-:W-:-:S05]  /*3f70*/  FFMA.FTZ R4, R24, c[0x0][0x2d0], -R3 ;  /* 0x0000b40018047a23 */ /* 0x002fca0000010803 */
[----:B------:R1:W-:Y:S01]  /*3f80*/  MUFU.EX2 R236, R4 ;  /* 0x0000000400ec7308 */ /* 0x0003e20000000800 */
[----:B---3--:R-:W-:Y:S02]  /*3f90*/  F2FP.PACK_AB R8, R249, R251 ;  /* 0x000000fbf908723e */ /* 0x008fe400000000ff */
[----:B------:R-:W-:-:S05]  /*3fa0*/  F2FP.PACK_AB R10, R250, R248 ;  /* 0x000000f8fa0a723e */ /* 0x000fca00000000ff */
[----:B------:R3:W-:Y:S01]  /*3fb0*/  MUFU.EX2 R237, R0 ;  /* 0x0000000000ed7308 */ /* 0x0007e20000000800 */
[----:B-1----:R-:W-:Y:S01]  /*3fc0*/  FFMA.FTZ R4, R23, c[0x0][0x2d0], -R3 ;  /* 0x0000b40017047a23 */ /* 0x002fe20000010803 */
[----:B-----5:R-:W-:Y:S01]  /*3fd0*/  F2FP.PACK_AB R9, R246, R247 ;  /* 0x000000f7f609723e */ /* 0x020fe200000000ff */
[----:B------:R-:W1:Y:S05]  /*3fe0*/  LDSM.16.MT88.4 R20, [R206+0x1400] ;  /* 0x00140000ce14783b */ /* 0x000e6a0000004200 */
[----:B------:R4:W5:Y:S01]  /*3ff0*/  MUFU.EX2 R238, R4 ;  /* 0x0000000400ee7308 */ /* 0x0009620000000800 */
[----:B---3--:R-:W-:Y:S02]  /*4000*/  FSEL R0, R5, RZ, P0 ;  /* 0x000000ff05007208 */ /* 0x008fe40000000000 */
[----:B------:R-:W-:-:S02]  /*4010*/  F2FP.PACK_AB R11, R245, R244 ;  /* 0x000000f4f50b723e */ /* 0x000fc400000000ff */
[----:B--2---:R-:W-:Y:S01]  /*4020*/  FMNMX.FTZ R144, R2, R6, !PT ;  /* 0x0000000602907209 */ /* 0x004fe20007810000 */
[----:B----4-:R-:W-:-:S04]  /*4030*/  FFMA.FTZ R4, R26, c[0x0][0x2d0], -R3 ;  /* 0x0000b4001a047a23 */ /* 0x010fc80000010803 */
[C---:B------:R-:W-:Y:S01]  /*4040*/  HMMA.16816.F32 R120, R8.reuse, R56, RZ ;  /* 0x000000380878723c */ /* 0x040fe200000018ff */
[C---:B------:R-:W-:Y:S01]  /*4050*/  FMUL.FTZ R2, R144.reuse, c[0x0][0x2d0] ;  /* 0x0000b40090027a20 */ /* 0x040fe20000410000 */
[----:B------:R-:W-:Y:S01]  /*4060*/  FSETP.NEU.FTZ.AND P0, PT, R144, -INF , PT ;  /* 0xff8000009000780b */ /* 0x000fe20003f1d000 */
[----:B------:R2:W3:Y:S01]  /*4070*/  MUFU.EX2 R239, R4 ;  /* 0x0000000400ef7308 */ /* 0x0004e20000000800 */
[----:B------:R-:W4:Y:S04]  /*4080*/  LDSM.16.MT88.4 R24, [R205+0x2400] ;  /* 0x00240000cd18783b */ /* 0x000f280000004200 */
[----:B------:R-:W-:Y:S01]  /*4090*/  HMMA.16816.F32 R116, R8, R60, RZ ;  /* 0x0000003c0874723c */ /* 0x000fe200000018ff */
[----:B--2---:R-:W-:-:S07]  /*40a0*/  FFMA.FTZ R4, R7, c[0x0][0x2d0], -R0 ;  /* 0x0000b40007047a23 */ /* 0x004fce0000010800 */
[C---:B------:R-:W-:Y:S01]  /*40b0*/  HMMA.16816.F32 R112, R8.reuse, R76, RZ ;  /* 0x0000004c0870723c */ /* 0x040fe200000018ff */
[----:B------:R2:W-:Y:S07]  /*40c0*/  MUFU.EX2 R235, R4 ;  /* 0x0000000400eb7308 */ /* 0x0005ee0000000800 */
[----:B------:R-:W-:Y:S01]  /*40d0*/  HMMA.16816.F32 R108, R8, R64, RZ ;  /* 0x00000040086c723c */ /* 0x000fe200000018ff */
[----:B------:R-:W-:-:S07]  /*40e0*/  FSEL R2, R2, RZ, P0 ;  /* 0x000000ff02027208 */ /* 0x000fce0000000000 */
[----:B------:R-:W-:Y:S01]  /*40f0*/  HMMA.16816.F32 R104, R8, R84, RZ ;  /* 0x000000540868723c */ /* 0x000fe200000018ff */
[----:B--2---:R-:W-:-:S07]  /*4100*/  FFMA.FTZ R4, R40, c[0x0][0x2d0], -R0 ;  /* 0x0000b40028047a23 */ /* 0x004fce0000010800 */
[C---:B------:R-:W-:Y:S08]  /*4110*/  HMMA.16816.F32 R96, R8.reuse, R92, RZ ;  /* 0x0000005c0860723c */ /* 0x040ff000000018ff */
[C---:B------:R-:W-:Y:S08]  /*4120*/  HMMA.16816.F32 R68, R8.reuse, R58, RZ ;  /* 0x0000003a0844723c */ /* 0x040ff000000018ff */
[C---:B------:R-:W-:Y:S08]  /*4130*/  HMMA.16816.F32 R52, R8.reuse, R62, RZ ;  /* 0x0000003e0834723c */ /* 0x040ff000000018ff */
[C---:B------:R-:W-:Y:S08]  /*4140*/  HMMA.16816.F32 R48, R8.reuse, R78, RZ ;  /* 0x0000004e0830723c */ /* 0x040ff000000018ff */
[C---:B------:R-:W-:Y:S08]  /*4150*/  HMMA.16816.F32 R44, R8.reuse, R66, RZ ;  /* 0x00000042082c723c */ /* 0x040ff000000018ff */
[C---:B------:R-:W-:Y:S08]  /*4160*/  HMMA.16816.F32 R40, R8.reuse, R86, RZ ;  /* 0x000000560828723c */ /* 0x040ff000000018ff */
[----:B------:R-:W-:Y:S07]  /*4170*/  HMMA.16816.F32 R16, R8, R94, RZ ;  /* 0x0000005e0810723c */ /* 0x000fee00000018ff */
[----:B------:R-:W-:-:S04]  /*4180*/  FFMA.FTZ R8, R72, c[0x0][0x2d0], -R0 ;  /* 0x0000b40048087a23 */ /* 0x000fc80000010800 */
[----:B------:R2:W-:Y:S02]  /*4190*/  MUFU.EX2 R233, R8 ;  /* 0x0000000800e97308 */ /* 0x0005e40000000800 */
[----:B--2---:R-:W-:-:S06]  /*41a0*/  FFMA.FTZ R8, R73, c[0x0][0x2d0], -R0 ;  /* 0x0000b40049087a23 */ /* 0x004fcc0000010800 */
        /* <DEDUP_REMOVED lines=12> */
[----:B------:R2:W-:Y:S01]  /*4270*/  MUFU.EX2 R199, R8 ;  /* 0x0000000800c77308 */ /* 0x0005e20000000800 */
[----:B-----5:R-:W-:-:S07]  /*4280*/  F2FP.PACK_AB R5, R238, R236 ;  /* 0x000000ecee05723e */ /* 0x020fce00000000ff */
[----:B------:R5:W1:Y:S01]  /*4290*/  MUFU.EX2 R234, R4 ;  /* 0x0000000400ea7308 */ /* 0x000a620000000800 */
[----:B--2---:R-:W-:-:S07]  /*42a0*/  FFMA.FTZ R8, R100, c[0x0][0x2d0], -R0 ;  /* 0x0000b40064087a23 */ /* 0x004fce0000010800 */
[----:B------:R2:W-:Y:S01]  /*42b0*/  MUFU.EX2 R198, R8 ;  /* 0x0000000800c67308 */ /* 0x0005e20000000800 */
[----:B------:R-:W-:Y:S02]  /*42c0*/  F2FP.PACK_AB R6, R243, R242 ;  /* 0x000000f2f306723e */ /* 0x000fe400000000ff */
[----:B---3--:R-:W-:Y:S02]  /*42d0*/  F2FP.PACK_AB R7, R239, R237 ;  /* 0x000000edef07723e */ /* 0x008fe400000000ff */
[----:B-----5:R-:W-:Y:S01]  /*42e0*/  F2FP.PACK_AB R4, R241, R240 ;  /* 0x000000f0f104723e */ /* 0x020fe200000000ff */
[----:B--2---:R-:W-:-:S04]  /*42f0*/  FFMA.FTZ R8, R101, c[0x0][0x2d0], -R0 ;  /* 0x0000b40065087a23 */ /* 0x004fc80000010800 */
[----:B------:R2:W-:Y:S02]  /*4300*/  MUFU.EX2 R197, R8 ;  /* 0x0000000800c57308 */ /* 0x0005e40000000800 */
[----:B------:R-:W-:Y:S01]  /*4310*/  HMMA.16816.F32 R156, R4, R32, R120 ;  /* 0x00000020049c723c */ /* 0x000fe20000001878 */
[----:B--2---:R-:W-:-:S05]  /*4320*/  FFMA.FTZ R8, R102, c[0x0][0x2d0], -R2 ;  /* 0x0000b40066087a23 */ /* 0x004fca0000010802 */
[----:B------:R2:W-:Y:S02]  /*4330*/  MUFU.EX2 R185, R8 ;  /* 0x0000000800b97308 */ /* 0x0005e40000000800 */
[C---:B------:R-:W-:Y:S08]  /*4340*/  HMMA.16816.F32 R160, R4.reuse, R36, R116 ;  /* 0x0000002404a0723c */ /* 0x040ff00000001874 */
[----:B------:R-:W-:Y:S01]  /*4350*/  HMMA.16816.F32 R120, R4, R28, R112 ;  /* 0x0000001c0478723c */ /* 0x000fe20000001870 */
[----:B--2---:R-:W-:-:S07]  /*4360*/  FFMA.FTZ R8, R103, c[0x0][0x2d0], -R2 ;  /* 0x0000b40067087a23 */ /* 0x004fce0000010802 */
[C---:B-1----:R-:W-:Y:S01]  /*4370*/  HMMA.16816.F32 R152, R4.reuse, R20, R108 ;  /* 0x000000140498723c */ /* 0x042fe2000000186c */
[----:B------:R1:W2:Y:S07]  /*4380*/  MUFU.EX2 R193, R8 ;  /* 0x0000000800c17308 */ /* 0x0002ae0000000800 */
[C---:B----4-:R-:W-:Y:S08]  /*4390*/  HMMA.16816.F32 R108, R4.reuse, R24, R104 ;  /* 0x00000018046c723c */ /* 0x050ff00000001868 */
[----:B------:R-:W-:Y:S01]  /*43a0*/  HMMA.16816.F32 R180, R4, R88, R96 ;  /* 0x0000005804b4723c */ /* 0x000fe20000001860 */
[----:B-1----:R-:W-:-:S07]  /*43b0*/  FFMA.FTZ R8, R124, c[0x0][0x2d0], -R2 ;  /* 0x0000b4007c087a23 */ /* 0x002fce0000010802 */
[C---:B------:R-:W-:Y:S01]  /*43c0*/  HMMA.16816.F32 R188, R4.reuse, R34, R68 ;  /* 0x0000002204bc723c */ /* 0x040fe20000001844 */
[----:B------:R1:W-:Y:S07]  /*43d0*/  MUFU.EX2 R192, R8 ;  /* 0x0000000800c07308 */ /* 0x0003ee0000000800 */
[C---:B------:R-:W-:Y:S08]  /*43e0*/  HMMA.16816.F32 R168, R4.reuse, R38, R52 ;  /* 0x0000002604a8723c */ /* 0x040ff00000001834 */
[----:B------:R-:W-:Y:S01]  /*43f0*/  HMMA.16816.F32 R164, R4, R30, R48 ;  /* 0x0000001e04a4723c */ /* 0x000fe20000001830 */
[----:B-1----:R-:W-:-:S07]  /*4400*/  FFMA.FTZ R8, R125, c[0x0][0x2d0], -R2 ;  /* 0x0000b4007d087a23 */ /* 0x002fce0000010802 */
[C---:B------:R-:W-:Y:S01]  /*4410*/  HMMA.16816.F32 R172, R4.reuse, R22, R44 ;  /* 0x0000001604ac723c */ /* 0x040fe2000000182c */
[----:B------:R1:W3:Y:S07]  /*4420*/  MUFU.EX2 R187, R8 ;  /* 0x0000000800bb7308 */ /* 0x0002ee0000000800 */
[C---:B------:R-:W-:Y:S08]  /*4430*/  HMMA.16816.F32 R116, R4.reuse, R26, R40 ;  /* 0x0000001a0474723c */ /* 0x040ff00000001828 */
[----:B------:R-:W-:Y:S07]  /*4440*/  HMMA.16816.F32 R112, R4, R90, R16 ;  /* 0x0000005a0470723c */ /* 0x000fee0000001810 */
[----:B------:R-:W-:-:S02]  /*4450*/  F2FP.PACK_AB R4, R234, R235 ;  /* 0x000000ebea04723e */ /* 0x000fc400000000ff */
[----:B------:R-:W-:Y:S02]  /*4460*/  F2FP.PACK_AB R6, R232, R233 ;  /* 0x000000e9e806723e */ /* 0x000fe400000000ff */
[----:B------:R-:W-:Y:S02]  /*4470*/  F2FP.PACK_AB R5, R223, R231 ;  /* 0x000000e7df05723e */ /* 0x000fe400000000ff */
[----:B------:R-:W-:-:S07]  /*4480*/  F2FP.PACK_AB R7, R227, R224 ;  /* 0x000000e0e307723e */ /* 0x000fce00000000ff */
[C---:B-1----:R-:W-:Y:S08]  /*4490*/  HMMA.16816.F32 R8, R4.reuse, R84, RZ ;  /* 0x000000540408723c */ /* 0x042ff000000018ff */
        /* <DEDUP_REMOVED lines=12> */
[----:B--2---:R-:W-:Y:S02]  /*4560*/  F2FP.PACK_AB R5, R193, R185 ;  /* 0x000000b9c105723e */ /* 0x004fe400000000ff */
[----:B------:R-:W-:Y:S02]  /*4570*/  F2FP.PACK_AB R6, R197, R198 ;  /* 0x000000c6c506723e */ /* 0x000fe400000000ff */
[----:B---3--:R-:W-:-:S07]  /*4580*/  F2FP.PACK_AB R7, R187, R192 ;  /* 0x000000c0bb07723e */ /* 0x008fce00000000ff */
[----:B------:R-:W-:Y:S07]  /*4590*/  HMMA.16816.F32 R76, R4, R24, R8 ;  /* 0x00000018044c723c */ /* 0x000fee0000001808 */
[----:B------:R-:W-:-:S04]  /*45a0*/  FFMA.FTZ R8, R126, c[0x0][0x2d0], -R0 ;  /* 0x0000b4007e087a23 */ /* 0x000fc80000010800 */
[----:B------:R1:W-:Y:S02]  /*45b0*/  MUFU.EX2 R184, R8 ;  /* 0x0000000800b87308 */ /* 0x0003e40000000800 */
[----:B-1----:R-:W-:-:S06]  /*45c0*/  FFMA.FTZ R8, R132, c[0x0][0x2d0], -R12 ;  /* 0x0000b40084087a23 */ /* 0x002fcc000001080c */
        /* <DEDUP_REMOVED lines=8> */
[----:B------:R1:W-:Y:S01]  /*4650*/  MUFU.EX2 R146, R8 ;  /* 0x0000000800927308 */ /* 0x0003e20000000800 */
[----:B------:R-:W-:Y:S01]  /*4660*/  HMMA.16816.F32 R84, R4, R36, R48 ;  /* 0x000000240454723c */ /* 0x000fe20000001830 */
[----:B------:R-:W-:Y:S02]  /*4670*/  FFMA.FTZ R13, R128, c[0x0][0x2d0], -R0 ;  /* 0x0000b400800d7a23 */ /* 0x000fe40000010800 */
[----:B-1----:R-:W-:-:S04]  /*4680*/  FFMA.FTZ R8, R134, c[0x0][0x2d0], -R3 ;  /* 0x0000b40086087a23 */ /* 0x002fc80000010803 */
[----:B------:R1:W2:Y:S01]  /*4690*/  MUFU.EX2 R141, R8 ;  /* 0x00000008008d7308 */ /* 0x0002a20000000800 */
[----:B------:R-:W-:Y:S01]  /*46a0*/  HMMA.16816.F32 R48, R4, R88, R40 ;  /* 0x000000580430723c */ /* 0x000fe20000001828 */
[----:B-1----:R-:W-:-:S06]  /*46b0*/  FFMA.FTZ R8, R130, c[0x0][0x2d0], -R3 ;  /* 0x0000b40082087a23 */ /* 0x002fcc0000010803 */
[----:B------:R1:W-:Y:S01]  /*46c0*/  MUFU.EX2 R140, R8 ;  /* 0x00000008008c7308 */ /* 0x0003e20000000800 */
[C---:B------:R-:W-:Y:S01]  /*46d0*/  HMMA.16816.F32 R40, R4.reuse, R26, R64 ;  /* 0x0000001a0428723c */ /* 0x040fe20000001840 */
[----:B------:R-:W3:Y:S07]  /*46e0*/  LDSM.16.MT88.4 R24, [R206+0x800] ;  /* 0x00080000ce18783b */ /* 0x000eee0000004200 */
[----:B------:R-:W-:Y:S01]  /*46f0*/  HMMA.16816.F32 R96, R4, R32, R68 ;  /* 0x000000200460723c */ /* 0x000fe20000001844 */
[----:B-1----:R-:W-:-:S07]  /*4700*/  FFMA.FTZ R8, R138, c[0x0][0x2d0], -R3 ;  /* 0x0000b4008a087a23 */ /* 0x002fce0000010803 */
[C---:B------:R-:W-:Y:S01]  /*4710*/  HMMA.16816.F32 R60, R4.reuse, R38, R60 ;  /* 0x00000026043c723c */ /* 0x040fe2000000183c */
[----:B------:R1:W-:Y:S07]  /*4720*/  MUFU.EX2 R65, R13 ;  /* 0x0000000d00417308 */ /* 0x0003ee0000000800 */
[C---:B------:R-:W-:Y:S01]  /*4730*/  HMMA.16816.F32 R80, R4.reuse, R28, R44 ;  /* 0x0000001c0450723c */ /* 0x040fe2000000182c */
[----:B------:R4:W5:Y:S07]  /*4740*/  MUFU.EX2 R67, R8 ;  /* 0x0000000800437308 */ /* 0x00096e0000000800 */
[----:B------:R-:W-:Y:S01]  /*4750*/  HMMA.16816.F32 R68, R4, R20, R16 ;  /* 0x000000140444723c */ /* 0x000fe20000001810 */
[----:B------:R-:W-:Y:S01]  /*4760*/  LDSM.16.MT88.4 R16, [R206+0x1800] ;  /* 0x00180000ce10783b */ /* 0x000fe20000004200 */
[----:B-1----:R-:W-:-:S03]  /*4770*/  FFMA.FTZ R13, R129, c[0x0][0x2d0], -R0 ;  /* 0x0000b400810d7a23 */ /* 0x002fc60000010800 */
[----:B------:R-:W-:Y:S03]  /*4780*/  LDSM.16.MT88.4 R128, [R205+0x1c00] ;  /* 0x001c0000cd80783b */ /* 0x000fe60000004200 */
[C---:B------:R-:W-:Y:S01]  /*4790*/  HMMA.16816.F32 R72, R4.reuse, R34, R72 ;  /* 0x000000220448723c */ /* 0x040fe20000001848 */
[----:B----4-:R-:W1:Y:S04]  /*47a0*/  LDSM.16.MT88.4 R8, [R205+0x2800] ;  /* 0x00280000cd08783b */ /* 0x010e680000004200 */
[----:B------:R-:W-:Y:S03]  /*47b0*/  LDSM.16.MT88.4 R32, [R206+0x2800] ;  /* 0x00280000ce20783b */ /* 0x000fe60000004200 */
[C---:B------:R-:W-:Y:S01]  /*47c0*/  HMMA.16816.F32 R56, R4.reuse, R30, R56 ;  /* 0x0000001e0438723c */ /* 0x040fe20000001838 */
[----:B------:R-:W4:Y:S01]  /*47d0*/  LDSM.16.MT88.4 R28, [R205+0x800] ;  /* 0x00080000cd1c783b */ /* 0x000f220000004200 */
[----:B------:R2:W-:Y:S06]  /*47e0*/  MUFU.EX2 R66, R13 ;  /* 0x0000000d00427308 */ /* 0x0005ec0000000800 */
[----:B------:R-:W-:Y:S01]  /*47f0*/  HMMA.16816.F32 R36, R4, R22, R52 ;  /* 0x000000160424723c */ /* 0x000fe20000001834 */
[----:B------:R-:W1:Y:S01]  /*4800*/  LDSM.16.MT88.4 R20, [R205+0x1800] ;  /* 0x00180000cd14783b */ /* 0x000e620000004200 */
[----:B--2---:R-:W-:-:S04]  /*4810*/  FFMA.FTZ R13, R137, c[0x0][0x2d0], -R2 ;  /* 0x0000b400890d7a23 */ /* 0x004fc80000010802 */
[----:B------:R2:W-:Y:S02]  /*4820*/  MUFU.EX2 R52, R13 ;  /* 0x0000000d00347308 */ /* 0x0005e40000000800 */
[----:B------:R-:W-:Y:S01]  /*4830*/  HMMA.16816.F32 R44, R4, R90, R92 ;  /* 0x0000005a042c723c */ /* 0x000fe2000000185c */
[----:B--2---:R-:W-:-:S06]  /*4840*/  FFMA.FTZ R13, R139, c[0x0][0x2d0], -R2 ;  /* 0x0000b4008b0d7a23 */ /* 0x004fcc0000010802 */
[----:B------:R-:W-:Y:S01]  /*4850*/  FFMA.FTZ R4, R127, c[0x0][0x2d0], -R0 ;  /* 0x0000b4007f047a23 */ /* 0x000fe20000010800 */
[----:B------:R-:W-:Y:S01]  /*4860*/  F2FP.PACK_AB R5, R141, R146 ;  /* 0x000000928d05723e */ /* 0x000fe200000000ff */
[----:B------:R2:W-:Y:S01]  /*4870*/  MUFU.EX2 R53, R13 ;  /* 0x0000000d00357308 */ /* 0x0005e20000000800 */
[----:B------:R-:W-:Y:S01]  /*4880*/  F2FP.PACK_AB R6, R176, R178 ;  /* 0x000000b2b006723e */ /* 0x000fe200000000ff */
[----:B------:R-:W-:Y:S01]  /*4890*/  LDSM.16.MT88.4 R136, [R206+0x1c00] ;  /* 0x001c0000ce88783b */ /* 0x000fe20000004200 */
[----:B--2---:R-:W-:-:S05]  /*48a0*/  FFMA.FTZ R13, R147, c[0x0][0x2d0], -R2 ;  /* 0x0000b400930d7a23 */ /* 0x004fca0000010802 */
[----:B------:R2:W-:Y:S01]  /*48b0*/  MUFU.EX2 R54, R13 ;  /* 0x0000000d00367308 */ /* 0x0005e20000000800 */
[----:B-----5:R-:W-:-:S07]  /*48c0*/  F2FP.PACK_AB R7, R67, R140 ;  /* 0x0000008c4307723e */ /* 0x020fce00000000ff */
[----:B------:R5:W1:Y:S01]  /*48d0*/  MUFU.EX2 R55, R4 ;  /* 0x0000000400377308 */ /* 0x000a620000000800 */
[----:B--2---:R-:W-:-:S07]  /*48e0*/  FFMA.FTZ R13, R148, c[0x0][0x2d0], -R2 ;  /* 0x0000b400940d7a23 */ /* 0x004fce0000010802 */
[----:B------:R2:W1:Y:S01]  /*48f0*/  MUFU.EX2 R64, R13 ;  /* 0x0000000d00407308 */ /* 0x0004620000000800 */
[----:B-----5:R-:W-:Y:S01]  /*4900*/  F2FP.PACK_AB R4, R177, R179 ;  /* 0x000000b3b104723e */ /* 0x020fe200000000ff */
[----:B------:R-:W-:-:S06]  /*4910*/  IMAD.MOV.U32 R147, RZ, RZ, R149 ;  /* 0x000000ffff937224 */ /* 0x000fcc00078e0095 */
[C---:B---3--:R-:W-:Y:S08]  /*4920*/  HMMA.16816.F32 R104, R4.reuse, R24, R160 ;  /* 0x000000180468723c */ /* 0x048ff000000018a0 */
[----:B-1----:R-:W-:Y:S01]  /*4930*/  HMMA.16816.F32 R88, R4, R8, R108 ;  /* 0x000000080458723c */ /* 0x002fe2000000186c */
[----:B--2---:R-:W-:-:S07]  /*4940*/  FFMA.FTZ R13, R230, c[0x0][0x2d0], -R12 ;  /* 0x0000b400e60d7a23 */ /* 0x004fce000001080c */
[C---:B----4-:R-:W-:Y:S08]  /*4950*/  HMMA.16816.F32 R156, R4.reuse, R28, R156 ;  /* 0x0000001c049c723c */ /* 0x050ff0000000189c */
[C---:B------:R-:W-:Y:S08]  /*4960*/  HMMA.16816.F32 R120, R4.reuse, R20, R120 ;  /* 0x000000140478723c */ /* 0x040ff00000001878 */
[C---:B------:R-:W-:Y:S08]  /*4970*/  HMMA.16816.F32 R132, R4.reuse, R16, R152 ;  /* 0x000000100484723c */ /* 0x040ff00000001898 */
[C---:B------:R-:W-:Y:S08]  /*4980*/  HMMA.16816.F32 R180, R4.reuse, R32, R180 ;  /* 0x0000002004b4723c */ /* 0x040ff000000018b4 */
[C---:B------:R-:W-:Y:S08]  /*4990*/  HMMA.16816.F32 R160, R4.reuse, R30, R188 ;  /* 0x0000001e04a0723c */ /* 0x040ff000000018bc */
[C---:B------:R-:W-:Y:S08]  /*49a0*/  HMMA.16816.F32 R108, R4.reuse, R26, R168 ;  /* 0x0000001a046c723c */ /* 0x040ff000000018a8 */
[C---:B------:R-:W-:Y:S01]  /*49b0*/  HMMA.16816.F32 R124, R4.reuse, R22, R164 ;  /* 0x00000016047c723c */ /* 0x040fe200000018a4 */
[----:B------:R-:W1:Y:S07]  /*49c0*/  LDSM.16.MT88.4 R164, [R205+0xc00] ;  /* 0x000c0000cda4783b */ /* 0x000e6e0000004200 */
[C---:B------:R-:W-:Y:S08]  /*49d0*/  HMMA.16816.F32 R172, R4.reuse, R18, R172 ;  /* 0x0000001204ac723c */ /* 0x040ff000000018ac */
[C---:B------:R-:W-:Y:S08]  /*49e0*/  HMMA.16816.F32 R100, R4.reuse, R10, R116 ;  /* 0x0000000a0464723c */ /* 0x040ff00000001874 */
[----:B------:R-:W-:Y:S01]  /*49f0*/  HMMA.16816.F32 R148, R4, R34, R112 ;  /* 0x000000220494723c */ /* 0x000fe20000001870 */
[----:B------:R-:W-:Y:S06]  /*4a00*/  LDSM.16.MT88.4 R112, [R206+0xc00] ;  /* 0x000c0000ce70783b */ /* 0x000fec0000004200 */
[----:B------:R-:W-:-:S02]  /*4a10*/  F2FP.PACK_AB R4, R55, R184 ;  /* 0x000000b83704723e */ /* 0x000fc400000000ff */
[----:B------:R-:W-:Y:S02]  /*4a20*/  F2FP.PACK_AB R5, R53, R52 ;  /* 0x000000343505723e */ /* 0x000fe400000000ff */
[----:B------:R-:W-:Y:S02]  /*4a30*/  F2FP.PACK_AB R6, R66, R65 ;  /* 0x000000414206723e */ /* 0x000fe400000000ff */
[----:B------:R-:W-:-:S07]  /*4a40*/  F2FP.PACK_AB R7, R64, R54 ;  /* 0x000000364007723e */ /* 0x000fce00000000ff */
[C---:B------:R-:W-:Y:S01]  /*4a50*/  HMMA.16816.F32 R84, R4.reuse, R24, R84 ;  /* 0x000000180454723c */ /* 0x040fe20000001854 */
[----:B------:R2:W-:Y:S07]  /*4a60*/  MUFU.EX2 R24, R13 ;  /* 0x0000000d00187308 */ /* 0x0005ee0000000800 */
[----:B------:R-:W-:Y:S01]  /*4a70*/  HMMA.16816.F32 R60, R4, R26, R60 ;  /* 0x0000001a043c723c */ /* 0x000fe2000000183c */
[----:B--2---:R-:W-:-:S04]  /*4a80*/  FFMA.FTZ R13, R228, c[0x0][0x2d0], -R12 ;  /* 0x0000b400e40d7a23 */ /* 0x004fc8000001080c */
[----:B------:R2:W3:Y:S03]  /*4a90*/  MUFU.EX2 R26, R13 ;  /* 0x0000000d001a7308 */ /* 0x0004e60000000800 */
[----:B------:R-:W-:Y:S01]  /*4aa0*/  HMMA.16816.F32 R56, R4, R22, R56 ;  /* 0x000000160438723c */ /* 0x000fe20000001838 */
[--C-:B--2---:R-:W-:Y:S02]  /*4ab0*/  FFMA.FTZ R13, R221, c[0x0][0x2d0], -R12.reuse ;  /* 0x0000b400dd0d7a23 */ /* 0x104fe4000001080c */
[----:B------:R-:W-:-:S04]  /*4ac0*/  FFMA.FTZ R12, R222, c[0x0][0x2d0], -R12 ;  /* 0x0000b400de0c7a23 */ /* 0x000fc8000001080c */
[----:B------:R2:W-:Y:S01]  /*4ad0*/  MUFU.EX2 R27, R12 ;  /* 0x0000000c001b7308 */ /* 0x0005e20000000800 */
[C---:B------:R-:W-:Y:S08]  /*4ae0*/  HMMA.16816.F32 R168, R4.reuse, R16, R68 ;  /* 0x0000001004a8723c */ /* 0x040ff00000001844 */
[----:B------:R-:W-:Y:S01]  /*4af0*/  HMMA.16816.F32 R68, R4, R8, R76 ;  /* 0x000000080444723c */ /* 0x000fe2000000184c */
[----:B--2---:R-:W-:-:S06]  /*4b00*/  FFMA.FTZ R12, R203, c[0x0][0x2d0], -R3 ;  /* 0x0000b400cb0c7a23 */ /* 0x004fcc0000010803 */
[--C-:B------:R-:W-:Y:S01]  /*4b10*/  FFMA.FTZ R8, R229, c[0x0][0x2d0], -R3.reuse ;  /* 0x0000b400e5087a23 */ /* 0x100fe20000010803 */
[----:B------:R2:W-:Y:S01]  /*4b20*/  MUFU.EX2 R23, R12 ;  /* 0x0000000c00177308 */ /* 0x0005e20000000800 */
[----:B------:R-:W-:Y:S01]  /*4b30*/  HMMA.16816.F32 R116, R4, R20, R80 ;  /* 0x000000140474723c */ /* 0x000fe20000001850 */
[----:B------:R-:W4:Y:S01]  /*4b40*/  LDSM.16.MT88.4 R80, [R205+0x2c00] ;  /* 0x002c0000cd50783b */ /* 0x000f220000004200 */
[--C-:B--2---:R-:W-:Y:S02]  /*4b50*/  FFMA.FTZ R12, R226, c[0x0][0x2d0], -R3.reuse ;  /* 0x0000b400e20c7a23 */ /* 0x104fe40000010803 */
[----:B------:R-:W-:-:S04]  /*4b60*/  FFMA.FTZ R3, R225, c[0x0][0x2d0], -R3 ;  /* 0x0000b400e1037a23 */ /* 0x000fc80000010803 */
[----:B------:R2:W-:Y:S01]  /*4b70*/  MUFU.EX2 R20, R3 ;  /* 0x0000000300147308 */ /* 0x0005e20000000800 */
[----:B------:R-:W-:Y:S01]  /*4b80*/  HMMA.16816.F32 R36, R4, R18, R36 ;  /* 0x000000120424723c */ /* 0x000fe20000001824 */
[----:B--2---:R-:W-:-:S06]  /*4b90*/  FFMA.FTZ R3, R186, c[0x0][0x2d0], -R0 ;  /* 0x0000b400ba037a23 */ /* 0x004fcc0000010800 */
[----:B------:R2:W-:Y:S02]  /*4ba0*/  MUFU.EX2 R19, R3 ;  /* 0x0000000300137308 */ /* 0x0005e40000000800 */
[----:B--2---:R-:W-:-:S06]  /*4bb0*/  FFMA.FTZ R3, R194, c[0x0][0x2d0], -R0 ;  /* 0x0000b400c2037a23 */ /* 0x004fcc0000010800 */
[----:B------:R2:W-:Y:S02]  /*4bc0*/  MUFU.EX2 R16, R3 ;  /* 0x0000000300107308 */ /* 0x0005e40000000800 */
[--C-:B--2---:R-:W-:Y:S02]  /*4bd0*/  FFMA.FTZ R3, R15, c[0x0][0x2d0], -R0.reuse ;  /* 0x0000b4000f037a23 */ /* 0x104fe40000010800 */
[----:B------:R-:W-:-:S04]  /*4be0*/  FFMA.FTZ R0, R14, c[0x0][0x2d0], -R0 ;  /* 0x0000b4000e007a23 */ /* 0x000fc80000010800 */
[----:B------:R2:W-:Y:S01]  /*4bf0*/  MUFU.EX2 R17, R0 ;  /* 0x0000000000117308 */ /* 0x0005e20000000800 */
[----:B------:R-:W-:Y:S07]  /*4c00*/  HMMA.16816.F32 R152, R4, R28, R96 ;  /* 0x0000001c0498723c */ /* 0x000fee0000001860 */
[----:B------:R-:W5:Y:S01]  /*4c10*/  MUFU.EX2 R21, R12 ;  /* 0x0000000c00157308 */ /* 0x000f620000000800 */
[----:B--2---:R-:W-:-:S07]  /*4c20*/  FFMA.FTZ R0, R196, c[0x0][0x2d0], -R2 ;  /* 0x0000b400c4007a23 */ /* 0x004fce0000010802 */
[----:B------:R2:W-:Y:S01]  /*4c30*/  MUFU.EX2 R12, R0 ;  /* 0x00000000000c7308 */ /* 0x0005e20000000800 */
[C---:B------:R-:W-:Y:S07]  /*4c40*/  HMMA.16816.F32 R28, R4.reuse, R30, R72 ;  /* 0x0000001e041c723c */ /* 0x040fee0000001848 */
[----:B------:R-:W1:Y:S01]  /*4c50*/  MUFU.EX2 R25, R13 ;  /* 0x0000000d00197308 */ /* 0x000e620000000800 */
[----:B------:R-:W-:Y:S01]  /*4c60*/  HMMA.16816.F32 R40, R4, R10, R40 ;  /* 0x0000000a0428723c */ /* 0x000fe20000001828 */
[----:B--2---:R-:W-:-:S07]  /*4c70*/  FFMA.FTZ R0, R201, c[0x0][0x2d0], -R2 ;  /* 0x0000b400c9007a23 */ /* 0x004fce0000010802 */
[C---:B------:R-:W-:Y:S01]  /*4c80*/  HMMA.16816.F32 R48, R4.reuse, R32, R48 ;  /* 0x000000200430723c */ /* 0x040fe20000001830 */
[----:B------:R2:W-:Y:S07]  /*4c90*/  MUFU.EX2 R13, R0 ;  /* 0x00000000000d7308 */ /* 0x0005ee0000000800 */
[----:B------:R-:W-:Y:S01]  /*4ca0*/  HMMA.16816.F32 R44, R4, R34, R44 ;  /* 0x00000022042c723c */ /* 0x000fe2000000182c */
[----:B------:R-:W1:Y:S01]  /*4cb0*/  LDSM.16.MT88.4 R4, [R206+0x2c00] ;  /* 0x002c0000ce04783b */ /* 0x000e620000004200 */
[----:B------:R-:W1:Y:S01]  /*4cc0*/  MUFU.EX2 R22, R8 ;  /* 0x0000000800167308 */ /* 0x000e620000000800 */
[----:B--2---:R-:W-:-:S02]  /*4cd0*/  FFMA.FTZ R0, R200, c[0x0][0x2d0], -R2 ;  /* 0x0000b400c8007a23 */ /* 0x004fc40000010802 */
[----:B------:R-:W-:-:S05]  /*4ce0*/  FFMA.FTZ R2, R202, c[0x0][0x2d0], -R2 ;  /* 0x0000b400ca027a23 */ /* 0x000fca0000010802 */
[----:B------:R-:W2:Y:S08]  /*4cf0*/  MUFU.EX2 R18, R3 ;  /* 0x0000000300127308 */ /* 0x000eb00000000800 */
[----:B------:R2:W-:Y:S08]  /*4d00*/  MUFU.EX2 R14, R0 ;  /* 0x00000000000e7308 */ /* 0x0005f00000000800 */
[----:B------:R1:W1:Y:S01]  /*4d10*/  MUFU.EX2 R15, R2 ;  /* 0x00000002000f7308 */ /* 0x0002620000000800 */
[----:B---3--:R-:W-:Y:S01]  /*4d20*/  F2FP.PACK_AB R92, R26, R24 ;  /* 0x000000181a5c723e */ /* 0x008fe200000000ff */
[----:B--2---:R-:W-:-:S02]  /*4d30*/  IMAD.MOV.U32 R0, RZ, RZ, R147 ;  /* 0x000000ffff007224 */ /* 0x004fc400078e0093 */
[----:B-1----:R-:W-:-:S05]  /*4d40*/  @P2 IMAD.HI.U32 R2, R147, c[0x0][0x2c8], RZ ;  /* 0x0000b20093022a27 */ /* 0x002fca00078e00ff */
[----:B------:R-:W-:Y:S01]  /*4d50*/  @P2 SHF.R.U32.HI R0, RZ, c[0x0][0x2cc], R2 ;  /* 0x0000b300ff002a19 */ /* 0x000fe20000011602 */
[----:B------:R-:W-:Y:S01]  /*4d60*/  IMAD.MOV.U32 R2, RZ, RZ, c[0x0][0x168] ;  /* 0x00005a00ff027624 */ /* 0x000fe200078e00ff */
[----:B-----5:R-:W-:Y:S02]  /*4d70*/  F2FP.PACK_AB R93, R21, R23 ;  /* 0x00000017155d723e */ /* 0x020fe400000000ff */
[----:B------:R-:W-:Y:S02]  /*4d80*/  F2FP.PACK_AB R94, R27, R25 ;  /* 0x000000191b5e723e */ /* 0x000fe400000000ff */
[----:B------:R-:W-:Y:S02]  /*4d90*/  F2FP.PACK_AB R95, R20, R22 ;  /* 0x00000016145f723e */ /* 0x000fe400000000ff */
[----:B------:R-:W-:Y:S02]  /*4da0*/  F2FP.PACK_AB R96, R16, R19 ;  /* 0x000000131060723e */ /* 0x000fe400000000ff */
[----:B------:R-:W-:-:S02]  /*4db0*/  F2FP.PACK_AB R97, R13, R12 ;  /* 0x0000000c0d61723e */ /* 0x000fc400000000ff */
[----:B------:R-:W-:Y:S02]  /*4dc0*/  F2FP.PACK_AB R98, R17, R18 ;  /* 0x000000121162723e */ /* 0x000fe400000000ff */
[----:B------:R-:W-:Y:S02]  /*4dd0*/  F2FP.PACK_AB R99, R15, R14 ;  /* 0x0000000e0f63723e */ /* 0x000fe400000000ff */
[----:B------:R-:W-:Y:S01]  /*4de0*/  IADD3 R0, R0, c[0x0][0x1d0], -R2 ;  /* 0x0000740000007a10 */ /* 0x000fe20007ffe802 */
[----:B------:R-:W-:Y:S03]  /*4df0*/  HMMA.16816.F32 R156, R92, R164, R156 ;  /* 0x000000a45c9c723c */ /* 0x000fe6000000189c */
[----:B------:R-:W-:Y:S01]  /*4e00*/  SHF.R.S32.HI R2, RZ, 0x1f, R0 ;  /* 0x0000001fff027819 */ /* 0x000fe20000011400 */
[----:B------:R-:W-:-:S04]  /*4e10*/  FADD.FTZ R8, R231, R223 ;  /* 0x000000dfe7087221 */ /* 0x000fc80000010000 */
[----:B------:R-:W-:Y:S01]  /*4e20*/  HMMA.16816.F32 R160, R92, R166, R160 ;  /* 0x000000a65ca0723c */ /* 0x000fe200000018a0 */
[----:B------:R-:W-:-:S07]  /*4e30*/  FADD.FTZ R3, R251, R249 ;  /* 0x000000f9fb037221 */ /* 0x000fce0000010000 */
[----:B------:R-:W-:Y:S01]  /*4e40*/  HMMA.16816.F32 R152, R96, R164, R152 ;  /* 0x000000a46098723c */ /* 0x000fe20000001898 */
[----:B------:R-:W-:-:S07]  /*4e50*/  FADD.FTZ R11, R224, R8 ;  /* 0x00000008e00b7221 */ /* 0x000fce0000010000 */
[----:B------:R-:W-:Y:S07]  /*4e60*/  HMMA.16816.F32 R164, R96, R166, R28 ;  /* 0x000000a660a4723c */ /* 0x000fee000000181c */
[----:B------:R-:W-:Y:S01]  /*4e70*/  LEA.HI R28, R2, R0, RZ, 0x6 ;  /* 0x00000000021c7211 */ /* 0x000fe200078f30ff */
[----:B------:R-:W-:Y:S02]  /*4e80*/  FADD.FTZ R0, R235, R234 ;  /* 0x000000eaeb007221 */ /* 0x000fe40000010000 */
[----:B------:R-:W-:-:S02]  /*4e90*/  FADD.FTZ R2, R247, R246 ;  /* 0x000000f6f7027221 */ /* 0x000fc40000010000 */
[----:B------:R-:W-:Y:S02]  /*4ea0*/  FADD.FTZ R0, R233, R0 ;  /* 0x00000000e9007221 */ /* 0x000fe40000010000 */
[----:B------:R-:W-:Y:S02]  /*4eb0*/  FADD.FTZ R10, R248, R3 ;  /* 0x00000003f80a7221 */ /* 0x000fe40000010000 */
[----:B------:R-:W-:Y:S01]  /*4ec0*/  FADD.FTZ R9, R244, R2 ;  /* 0x00000002f4097221 */ /* 0x000fe20000010000 */
[----:B----4-:R-:W-:Y:S01]  /*4ed0*/  HMMA.16816.F32 R76, R92, R82, R100 ;  /* 0x000000525c4c723c */ /* 0x010fe20000001864 */
[----:B------:R-:W-:Y:S02]  /*4ee0*/  FADD.FTZ R8, R232, R0 ;  /* 0x00000000e8087221 */ /* 0x000fe40000010000 */
[----:B------:R-:W-:Y:S02]  /*4ef0*/  FADD.FTZ R3, R227, R11 ;  /* 0x0000000be3037221 */ /* 0x000fe40000010000 */
[----:B------:R-:W-:-:S02]  /*4f00*/  FADD.FTZ R2, R250, R10 ;  /* 0x0000000afa027221 */ /* 0x000fc40000010000 */
[----:B------:R-:W-:Y:S01]  /*4f10*/  FADD.FTZ R0, R245, R9 ;  /* 0x00000009f5007221 */ /* 0x000fe20000010000 */
[----:B------:R-:W-:Y:S01]  /*4f20*/  HMMA.16816.F32 R72, R92, R80, R88 ;  /* 0x000000505c48723c */ /* 0x000fe20000001858 */
[----:B------:R-:W-:-:S07]  /*4f30*/  FADD.FTZ R3, R185, R3 ;  /* 0x00000003b9037221 */ /* 0x000fce0000010000 */
[----:B------:R-:W-:Y:S01]  /*4f40*/  HMMA.16816.F32 R100, R96, R112, R84 ;  /* 0x000000706064723c */ /* 0x000fe20000001854 */
[----:B------:R-:W-:-:S07]  /*4f50*/  FADD.FTZ R3, R193, R3 ;  /* 0x00000003c1037221 */ /* 0x000fce0000010000 */
[-C--:B------:R-:W-:Y:S08]  /*4f60*/  HMMA.16816.F32 R88, R92, R4.reuse, R180 ;  /* 0x000000045c58723c */ /* 0x080ff000000018b4 */
[----:B------:R-:W-:Y:S07]  /*4f70*/  HMMA.16816.F32 R84, R96, R4, R48 ;  /* 0x000000046054723c */ /* 0x000fee0000001830 */
[----:B------:R-:W-:-:S02]  /*4f80*/  FADD.FTZ R5, R195, R8 ;  /* 0x00000008c3057221 */ /* 0x000fc40000010000 */
[----:B------:R-:W-:Y:S02]  /*4f90*/  FADD.FTZ R4, R240, R2 ;  /* 0x00000002f0047221 */ /* 0x000fe40000010000 */
[----:B------:R-:W-:Y:S02]  /*4fa0*/  FADD.FTZ R2, R236, R0 ;  /* 0x00000000ec027221 */ /* 0x000fe40000010000 */
[----:B------:R-:W-:Y:S02]  /*4fb0*/  FADD.FTZ R0, R199, R5 ;  /* 0x00000005c7007221 */ /* 0x000fe40000010000 */
[----:B------:R-:W-:Y:S02]  /*4fc0*/  FADD.FTZ R4, R241, R4 ;  /* 0x00000004f1047221 */ /* 0x000fe40000010000 */
[----:B------:R-:W-:Y:S02]  /*4fd0*/  FADD.FTZ R5, R238, R2 ;  /* 0x00000002ee057221 */ /* 0x000fe40000010000 */
        /* <DEDUP_REMOVED lines=29> */
[----:B------:R-:W-:Y:S01]  /*51b0*/  FADD.FTZ R2, R13, R2 ;  /* 0x000000020d027221 */ /* 0x000fe20000010000 */
[----:B------:R-:W-:Y:S01]  /*51c0*/  SHF.R.S32.HI R5, RZ, 0x6, R28 ;  /* 0x00000006ff057819 */ /* 0x000fe2000001141c */
[----:B------:R-:W-:-:S02]  /*51d0*/  FADD.FTZ R0, R26, R0 ;  /* 0x000000001a007221 */ /* 0x000fc40000010000 */
[----:B------:R-:W-:Y:S02]  /*51e0*/  FADD.FTZ R4, R21, R4 ;  /* 0x0000000415047221 */ /* 0x000fe40000010000 */
[----:B------:R-:W-:Y:S02]  /*51f0*/  FADD.FTZ R3, R18, R3 ;  /* 0x0000000312037221 */ /* 0x000fe40000010000 */
[----:B------:R-:W-:Y:S01]  /*5200*/  FADD.FTZ R2, R14, R2 ;  /* 0x000000020e027221 */ /* 0x000fe20000010000 */
[----:B------:R-:W-:Y:S01]  /*5210*/  IMNMX R29, RZ, R5, !PT ;  /* 0x00000005ff1d7217 */ /* 0x000fe20007800200 */
[----:B------:R-:W-:Y:S02]  /*5220*/  FADD.FTZ R0, R25, R0 ;  /* 0x0000000019007221 */ /* 0x000fe40000010000 */
[----:B------:R-:W-:Y:S02]  /*5230*/  FADD.FTZ R4, R22, R4 ;  /* 0x0000000416047221 */ /* 0x000fe40000010000 */
[----:B------:R-:W-:-:S02]  /*5240*/  FADD.FTZ R5, R17, R3 ;  /* 0x0000000311057221 */ /* 0x000fc40000010000 */
[----:B------:R-:W-:Y:S02]  /*5250*/  FADD.FTZ R3, R15, R2 ;  /* 0x000000020f037221 */ /* 0x000fe40000010000 */
[----:B------:R-:W-:Y:S02]  /*5260*/  FADD.FTZ R2, R27, R0 ;  /* 0x000000001b027221 */ /* 0x000fe40000010000 */
[----:B------:R-:W-:Y:S01]  /*5270*/  FADD.FTZ R0, R20, R4 ;  /* 0x0000000414007221 */ /* 0x000fe20000010000 */
[----:B------:R1:W-:Y:S04]  /*5280*/  STL [R1+0x2c], R29 ;  /* 0x00002c1d01007387 */ /* 0x0003e80000100800 */
[----:B------:R1:W-:Y:S01]  /*5290*/  STL [R1+0x18], R5 ;  /* 0x0000180501007387 */ /* 0x0003e20000100800 */
[----:B------:R-:W-:-:S03]  /*52a0*/  IADD3 R202, R252, -0x2, RZ ;  /* 0xfffffffefcca7810 */ /* 0x000fc60007ffe0ff */
[----:B------:R1:W-:Y:S04]  /*52b0*/  STL [R1+0x1c], R3 ;  /* 0x00001c0301007387 */ /* 0x0003e80000100800 */
[----:B------:R1:W-:Y:S04]  /*52c0*/  STL [R1+0x24], R0 ;  /* 0x0000240001007387 */ /* 0x0003e80000100800 */
[----:B------:R1:W-:Y:S01]  /*52d0*/  STL [R1+0x20], R2 ;  /* 0x0000200201007387 */ /* 0x0003e20000100800 */
[----:B------:R-:W-:Y:S01]  /*52e0*/  ISETP.GE.AND P0, PT, R202, R29, PT ;  /* 0x0000001dca00720c */ /* 0x000fe20003f06270 */
[C---:B------:R-:W-:Y:S08]  /*52f0*/  HMMA.16816.F32 R104, R92.reuse, R112, R104 ;  /* 0x000000705c68723c */ /* 0x040ff00000001868 */
        /* <DEDUP_REMOVED lines=10> */
[C---:B------:R-:W-:Y:S08]  /*53a0*/  HMMA.16816.F32 R136, R96.reuse, R138, R36 ;  /* 0x0000008a6088723c */ /* 0x040ff00000001824 */
[----:B------:R-:W-:Y:S08]  /*53b0*/  HMMA.16816.F32 R80, R96, R82, R40 ;  /* 0x000000526050723c */ /* 0x000ff00000001828 */
[-C--:B------:R-:W-:Y:S08]  /*53c0*/  HMMA.16816.F32 R92, R92, R6.reuse, R148 ;  /* 0x000000065c5c723c */ /* 0x080ff00000001894 */
[----:B------:R-:W-:Y:S01]  /*53d0*/  HMMA.16816.F32 R96, R96, R6, R44 ;  /* 0x000000066060723c */ /* 0x000fe2000000182c */
[----:B------:R-:W-:Y:S01]  /*53e0*/  @!UPT UIADD3 URZ, URZ, URZ, URZ ;  /* 0x0000003f3f3ff290 */ /* 0x000fe2000fffe03f */
[----:B------:R-:W-:Y:S11]  /*53f0*/  @!P0 BRA `(.L_x_552) ;  /* 0x000041b000008947 */ /* 0x000ff60003800000 */
[----:B-1----:R-:W-:Y:S01]  /*5400*/  MOV R141, R144 ;  /* 0x00000090008d7202 */ /* 0x002fe20000000f00 */
[----:B------:R-:W-:Y:S01]  /*5410*/  IMAD.MOV.U32 R147, RZ, RZ, R142 ;  /* 0x000000ffff937224 */ /* 0x000fe200078e008e */
[----:B------:R-:W-:Y:S01]  /*5420*/  MOV R140, R145 ;  /* 0x00000091008c7202 */ /* 0x000fe20000000f00 */
[----:B------:R-:W-:Y:S01]  /*5430*/  IMAD.MOV.U32 R221, RZ, RZ, R202 ;  /* 0x000000ffffdd7224 */ /* 0x000fe200078e00ca */
[----:B------:R-:W-:-:S07]  /*5440*/  MOV R146, R143 ;  /* 0x0000008f00927202 */ /* 0x000fce0000000f00 */
.L_x_553:
[----:B------:R-:W2:Y:S01]  /*5450*/  LDL.64 R42, [R1+0x8] ;  /* 0x00000800012a7983 */ /* 0x000ea20000100a00 */
[----:B------:R-:W-:Y:S04]  /*5460*/  DEPBAR.LE SB0, 0x0 ;  /* 0x000080000000791a */ /* 0x000fe80000000000 */
[----:B------:R-:W-:Y:S01]  /*5470*/  WARPSYNC 0xffffffff ;  /* 0xffffffff00007948 */ /* 0x000fe20003800000 */
[----:B------:R-:W3:Y:S04]  /*5480*/  LDL R44, [R1+0x14] ;  /* 0x00001400012c7983 */ /* 0x000ee80000100800 */
[----:B------:R-:W-:Y:S01]  /*5490*/  BAR.SYNC.DEFER_BLOCKING 0x0 ;  /* 0x0000000000007b1d */ /* 0x000fe20000010000 */
[C---:B------:R-:W-:Y:S11]  /*54a0*/  ISETP.GE.AND P6, PT, R221.reuse, RZ, PT ;  /* 0x000000ffdd00720c */ /* 0x040ff60003fc6270 */
[----:B------:R-:W-:Y:S02]  /*54b0*/  @!UPT UIADD3 URZ, URZ, URZ, URZ ;  /* 0x0000003f3f3ff290 */ /* 0x000fe4000fffe03f */
[----:B-1----:R-:W-:Y:S01]  /*54c0*/  @P6 SHF.R.S32.HI R0, RZ, 0x1f, R221 ;  /* 0x0000001fff006819 */ /* 0x002fe200000114dd */
[C---:B------:R-:W-:Y:S04]  /*54d0*/  @P6 IMAD.WIDE.U32 R28, R221.reuse, c[0x0][0x208], RZ ;  /* 0x00008200dd1c6a25 */ /* 0x040fe800078e00ff */
[----:B------:R-:W-:Y:S02]  /*54e0*/  @P6 IMAD R0, R0, c[0x0][0x208], RZ ;  /* 0x0000820000006a24 */ /* 0x000fe400078e02ff */
[----:B------:R-:W-:Y:S02]  /*54f0*/  @P6 IMAD.SHL.U32 R2, R28, 0x40, RZ ;  /* 0x000000401c026824 */ /* 0x000fe400078e00ff */
[----:B------:R-:W-:Y:S01]  /*5500*/  @P6 IMAD R0, R221, c[0x0][0x20c], R0 ;  /* 0x00008300dd006a24 */ /* 0x000fe200078e0200 */
[----:B------:R-:W4:Y:S01]  /*5510*/  LDL R235, [R1+0x28] ;  /* 0x0000280001eb7983 */ /* 0x000f220000100800 */
[----:B------:R-:W-:Y:S02]  /*5520*/  @P6 IMAD.MOV.U32 R142, RZ, RZ, c[0x0][0x208] ;  /* 0x00008200ff8e6624 */ /* 0x000fe400078e00ff */
[----:B------:R-:W-:Y:S01]  /*5530*/  @P6 IMAD.IADD R0, R29, 0x1, R0 ;  /* 0x000000011d006824 */ /* 0x000fe200078e0200 */
[----:B------:R-:W-:Y:S02]  /*5540*/  LDSM.16.M88.4 R64, [R207] ;  /* 0x00000000cf40783b */ /* 0x000fe40000000200 */
[----:B------:R-:W-:Y:S02]  /*5550*/  @P6 LEA R3, P0, R142, R2, 0x5 ;  /* 0x000000028e036211 */ /* 0x000fe400078028ff */
[----:B------:R-:W-:Y:S02]  /*5560*/  @P6 SHF.L.U64.HI R0, R28, 0x6, R0 ;  /* 0x000000061c006819 */ /* 0x000fe40000010200 */
[----:B------:R-:W-:Y:S02]  /*5570*/  @P6 MOV R28, c[0x0][0x20c] ;  /* 0x00008300001c6a02 */ /* 0x000fe40000000f00 */
[----:B------:R-:W1:Y:S02]  /*5580*/  LDSM.16.M88.4 R16, [R204] ;  /* 0x00000000cc10783b */ /* 0x000e640000000200 */
[----:B------:R-:W-:Y:S06]  /*5590*/  @P6 LEA.HI.X R142, R142, R0, R28, 0x5, P0 ;  /* 0x000000008e8e6211 */ /* 0x000fec00000f2c1c */
[----:B------:R-:W5:Y:S08]  /*55a0*/  LDSM.16.M88.4 R60, [R207+0x1000] ;  /* 0x00100000cf3c783b */ /* 0x000f700000000200 */
[----:B------:R-:W5:Y:S08]  /*55b0*/  LDSM.16.M88.4 R32, [R204+0x400] ;  /* 0x00040000cc20783b */ /* 0x000f700000000200 */
[----:B------:R-:W4:Y:S06]  /*55c0*/  LDL.64 R224, [R1] ;  /* 0x0000000001e07983 */ /* 0x000f2c0000100a00 */
[----:B------:R-:W2:Y:S08]  /*55d0*/  LDSM.16.M88.4 R48, [R204+0x800] ;  /* 0x00080000cc30783b */ /* 0x000eb00000000200 */
[----:B------:R-:W4:Y:S01]  /*55e0*/  LDL R222, [R1+0x10] ;  /* 0x0000100001de7983 */ /* 0x000f220000100800 */
[-C--:B-1----:R-:W-:Y:S03]  /*55f0*/  HMMA.16816.F32 R4, R64, R16.reuse, RZ ;  /* 0x000000104004723c */ /* 0x082fe600000018ff */
[----:B------:R-:W1:Y:S05]  /*5600*/  LDSM.16.M88.4 R148, [R204+0xc00] ;  /* 0x000c0000cc94783b */ /* 0x000e6a0000000200 */
[C---:B-----5:R-:W-:Y:S03]  /*5610*/  HMMA.16816.F32 R8, R60.reuse, R16, RZ ;  /* 0x000000103c08723c */ /* 0x060fe600000018ff */
[----:B------:R-:W-:Y:S05]  /*5620*/  LDSM.16.M88.4 R176, [R208] ;  /* 0x00000000d0b0783b */ /* 0x000fea0000000200 */
[-C--:B------:R-:W-:Y:S03]  /*5630*/  HMMA.16816.F32 R12, R60, R18.reuse, RZ ;  /* 0x000000123c0c723c */ /* 0x080fe600000018ff */
[----:B------:R-:W5:Y:S05]  /*5640*/  LDSM.16.M88.4 R180, [R209] ;  /* 0x00000000d1b4783b */ /* 0x000f6a0000000200 */
[C---:B------:R-:W-:Y:S03]  /*5650*/  HMMA.16816.F32 R16, R64.reuse, R18, RZ ;  /* 0x000000124010723c */ /* 0x040fe600000018ff */
[----:B------:R-:W1:Y:S05]  /*5660*/  LDSM.16.M88.4 R184, [R208+0x1000] ;  /* 0x00100000d0b8783b */ /* 0x000e6a0000000200 */
[-C--:B------:R-:W-:Y:S03]  /*5670*/  HMMA.16816.F32 R20, R64, R32.reuse, RZ ;  /* 0x000000204014723c */ /* 0x080fe600000018ff */
[----:B------:R-:W1:Y:S05]  /*5680*/  LDSM.16.M88.4 R188, [R220] ;  /* 0x00000000dcbc783b */ /* 0x000e6a0000000200 */
[C---:B------:R-:W-:Y:S03]  /*5690*/  HMMA.16816.F32 R24, R60.reuse, R32, RZ ;  /* 0x000000203c18723c */ /* 0x040fe600000018ff */
[----:B------:R-:W1:Y:S05]  /*56a0*/  LDSM.16.M88.4 R192, [R219] ;  /* 0x00000000dbc0783b */ /* 0x000e6a0000000200 */
[-C--:B------:R-:W-:Y:S03]  /*56b0*/  HMMA.16816.F32 R28, R60, R34.reuse, RZ ;  /* 0x000000223c1c723c */ /* 0x080fe600000018ff */
[----:B------:R-:W1:Y:S08]  /*56c0*/  LDSM.16.M88.4 R196, [R218] ;  /* 0x00000000dac4783b */ /* 0x000e700000000200 */
[----:B------:R-:W5:Y:S04]  /*56d0*/  LDL R227, [R1+0x40] ;  /* 0x0000400001e37983 */ /* 0x000f680000100800 */
[----:B------:R-:W5:Y:S04]  /*56e0*/  LDL R226, [R1+0x50] ;  /* 0x0000500001e27983 */ /* 0x000f680000100800 */
[----:B------:R-:W5:Y:S01]  /*56f0*/  LDL R223, [R1+0x4c] ;  /* 0x00004c0001df7983 */ /* 0x000f620000100800 */
[----:B--2---:R-:W-:Y:S04]  /*5700*/  @P6 IADD3 R32, P1, R2, R42, RZ ;  /* 0x0000002a02206210 */ /* 0x004fe80007f3e0ff */
[----:B------:R-:W-:Y:S01]  /*5710*/  @P6 LEA R144, P0, R32, c[0x0][0x1f8], 0x1 ;  /* 0x00007e0020906a11 */ /* 0x000fe200078008ff */
[--C-:B---3--:R-:W-:Y:S01]  /*5720*/  @P6 IMAD.X R33, R0, 0x1, R44.reuse, P1 ;  /* 0x0000000100216824 */ /* 0x108fe200008e062c */
[----:B------:R-:W-:Y:S04]  /*5730*/  @P6 IADD3 R56, P1, R42, 0x20, RZ ;  /* 0x000000202a386810 */ /* 0x000fe80007f3e0ff */
[----:B------:R-:W-:Y:S01]  /*5740*/  @P6 LEA.HI.X R145, R32, c[0x0][0x1fc], R33, 0x1, P0 ;  /* 0x00007f0020916a11 */ /* 0x000fe200000f0c21 */
[----:B------:R-:W-:Y:S01]  /*5750*/  @P6 IMAD.X R202, RZ, RZ, R44, P1 ;  /* 0x000000ffffca6224 */ /* 0x000fe200008e062c */
[C---:B------:R-:W-:Y:S02]  /*5760*/  HMMA.16816.F32 R32, R64.reuse, R34, RZ ;  /* 0x000000224020723c */ /* 0x040fe400000018ff */
[----:B------:R-:W-:Y:S04]  /*5770*/  @P6 IADD3 R40, P1, R2, R56, RZ ;  /* 0x0000003802286210 */ /* 0x000fe80007f3e0ff */
[----:B------:R-:W-:Y:S01]  /*5780*/  @P6 LEA R200, P0, R40, c[0x0][0x1f8], 0x1 ;  /* 0x00007e0028c86a11 */ /* 0x000fe200078008ff */
[----:B------:R-:W-:Y:S01]  /*5790*/  @P6 IMAD.X R41, R0, 0x1, R202, P1 ;  /* 0x0000000100296824 */ /* 0x000fe200008e06ca */
[-C--:B------:R-:W-:Y:S01]  /*57a0*/  HMMA.16816.F32 R36, R64, R48.reuse, RZ ;  /* 0x000000304024723c */ /* 0x080fe200000018ff */
[----:B------:R-:W-:Y:S03]  /*57b0*/  @P6 IADD3 R53, P1, R42, 0x40, RZ ;  /* 0x000000402a356810 */ /* 0x000fe60007f3e0ff */
[----:B------:R-:W-:Y:S02]  /*57c0*/  @P6 LEA.HI.X R201, R40, c[0x0][0x1fc], R41, 0x1, P0 ;  /* 0x00007f0028c96a11 */ /* 0x000fe400000f0c29 */
[----:B------:R-:W-:Y:S02]  /*57d0*/  @P6 IADD3.X R143, RZ, R44, RZ, P1, !PT ;  /* 0x0000002cff8f6210 */ /* 0x000fe40000ffe4ff */
[-C--:B------:R-:W-:Y:S04]  /*57e0*/  @P6 IADD3 R2, P1, R2, R53.reuse, RZ ;  /* 0x0000003502026210 */ /* 0x080fe80007f3e0ff */
[----:B------:R-:W-:Y:S01]  /*57f0*/  @P6 IADD3 R52, P0, R3, R42, RZ ;  /* 0x0000002a03346210 */ /* 0x000fe20007f1e0ff */
[--C-:B------:R-:W-:Y:S01]  /*5800*/  @P6 IMAD.X R0, R0, 0x1, R143.reuse, P1 ;  /* 0x0000000100006824 */ /* 0x100fe200008e068f */
[C---:B------:R-:W-:Y:S02]  /*5810*/  HMMA.16816.F32 R40, R60.reuse, R48, RZ ;  /* 0x000000303c28723c */ /* 0x040fe400000018ff */
[C---:B------:R-:W-:Y:S04]  /*5820*/  @P6 LEA R54, P1, R2.reuse, c[0x0][0x1f8], 0x1 ;  /* 0x00007e0002366a11 */ /* 0x040fe800078208ff */
[----:B------:R-:W-:Y:S01]  /*5830*/  @P6 LEA.HI.X R55, R2, c[0x0][0x1fc], R0, 0x1, P1 ;  /* 0x00007f0002376a11 */ /* 0x000fe200008f0c00 */
[----:B----4-:R-:W-:Y:S01]  /*5840*/  @P6 IMAD.SHL.U32 R0, R235, 0x2, RZ ;  /* 0x00000002eb006824 */ /* 0x010fe200078e00ff */
[C---:B------:R-:W-:Y:S01]  /*5850*/  @P6 IADD3 R2, P1, R3.reuse, R56, RZ ;  /* 0x0000003803026210 */ /* 0x040fe20007f3e0ff */
[----:B------:R-:W-:Y:S02]  /*5860*/  @P6 IMAD.X R48, R142, 0x1, R44, P0 ;  /* 0x000000018e306824 */ /* 0x000fe400000e062c */
[-C--:B------:R-:W-:Y:S01]  /*5870*/  HMMA.16816.F32 R44, R60, R50.reuse, RZ ;  /* 0x000000323c2c723c */ /* 0x080fe200000018ff */
[----:B------:R-:W-:Y:S01]  /*5880*/  @!PT LDS RZ, [RZ] ;  /* 0x00000000fffff984 */ /* 0x000fe20000000800 */
[----:B------:R-:W-:Y:S01]  /*5890*/  @!PT LDS RZ, [RZ] ;  /* 0x00000000fffff984 */ /* 0x000fe20000000800 */
[----:B------:R-:W-:Y:S01]  /*58a0*/  @!PT LDS RZ, [RZ] ;  /* 0x00000000fffff984 */ /* 0x000fe20000000800 */
[----:B------:R2:W-:Y:S01]  /*58b0*/  @P6 LDGSTS.E.BYPASS.LTC128B.128 [R0+0x100], [R144.64], !P5 ;  /* 0x0010000090006fae */ /* 0x0005e2000e901d46 */
[----:B------:R-:W-:Y:S02]  /*58c0*/  @P6 LEA R58, P0, R52, c[0x0][0x1f8], 0x1 ;  /* 0x00007e00343a6a11 */ /* 0x000fe400078008ff */
[----:B------:R-:W-:Y:S02]  /*58d0*/  @P6 IADD3.X R202, R142, R202, RZ, P1, !PT ;  /* 0x000000ca8eca6210 */ /* 0x000fe40000ffe4ff */
[----:B------:R-:W-:Y:S02]  /*58e0*/  @P6 LEA.HI.X R59, R52, c[0x0][0x1fc], R48, 0x1, P0 ;  /* 0x00007f00343b6a11 */ /* 0x000fe400000f0c30 */
[C---:B------:R-:W-:Y:S01]  /*58f0*/  HMMA.16816.F32 R48, R64.reuse, R50, RZ ;  /* 0x000000324030723c */ /* 0x040fe200000018ff */
[----:B------:R3:W-:Y:S03]  /*5900*/  @P6 LDGSTS.E.BYPASS.LTC128B.128 [R0+0x1100], [R200.64], !P4 ;  /* 0x01100000c8006fae */ /* 0x0007e6000e101d46 */
[----:B------:R-:W-:Y:S05]  /*5910*/  @P6 IADD3 R3, P0, R3, R53, RZ ;  /* 0x0000003503036210 */ /* 0x000fea0007f1e0ff */
[----:B------:R1:W-:Y:S08]  /*5920*/  @P6 LDGSTS.E.BYPASS.LTC128B.128 [R0+0x2100], [R54.64], !P3 ;  /* 0x0210000036006fae */ /* 0x0003f0000d901d46 */
[----:B------:R4:W-:Y:S01]  /*5930*/  @P6 LDGSTS.E.BYPASS.LTC128B.128 [R0+0x900], [R58.64], !P5 ;  /* 0x009000003a006fae */ /* 0x0009e2000e901d46 */
[----:B--2---:R-:W-:Y:S01]  /*5940*/  @P6 IMAD.X R144, R142, 0x1, R143, P0 ;  /* 0x000000018e906824 */ /* 0x004fe200000e068f */
[C---:B------:R-:W-:Y:S04]  /*5950*/  @P6 LEA R142, P0, R2.reuse, c[0x0][0x1f8], 0x1 ;  /* 0x00007e00028e6a11 */ /* 0x040fe800078008ff */
[----:B------:R-:W-:Y:S02]  /*5960*/  @P6 LEA.HI.X R143, R2, c[0x0][0x1fc], R202, 0x1, P0 ;  /* 0x00007f00028f6a11 */ /* 0x000fe400000f0cca */
[C---:B------:R-:W-:Y:S03]  /*5970*/  @P6 LEA R2, P0, R3.reuse, c[0x0][0x1f8], 0x1 ;  /* 0x00007e0003026a11 */ /* 0x040fe600078008ff */
[----:B------:R2:W-:Y:S01]  /*5980*/  @P6 LDGSTS.E.BYPASS.LTC128B.128 [R0+0x1900], [R142.64], !P4 ;  /* 0x019000008e006fae */ /* 0x0005e2000e101d46 */
[----:B------:R-:W-:Y:S01]  /*5990*/  @P6 LEA.HI.X R3, R3, c[0x0][0x1fc], R144, 0x1, P0 ;  /* 0x00007f0003036a11 */ /* 0x000fe200000f0c90 */
[-C--:B-1----:R-:W-:Y:S06]  /*59a0*/  HMMA.16816.F32 R52, R64, R148.reuse, RZ ;  /* 0x000000944034723c */ /* 0x082fec00000018ff */
[----:B------:R1:W-:Y:S01]  /*59b0*/  @P6 LDGSTS.E.BYPASS.LTC128B.128 [R0+0x2900], [R2.64], !P3 ;  /* 0x0290000002006fae */ /* 0x0003e2000d901d46 */
[C---:B------:R-:W-:Y:S01]  /*59c0*/  ISETP.GE.AND P6, PT, R221.reuse, 0x1, PT ;  /* 0x00000001dd00780c */ /* 0x040fe20003fc6270 */
[C---:B----4-:R-:W-:Y:S06]  /*59d0*/  HMMA.16816.F32 R56, R60.reuse, R148, RZ ;  /* 0x000000943c38723c */ /* 0x050fec00000018ff */
[----:B---3--:R-:W-:Y:S02]  /*59e0*/  LDSM.16.M88.4 R200, [R204+0x1400] ;  /* 0x00140000ccc8783b */ /* 0x008fe40000000200 */
[-C--:B------:R-:W-:Y:S04]  /*59f0*/  HMMA.16816.F32 R60, R60, R150.reuse, RZ ;  /* 0x000000963c3c723c */ /* 0x080fe800000018ff */
[----:B------:R-:W-:Y:S02]  /*5a00*/  @P6 IMAD.MOV.U32 R144, RZ, RZ, c[0x0][0x1e4] ;  /* 0x00007900ff906624 */ /* 0x000fe400078e00ff */
[----:B------:R-:W0:Y:S01]  /*5a10*/  LDGDEPBAR ;  /* 0x00000000000079af */ /* 0x000e220000000000 */
[----:B--2---:R-:W-:Y:S01]  /*5a20*/  @P6 IMAD.MOV.U32 R142, RZ, RZ, c[0x0][0x1e0] ;  /* 0x00007800ff8e6624 */ /* 0x004fe200078e00ff */
[----:B------:R-:W-:Y:S06]  /*5a30*/  HMMA.16816.F32 R64, R64, R150, RZ ;  /* 0x000000964040723c */ /* 0x000fec00000018ff */
[----:B------:R-:W-:Y:S02]  /*5a40*/  LDSM.16.M88.4 R148, [R207+0x2000] ;  /* 0x00200000cf94783b */ /* 0x000fe40000000200 */
[-C--:B-----5:R-:W-:Y:S08]  /*5a50*/  HMMA.16816.F32 R4, R176, R180.reuse, R4 ;  /* 0x000000b4b004723c */ /* 0x0a0ff00000001804 */
[C---:B------:R-:W-:Y:S08]  /*5a60*/  HMMA.16816.F32 R8, R184.reuse, R180, R8 ;  /* 0x000000b4b808723c */ /* 0x040ff00000001808 */
[-C--:B------:R-:W-:Y:S08]  /*5a70*/  HMMA.16816.F32 R12, R184, R182.reuse, R12 ;  /* 0x000000b6b80c723c */ /* 0x080ff0000000180c */
[C---:B------:R-:W-:Y:S01]  /*5a80*/  HMMA.16816.F32 R16, R176.reuse, R182, R16 ;  /* 0x000000b6b010723c */ /* 0x040fe20000001810 */
[----:B------:R-:W2:Y:S07]  /*5a90*/  LDSM.16.M88.4 R180, [R204+0x1000] ;  /* 0x00100000ccb4783b */ /* 0x000eae0000000200 */
        /* <DEDUP_REMOVED lines=9> */
[----:B------:R-:W4:Y:S07]  /*5b30*/  LDSM.16.M88.4 R192, [R204+0x1800] ;  /* 0x00180000ccc0783b */ /* 0x000f2e0000000200 */
[-C--:B------:R-:W-:Y:S08]  /*5b40*/  HMMA.16816.F32 R52, R176, R196.reuse, R52 ;  /* 0x000000c4b034723c */ /* 0x080ff00000001834 */
[C---:B------:R-:W-:Y:S08]  /*5b50*/  HMMA.16816.F32 R56, R184.reuse, R196, R56 ;  /* 0x000000c4b838723c */ /* 0x040ff00000001838 */
[-C--:B------:R-:W-:Y:S01]  /*5b60*/  HMMA.16816.F32 R60, R184, R198.reuse, R60 ;  /* 0x000000c6b83c723c */ /* 0x080fe2000000183c */
[----:B------:R-:W5:Y:S07]  /*5b70*/  LDSM.16.M88.4 R184, [R204+0x1c00] ;  /* 0x001c0000ccb8783b */ /* 0x000f6e0000000200 */
[----:B------:R-:W-:Y:S01]  /*5b80*/  HMMA.16816.F32 R64, R176, R198, R64 ;  /* 0x000000c6b040723c */ /* 0x000fe20000001840 */
[----:B------:R-:W-:Y:S07]  /*5b90*/  LDSM.16.M88.4 R176, [R208+0x2000] ;  /* 0x00200000d0b0783b */ /* 0x000fee0000000200 */
[-C--:B--2---:R-:W-:Y:S01]  /*5ba0*/  HMMA.16816.F32 R4, R148, R180.reuse, R4 ;  /* 0x000000b49404723c */ /* 0x084fe20000001804 */
[----:B------:R-:W-:Y:S07]  /*5bb0*/  LDSM.16.M88.4 R196, [R208+0x3000] ;  /* 0x00300000d0c4783b */ /* 0x000fee0000000200 */
[C---:B---3--:R-:W-:Y:S08]  /*5bc0*/  HMMA.16816.F32 R8, R188.reuse, R180, R8 ;  /* 0x000000b4bc08723c */ /* 0x048ff00000001808 */
[-C--:B------:R-:W-:Y:S08]  /*5bd0*/  HMMA.16816.F32 R12, R188, R182.reuse, R12 ;  /* 0x000000b6bc0c723c */ /* 0x080ff0000000180c */
[C---:B------:R-:W-:Y:S01]  /*5be0*/  HMMA.16816.F32 R16, R148.reuse, R182, R16 ;  /* 0x000000b69410723c */ /* 0x040fe20000001810 */
[----:B------:R-:W2:Y:S07]  /*5bf0*/  LDSM.16.M88.4 R180, [R217] ;  /* 0x00000000d9b4783b */ /* 0x000eae0000000200 */
[-C--:B------:R-:W-:Y:S08]  /*5c00*/  HMMA.16816.F32 R20, R148, R200.reuse, R20 ;  /* 0x000000c89414723c */ /* 0x080ff00000001814 */
        /* <DEDUP_REMOVED lines=8> */
[----:B------:R-:W3:Y:S07]  /*5c90*/  LDSM.16.M88.4 R192, [R216] ;  /* 0x00000000d8c0783b */ /* 0x000eee0000000200 */
[-C--:B-----5:R-:W-:Y:S08]  /*5ca0*/  HMMA.16816.F32 R52, R148, R184.reuse, R52 ;  /* 0x000000b89434723c */ /* 0x0a0ff00000001834 */
[C---:B------:R-:W-:Y:S08]  /*5cb0*/  HMMA.16816.F32 R56, R188.reuse, R184, R56 ;  /* 0x000000b8bc38723c */ /* 0x040ff00000001838 */
[-C--:B------:R-:W-:Y:S01]  /*5cc0*/  HMMA.16816.F32 R60, R188, R186.reuse, R60 ;  /* 0x000000babc3c723c */ /* 0x080fe2000000183c */
[----:B------:R-:W4:Y:S07]  /*5cd0*/  LDSM.16.M88.4 R188, [R214] ;  /* 0x00000000d6bc783b */ /* 0x000f2e0000000200 */
[----:B------:R-:W-:Y:S01]  /*5ce0*/  HMMA.16816.F32 R64, R148, R186, R64 ;  /* 0x000000ba9440723c */ /* 0x000fe20000001840 */
[----:B------:R-:W-:Y:S07]  /*5cf0*/  LDSM.16.M88.4 R148, [R207+0x4000] ;  /* 0x00400000cf94783b */ /* 0x000fee0000000200 */
[-C--:B--2---:R-:W-:Y:S01]  /*5d00*/  HMMA.16816.F32 R4, R176, R180.reuse, R4 ;  /* 0x000000b4b004723c */ /* 0x084fe20000001804 */
[----:B------:R-:W-:Y:S07]  /*5d10*/  LDSM.16.M88.4 R184, [R207+0x5000] ;  /* 0x00500000cfb8783b */ /* 0x000fee0000000200 */
[C---:B------:R-:W-:Y:S08]  /*5d20*/  HMMA.16816.F32 R8, R196.reuse, R180, R8 ;  /* 0x000000b4c408723c */ /* 0x040ff00000001808 */
[-C--:B------:R-:W-:Y:S08]  /*5d30*/  HMMA.16816.F32 R12, R196, R182.reuse, R12 ;  /* 0x000000b6c40c723c */ /* 0x080ff0000000180c */
[C---:B------:R-:W-:Y:S01]  /*5d40*/  HMMA.16816.F32 R16, R176.reuse, R182, R16 ;  /* 0x000000b6b010723c */ /* 0x040fe20000001810 */
[----:B------:R-:W2:Y:S07]  /*5d50*/  LDSM.16.M88.4 R180, [R204+0x2000] ;  /* 0x00200000ccb4783b */ /* 0x000eae0000000200 */
[-C--:B---3--:R-:W-:Y:S08]  /*5d60*/  HMMA.16816.F32 R20, R176, R192.reuse, R20 ;  /* 0x000000c0b014723c */ /* 0x088ff00000001814 */
        /* <DEDUP_REMOVED lines=8> */
[----:B------:R-:W5:Y:S07]  /*5df0*/  LDSM.16.M88.4 R200, [R204+0x2800] ;  /* 0x00280000ccc8783b */ /* 0x000f6e0000000200 */
[-C--:B----4-:R-:W-:Y:S08]  /*5e00*/  HMMA.16816.F32 R52, R176, R188.reuse, R52 ;  /* 0x000000bcb034723c */ /* 0x090ff00000001834 */
[C---:B------:R-:W-:Y:S08]  /*5e10*/  HMMA.16816.F32 R56, R196.reuse, R188, R56 ;  /* 0x000000bcc438723c */ /* 0x040ff00000001838 */
[-C--:B------:R-:W-:Y:S01]  /*5e20*/  HMMA.16816.F32 R60, R196, R190.reuse, R60 ;  /* 0x000000bec43c723c */ /* 0x080fe2000000183c */
[----:B------:R-:W4:Y:S07]  /*5e30*/  LDSM.16.M88.4 R196, [R204+0x2c00] ;  /* 0x002c0000ccc4783b */ /* 0x000f2e0000000200 */
[----:B------:R-:W-:Y:S01]  /*5e40*/  HMMA.16816.F32 R64, R176, R190, R64 ;  /* 0x000000beb040723c */ /* 0x000fe20000001840 */
[----:B------:R-:W-:Y:S07]  /*5e50*/  LDSM.16.M88.4 R176, [R208+0x4000] ;  /* 0x00400000d0b0783b */ /* 0x000fee0000000200 */
[-C--:B--2---:R-:W-:Y:S01]  /*5e60*/  HMMA.16816.F32 R4, R148, R180.reuse, R4 ;  /* 0x000000b49404723c */ /* 0x084fe20000001804 */
[----:B------:R-:W-:Y:S07]  /*5e70*/  LDSM.16.M88.4 R188, [R208+0x5000] ;  /* 0x00500000d0bc783b */ /* 0x000fee0000000200 */
[C---:B------:R-:W-:Y:S08]  /*5e80*/  HMMA.16816.F32 R8, R184.reuse, R180, R8 ;  /* 0x000000b4b808723c */ /* 0x040ff00000001808 */
[-C--:B------:R-:W-:Y:S08]  /*5e90*/  HMMA.16816.F32 R12, R184, R182.reuse, R12 ;  /* 0x000000b6b80c723c */ /* 0x080ff0000000180c */
[C---:B------:R-:W-:Y:S01]  /*5ea0*/  HMMA.16816.F32 R16, R148.reuse, R182, R16 ;  /* 0x000000b69410723c */ /* 0x040fe20000001810 */
[----:B------:R-:W2:Y:S07]  /*5eb0*/  LDSM.16.M88.4 R180, [R213] ;  /* 0x00000000d5b4783b */ /* 0x000eae0000000200 */
[-C--:B---3--:R-:W-:Y:S08]  /*5ec0*/  HMMA.16816.F32 R20, R148, R192.reuse, R20 ;  /* 0x000000c09414723c */ /* 0x088ff00000001814 */
[C---:B------:R-:W-:Y:S08]  /*5ed0*/  HMMA.16816.F32 R24, R184.reuse, R192, R24 ;  /* 0x000000c0b818723c */ /* 0x040ff00000001818 */
[-C--:B------:R-:W-:Y:S08]  /*5ee0*/  HMMA.16816.F32 R28, R184, R194.reuse, R28 ;  /* 0x000000c2b81c723c */ /* 0x080ff0000000181c */
[C---:B------:R-:W-:Y:S01]  /*5ef0*/  HMMA.16816.F32 R32, R148.reuse, R194, R32 ;  /* 0x000000c29420723c */ /* 0x040fe20000001820 */
[----:B------:R-:W3:Y:S07]  /*5f00*/  LDSM.16.M88.4 R192, [R212] ;  /* 0x00000000d4c0783b */ /* 0x000eee0000000200 */
[-C--:B-----5:R-:W-:Y:S08]  /*5f10*/  HMMA.16816.F32 R36, R148, R200.reuse, R36 ;  /* 0x000000c89424723c */ /* 0x0a0ff00000001824 */
[C---:B------:R-:W-:Y:S08]  /*5f20*/  HMMA.16816.F32 R40, R184.reuse, R200, R40 ;  /* 0x000000c8b828723c */ /* 0x040ff00000001828 */
[-C--:B------:R-:W-:Y:S08]  /*5f30*/  HMMA.16816.F32 R44, R184, R202.reuse, R44 ;  /* 0x000000cab82c723c */ /* 0x080ff0000000182c */
[C---:B------:R-:W-:Y:S07]  /*5f40*/  HMMA.16816.F32 R48, R148.reuse, R202, R48 ;  /* 0x000000ca9430723c */ /* 0x040fee0000001830 */
[----:B------:R-:W-:Y:S01]  /*5f50*/  IADD3 R202, R221, -0x1, RZ ;  /* 0xffffffffddca7810 */ /* 0x000fe20007ffe0ff */
[-C--:B----4-:R-:W-:Y:S04]  /*5f60*/  HMMA.16816.F32 R52, R148, R196.reuse, R52 ;  /* 0x000000c49434723c */ /* 0x090fe80000001834 */
[----:B-1----:R-:W-:Y:S01]  /*5f70*/  @P6 IMAD.WIDE.U32 R2, R202, c[0x0][0x1e0], RZ ;  /* 0x00007800ca026a25 */ /* 0x002fe200078e00ff */
[----:B------:R-:W-:Y:S03]  /*5f80*/  @P6 SHF.R.S32.HI R0, RZ, 0x1f, R202 ;  /* 0x0000001fff006819 */ /* 0x000fe600000114ca */
[C---:B------:R-:W-:Y:S04]  /*5f90*/  HMMA.16816.F32 R56, R184.reuse, R196, R56 ;  /* 0x000000c4b838723c */ /* 0x040fe80000001838 */
[----:B------:R-:W-:Y:S01]  /*5fa0*/  @P6 SHF.L.U32 R143, R2, 0x6, RZ ;  /* 0x00000006028f6819 */ /* 0x000fe200000006ff */
[----:B------:R-:W-:Y:S03]  /*5fb0*/  @P6 IMAD R0, R0, c[0x0][0x1e0], RZ ;  /* 0x0000780000006a24 */ /* 0x000fe600078e02ff */
[-C--:B------:R-:W-:Y:S04]  /*5fc0*/  HMMA.16816.F32 R60, R184, R198.reuse, R60 ;  /* 0x000000c6b83c723c */ /* 0x080fe8000000183c */
[----:B------:R-:W-:Y:S04]  /*5fd0*/  @P6 IMAD R0, R202, c[0x0][0x1e4], R0 ;  /* 0x00007900ca006a24 */ /* 0x000fe800078e0200 */
[----:B------:R-:W-:Y:S01]  /*5fe0*/  HMMA.16816.F32 R64, R148, R198, R64 ;  /* 0x000000c69440723c */ /* 0x000fe20000001840 */
[----:B------:R-:W1:Y:S03]  /*5ff0*/  LDSM.16.M88.4 R148, [R211] ;  /* 0x00000000d394783b */ /* 0x000e660000000200 */
[----:B------:R-:W-:Y:S01]  /*6000*/  @P6 IMAD.IADD R0, R3, 0x1, R0 ;  /* 0x0000000103006824 */ /* 0x000fe200078e0200 */
[----:B------:R-:W-:Y:S03]  /*6010*/  @P6 LEA R3, P0, R142, R143, 0x5 ;  /* 0x0000008f8e036211 */ /* 0x000fe600078028ff */
[-C--:B--2---:R-:W-:Y:S05]  /*6020*/  HMMA.16816.F32 R4, R176, R180.reuse, R4 ;  /* 0x000000b4b004723c */ /* 0x084fea0000001804 */
[----:B------:R-:W-:Y:S01]  /*6030*/  @P6 SHF.L.U64.HI R2, R2, 0x6, R0 ;  /* 0x0000000602026819 */ /* 0x000fe20000010200 */
[----:B------:R-:W-:Y:S02]  /*6040*/  IMAD.IADD R0, R226, 0x1, R227 ;  /* 0x00000001e2007824 */ /* 0x000fe400078e02e3 */
[C---:B------:R-:W-:Y:S04]  /*6050*/  HMMA.16816.F32 R8, R188.reuse, R180, R8 ;  /* 0x000000b4bc08723c */ /* 0x040fe80000001808 */
[----:B------:R-:W-:Y:S01]  /*6060*/  @P6 LEA.HI.X R142, R142, R2, R144, 0x5, P0 ;  /* 0x000000028e8e6211 */ /* 0x000fe200000f2c90 */
[----:B------:R-:W-:Y:S01]  /*6070*/  @P2 IMAD.HI.U32 R145, R0, c[0x0][0x2c8], RZ ;  /* 0x0000b20000912a27 */ /* 0x000fe200078e00ff */
[C---:B------:R-:W-:Y:S02]  /*6080*/  @P6 IADD3 R144, P0, R143.reuse, R224, RZ ;  /* 0x000000e08f906210 */ /* 0x040fe40007f1e0ff */
[-C--:B------:R-:W-:Y:S04]  /*6090*/  HMMA.16816.F32 R12, R188, R182.reuse, R12 ;  /* 0x000000b6bc0c723c */ /* 0x080fe8000000180c */
[----:B------:R-:W-:Y:S01]  /*60a0*/  @P6 IMAD.X R180, R2, 0x1, R222, P0 ;  /* 0x0000000102b46824 */ /* 0x000fe200000e06de */
[----:B------:R-:W-:Y:S02]  /*60b0*/  @P6 LEA R200, P0, R144, c[0x0][0x1c8], 0x1 ;  /* 0x0000720090c86a11 */ /* 0x000fe400078008ff */
[----:B------:R-:W-:Y:S01]  /*60c0*/  @P6 IADD3 R181, P1, R224, 0x20, RZ ;  /* 0x00000020e0b56810 */ /* 0x000fe20007f3e0ff */
[C---:B------:R-:W-:Y:S04]  /*60d0*/  HMMA.16816.F32 R16, R176.reuse, R182, R16 ;  /* 0x000000b6b010723c */ /* 0x040fe80000001810 */
[----:B------:R-:W-:Y:S02]  /*60e0*/  @P6 LEA.HI.X R201, R144, c[0x0][0x1cc], R180, 0x1, P0 ;  /* 0x0000730090c96a11 */ /* 0x000fe400000f0cb4 */
[----:B------:R-:W-:Y:S01]  /*60f0*/  @P6 IADD3.X R180, RZ, R222, RZ, P1, !PT ;  /* 0x000000deffb46210 */ /* 0x000fe20000ffe4ff */
[----:B------:R-:W-:Y:S01]  /*6100*/  IMAD.MOV.U32 R183, RZ, RZ, -0x40 ;  /* 0xffffffc0ffb77424 */ /* 0x000fe200078e00ff */
[-C--:B---3--:R-:W-:Y:S04]  /*6110*/  HMMA.16816.F32 R20, R176, R192.reuse, R20 ;  /* 0x000000c0b014723c */ /* 0x088fe80000001814 */
[----:B------:R-:W-:Y:S02]  /*6120*/  @P6 IADD3 R144, P1, R143, R181, RZ ;  /* 0x000000b58f906210 */ /* 0x000fe40007f3e0ff */
[----:B------:R-:W-:Y:S02]  /*6130*/  @P2 SHF.R.U32.HI R0, RZ, c[0x0][0x2cc], R145 ;  /* 0x0000b300ff002a19 */ /* 0x000fe40000011691 */
[C---:B------:R-:W-:Y:S03]  /*6140*/  HMMA.16816.F32 R24, R188.reuse, R192, R24 ;  /* 0x000000c0bc18723c */ /* 0x040fe60000001818 */
[----:B------:R-:W2:Y:S01]  /*6150*/  SHFL.IDX PT, R186, R0, RZ, 0x1c1f ;  /* 0x001c1fff00ba7589 */ /* 0x000ea200000e0000 */
[----:B------:R-:W-:Y:S01]  /*6160*/  @P6 IMAD.X R182, R2, 0x1, R180, P1 ;  /* 0x0000000102b66824 */ /* 0x000fe200008e06b4 */
[----:B------:R-:W-:Y:S02]  /*6170*/  @P6 LEA R198, P0, R144, c[0x0][0x1c8], 0x1 ;  /* 0x0000720090c66a11 */ /* 0x000fe400078008ff */
[----:B------:R-:W-:Y:S01]  /*6180*/  @P6 IADD3 R145, P1, R224, 0x40, RZ ;  /* 0x00000040e0916810 */ /* 0x000fe20007f3e0ff */
[-C--:B------:R-:W-:Y:S03]  /*6190*/  HMMA.16816.F32 R28, R188, R194.reuse, R28 ;  /* 0x000000c2bc1c723c */ /* 0x080fe6000000181c */
[----:B------:R-:W3:Y:S01]  /*61a0*/  SHFL.IDX PT, R184, R0, 0x1, 0x1c1f ;  /* 0x003c1f0000b87f89 */ /* 0x000ee200000e0000 */
[----:B------:R-:W-:Y:S01]  /*61b0*/  @P6 LEA.HI.X R199, R144, c[0x0][0x1cc], R182, 0x1, P0 ;  /* 0x0000730090c76a11 */ /* 0x000fe200000f0cb6 */
[----:B------:R-:W-:Y:S01]  /*61c0*/  IMAD R182, R221, R183, 0x1 ;  /* 0x00000001ddb67424 */ /* 0x000fe200078e02b7 */
[----:B------:R-:W-:Y:S01]  /*61d0*/  @P6 IADD3 R143, P0, R143, R145, RZ ;  /* 0x000000918f8f6210 */ /* 0x000fe20007f1e0ff */
[----:B------:R-:W-:Y:S01]  /*61e0*/  @P6 IMAD.X R144, RZ, RZ, R222, P1 ;  /* 0x000000ffff906224 */ /* 0x000fe200008e06de */
[C---:B------:R-:W-:Y:S03]  /*61f0*/  HMMA.16816.F32 R32, R176.reuse, R194, R32 ;  /* 0x000000c2b020723c */ /* 0x040fe60000001820 */
[----:B------:R-:W-:Y:S01]  /*6200*/  SHFL.IDX PT, R183, R0, 0x3, 0x1c1f ;  /* 0x007c1f0000b77f89 */ /* 0x000fe200000e0000 */
[C---:B------:R-:W-:Y:S02]  /*6210*/  @P6 IADD3 R187, P1, R3.reuse, R181, RZ ;  /* 0x000000b503bb6210 */ /* 0x040fe40007f3e0ff */
[----:B------:R-:W-:Y:S02]  /*6220*/  @P6 IADD3.X R181, R2, R144, RZ, P0, !PT ;  /* 0x0000009002b56210 */ /* 0x000fe400007fe4ff */
[-C--:B-1----:R-:W-:Y:S03]  /*6230*/  HMMA.16816.F32 R36, R176, R148.reuse, R36 ;  /* 0x00000094b024723c */ /* 0x082fe60000001824 */
[----:B------:R1:W4:Y:S01]  /*6240*/  SHFL.IDX PT, R185, R0, 0x2, 0x1c1f ;  /* 0x005c1f0000b97f89 */ /* 0x00032200000e0000 */
[C---:B------:R-:W-:Y:S01]  /*6250*/  @P6 IADD3 R192, P0, R3.reuse, R145, RZ ;  /* 0x0000009103c06210 */ /* 0x040fe20007f1e0ff */
[C---:B------:R-:W-:Y:S01]  /*6260*/  @P6 IMAD.X R228, R142.reuse, 0x1, R180, P1 ;  /* 0x000000018ee46824 */ /* 0x040fe200008e06b4 */
[----:B------:R-:W-:Y:S02]  /*6270*/  @P6 IADD3 R3, P1, R3, R224, RZ ;  /* 0x000000e003036210 */ /* 0x000fe40007f3e0ff */
[C---:B------:R-:W-:Y:S04]  /*6280*/  HMMA.16816.F32 R40, R188.reuse, R148, R40 ;  /* 0x00000094bc28723c */ /* 0x040fe80000001828 */
[C---:B------:R-:W-:Y:S01]  /*6290*/  @P6 IMAD.X R2, R142.reuse, 0x1, R222, P1 ;  /* 0x000000018e026824 */ /* 0x040fe200008e06de */
[----:B------:R-:W-:Y:S01]  /*62a0*/  @P6 LEA R196, P1, R3, c[0x0][0x1c8], 0x1 ;  /* 0x0000720003c46a11 */ /* 0x000fe200078208ff */
[----:B------:R-:W-:Y:S01]  /*62b0*/  @P6 IMAD.X R230, R142, 0x1, R144, P0 ;  /* 0x000000018ee66824 */ /* 0x000fe200000e0690 */
[----:B------:R-:W-:Y:S01]  /*62c0*/  @P6 LEA R194, P0, R143, c[0x0][0x1c8], 0x1 ;  /* 0x000072008fc26a11 */ /* 0x000fe200078008ff */
[-C--:B------:R-:W-:Y:S04]  /*62d0*/  HMMA.16816.F32 R44, R188, R150.reuse, R44 ;  /* 0x00000096bc2c723c */ /* 0x080fe8000000182c */
[----:B------:R-:W-:Y:S02]  /*62e0*/  @P6 LEA.HI.X R197, R3, c[0x0][0x1cc], R2, 0x1, P1 ;  /* 0x0000730003c56a11 */ /* 0x000fe400008f0c02 */
[----:B------:R-:W-:Y:S02]  /*62f0*/  @P6 LEA.HI.X R195, R143, c[0x0][0x1cc], R181, 0x1, P0 ;  /* 0x000073008fc36a11 */ /* 0x000fe400000f0cb5 */
[C---:B------:R-:W-:Y:S04]  /*6300*/  HMMA.16816.F32 R48, R176.reuse, R150, R48 ;  /* 0x00000096b030723c */ /* 0x040fe80000001830 */
[----:B-1----:R-:W-:Y:S04]  /*6310*/  IADD3 R0, R182, c[0x0][0x1d0], -R223 ;  /* 0x00007400b6007a10 */ /* 0x002fe80007ffe8df */
[----:B------:R-:W-:Y:S04]  /*6320*/  IADD3 R0, R0, -c[0x0][0x168], RZ ;  /* 0x80005a0000007a10 */ /* 0x000fe80007ffe0ff */
[C---:B--2---:R-:W-:Y:S01]  /*6330*/  IADD3 R142, R0.reuse, R186, RZ ;  /* 0x000000ba008e7210 */ /* 0x044fe20007ffe0ff */
[C---:B---3--:R-:W-:Y:S02]  /*6340*/  IMAD.IADD R3, R0.reuse, 0x1, R184 ;  /* 0x0000000100037824 */ /* 0x048fe400078e02b8 */
[----:B----4-:R-:W-:Y:S01]  /*6350*/  IMAD.IADD R2, R0, 0x1, R185 ;  /* 0x0000000100027824 */ /* 0x010fe200078e02b9 */
[----:B------:R-:W-:Y:S01]  /*6360*/  ISETP.GT.AND P1, PT, R142, RZ, PT ;  /* 0x000000ff8e00720c */ /* 0x000fe20003f24270 */
[----:B------:R-:W-:Y:S01]  /*6370*/  IMAD.IADD R0, R0, 0x1, R183 ;  /* 0x0000000100007824 */ /* 0x000fe200078e02b7 */
[----:B------:R-:W-:Y:S02]  /*6380*/  ISETP.GT.AND P0, PT, R142, 0x1, PT ;  /* 0x000000018e00780c */ /* 0x000fe40003f04270 */
[----:B------:R-:W-:Y:S02]  /*6390*/  FSEL R181, R4, -INF , P1 ;  /* 0xff80000004b57808 */ /* 0x000fe40000800000 */
[----:B------:R-:W-:Y:S02]  /*63a0*/  FSEL R180, R5, -INF , P0 ;  /* 0xff80000005b47808 */ /* 0x000fe40000000000 */
[C---:B------:R-:W-:Y:S02]  /*63b0*/  ISETP.GT.AND P1, PT, R3.reuse, RZ, PT ;  /* 0x000000ff0300720c */ /* 0x040fe40003f24270 */
[----:B------:R-:W-:Y:S02]  /*63c0*/  ISETP.GT.AND P0, PT, R3, 0x1, PT ;  /* 0x000000010300780c */ /* 0x000fe40003f04270 */
[----:B------:R-:W-:Y:S02]  /*63d0*/  FSEL R183, R6, -INF , P1 ;  /* 0xff80000006b77808 */ /* 0x000fe40000800000 */
[----:B------:R-:W-:Y:S02]  /*63e0*/  FSEL R182, R7, -INF , P0 ;  /* 0xff80000007b67808 */ /* 0x000fe40000000000 */
[----:B------:R-:W1:Y:S01]  /*63f0*/  LDSM.16.M88.4 R4, [R210] ;  /* 0x00000000d204783b */ /* 0x000e620000000200 */
[C---:B------:R-:W-:Y:S01]  /*6400*/  ISETP.GT.AND P1, PT, R2.reuse, RZ, PT ;  /* 0x000000ff0200720c */ /* 0x040fe20003f24270 */
[----:B------:R-:W-:Y:S06]  /*6410*/  DEPBAR.LE SB0, 0x0 ;  /* 0x000080000000791a */ /* 0x000fec0000000000 */
[----:B------:R-:W-:Y:S01]  /*6420*/  BAR.SYNC.DEFER_BLOCKING 0x0 ;  /* 0x0000000000007b1d */ /* 0x000fe20000010000 */
[----:B------:R-:W-:Y:S02]  /*6430*/  ISETP.GT.AND P0, PT, R2, 0x1, PT ;  /* 0x000000010200780c */ /* 0x000fe40003f04270 */
[----:B------:R-:W-:Y:S02]  /*6440*/  FSEL R184, R8, -INF , P1 ;  /* 0xff80000008b87808 */ /* 0x000fe40000800000 */
[----:B------:R-:W-:Y:S02]  /*6450*/  FSEL R9, R9, -INF , P0 ;  /* 0xff80000009097808 */ /* 0x000fe40000000000 */
[C---:B------:R-:W-:Y:S02]  /*6460*/  ISETP.GT.AND P1, PT, R0.reuse, RZ, PT ;  /* 0x000000ff0000720c */ /* 0x040fe40003f24270 */
[----:B------:R-:W-:Y:S02]  /*6470*/  ISETP.GT.AND P0, PT, R0, 0x1, PT ;  /* 0x000000010000780c */ /* 0x000fe40003f04270 */
[----:B------:R-:W-:Y:S02]  /*6480*/  FSEL R10, R10, -INF , P1 ;  /* 0xff8000000a0a7808 */ /* 0x000fe40000800000 */
[C---:B------:R-:W-:Y:S02]  /*6490*/  ISETP.GT.AND P1, PT, R2.reuse, 0x8, PT ;  /* 0x000000080200780c */ /* 0x040fe40003f24270 */
[----:B------:R-:W-:Y:S02]  /*64a0*/  FSEL R11, R11, -INF , P0 ;  /* 0xff8000000b0b7808 */ /* 0x000fe40000000000 */
[----:B------:R-:W-:Y:S02]  /*64b0*/  ISETP.GT.AND P0, PT, R2, 0x9, PT ;  /* 0x000000090200780c */ /* 0x000fe40003f04270 */
[----:B------:R-:W-:Y:S02]  /*64c0*/  FSEL R12, R12, -INF , P1 ;  /* 0xff8000000c0c7808 */ /* 0x000fe40000800000 */
[----:B------:R-:W-:Y:S02]  /*64d0*/  FSEL R13, R13, -INF , P0 ;  /* 0xff8000000d0d7808 */ /* 0x000fe40000000000 */
[C---:B------:R-:W-:Y:S02]  /*64e0*/  ISETP.GT.AND P1, PT, R0.reuse, 0x8, PT ;  /* 0x000000080000780c */ /* 0x040fe40003f24270 */
[----:B------:R-:W-:Y:S02]  /*64f0*/  ISETP.GT.AND P0, PT, R0, 0x9, PT ;  /* 0x000000090000780c */ /* 0x000fe40003f04270 */
[----:B------:R-:W-:Y:S02]  /*6500*/  FSEL R14, R14, -INF , P1 ;  /* 0xff8000000e0e7808 */ /* 0x000fe40000800000 */
[----:B------:R-:W-:Y:S02]  /*6510*/  FSEL R15, R15, -INF , P0 ;  /* 0xff8000000f0f7808 */ /* 0x000fe40000000000 */
[C---:B------:R-:W-:Y:S01]  /*6520*/  ISETP.GT.AND P1, PT, R142.reuse, 0x8, PT ;  /* 0x000000088e00780c */ /* 0x040fe20003f24270 */
[-C--:B-1----:R-:W-:Y:S05]  /*6530*/  HMMA.16816.F32 R52, R176, R4.reuse, R52 ;  /* 0x00000004b034723c */ /* 0x082fea0000001834 */
[----:B------:R-:W-:Y:S02]  /*6540*/  ISETP.GT.AND P0, PT, R142, 0x9, PT ;  /* 0x000000098e00780c */ /* 0x000fe40003f04270 */
[----:B------:R-:W-:Y:S01]  /*6550*/  FSEL R16, R16, -INF , P1 ;  /* 0xff80000010107808 */ /* 0x000fe20000800000 */
[C---:B------:R-:W-:Y:S04]  /*6560*/  HMMA.16816.F32 R56, R188.reuse, R4, R56 ;  /* 0x00000004bc38723c */ /* 0x040fe80000001838 */
[----:B------:R-:W-:Y:S02]  /*6570*/  FSEL R17, R17, -INF , P0 ;  /* 0xff80000011117808 */ /* 0x000fe40000000000 */
[C---:B------:R-:W-:Y:S02]  /*6580*/  ISETP.GT.AND P1, PT, R3.reuse, 0x8, PT ;  /* 0x000000080300780c */ /* 0x040fe40003f24270 */
[-C--:B------:R-:W-:Y:S03]  /*6590*/  HMMA.16816.F32 R60, R188, R6.reuse, R60 ;  /* 0x00000006bc3c723c */ /* 0x080fe6000000183c */
[----:B------:R-:W-:Y:S02]  /*65a0*/  ISETP.GT.AND P0, PT, R3, 0x9, PT ;  /* 0x000000090300780c */ /* 0x000fe40003f04270 */
[----:B------:R-:W-:Y:S02]  /*65b0*/  FSEL R18, R18, -INF , P1 ;  /* 0xff80000012127808 */ /* 0x000fe40000800000 */
[C---:B------:R-:W-:Y:S01]  /*65c0*/  ISETP.GT.AND P1, PT, R142.reuse, 0x10, PT ;  /* 0x000000108e00780c */ /* 0x040fe20003f24270 */
[----:B------:R-:W-:Y:S04]  /*65d0*/  HMMA.16816.F32 R64, R176, R6, R64 ;  /* 0x00000006b040723c */ /* 0x000fe80000001840 */
[----:B------:R-:W-:Y:S02]  /*65e0*/  FSEL R19, R19, -INF , P0 ;  /* 0xff80000013137808 */ /* 0x000fe40000000000 */
[----:B------:R-:W-:Y:S01]  /*65f0*/  ISETP.GT.AND P0, PT, R142, 0x11, PT ;  /* 0x000000118e00780c */ /* 0x000fe20003f04270 */
[----:B------:R-:W-:Y:S01]  /*6600*/  IMAD.MOV.U32 R179, RZ, RZ, R235 ;  /* 0x000000ffffb37224 */ /* 0x000fe200078e00eb */
[----:B------:R-:W-:Y:S02]  /*6610*/  FSEL R203, R20, -INF , P1 ;  /* 0xff80000014cb7808 */ /* 0x000fe40000800000 */
[----:B------:R-:W-:Y:S02]  /*6620*/  ISETP.GT.AND P1, PT, R3, 0x10, PT ;  /* 0x000000100300780c */ /* 0x000fe40003f24270 */
[----:B------:R-:W-:Y:S02]  /*6630*/  FSEL R193, R21, -INF , P0 ;  /* 0xff80000015c17808 */ /* 0x000fe40000000000 */
[----:B------:R-:W-:Y:S02]  /*6640*/  ISETP.GT.AND P0, PT, R3, 0x11, PT ;  /* 0x000000110300780c */ /* 0x000fe40003f04270 */
[----:B------:R-:W-:Y:S02]  /*6650*/  FSEL R222, R22, -INF , P1 ;  /* 0xff80000016de7808 */ /* 0x000fe40000800000 */
[----:B------:R-:W-:Y:S02]  /*6660*/  FSEL R223, R23, -INF , P0 ;  /* 0xff80000017df7808 */ /* 0x000fe40000000000 */
[----:B------:R-:W-:Y:S02]  /*6670*/  FMNMX.FTZ R4, R181, R140, !PT ;  /* 0x0000008cb5047209 */ /* 0x000fe40007810000 */
[C---:B------:R-:W-:Y:S02]  /*6680*/  ISETP.GT.AND P1, PT, R2.reuse, 0x10, PT ;  /* 0x000000100200780c */ /* 0x040fe40003f24270 */
[----:B------:R-:W-:Y:S02]  /*6690*/  ISETP.GT.AND P0, PT, R2, 0x11, PT ;  /* 0x000000110200780c */ /* 0x000fe40003f04270 */
[----:B------:R-:W-:Y:S02]  /*66a0*/  FMNMX.FTZ R4, R180, R4, !PT ;  /* 0x00000004b4047209 */ /* 0x000fe40007810000 */
[----:B------:R-:W-:Y:S02]  /*66b0*/  FSEL R225, R24, -INF , P1 ;  /* 0xff80000018e17808 */ /* 0x000fe40000800000 */
[----:B------:R-:W-:Y:S02]  /*66c0*/  FSEL R224, R25, -INF , P0 ;  /* 0xff80000019e07808 */ /* 0x000fe40000000000 */
[C---:B------:R-:W-:Y:S02]  /*66d0*/  ISETP.GT.AND P1, PT, R0.reuse, 0x10, PT ;  /* 0x000000100000780c */ /* 0x040fe40003f24270 */
[----:B------:R-:W-:Y:S02]  /*66e0*/  ISETP.GT.AND P0, PT, R0, 0x11, PT ;  /* 0x000000110000780c */ /* 0x000fe40003f04270 */
[----:B------:R-:W-:Y:S02]  /*66f0*/  FSEL R229, R26, -INF , P1 ;  /* 0xff8000001ae57808 */ /* 0x000fe40000800000 */
[C---:B------:R-:W-:Y:S02]  /*6700*/  ISETP.GT.AND P1, PT, R2.reuse, 0x18, PT ;  /* 0x000000180200780c */ /* 0x040fe40003f24270 */
[----:B------:R-:W-:Y:S02]  /*6710*/  FSEL R231, R27, -INF , P0 ;  /* 0xff8000001be77808 */ /* 0x000fe40000000000 */
[----:B------:R-:W-:Y:S02]  /*6720*/  ISETP.GT.AND P0, PT, R2, 0x19, PT ;  /* 0x000000190200780c */ /* 0x000fe40003f04270 */
[----:B------:R-:W-:Y:S02]  /*6730*/  FMNMX.FTZ R4, R16, R4, !PT ;  /* 0x0000000410047209 */ /* 0x000fe40007810000 */
[----:B------:R-:W-:Y:S02]  /*6740*/  FSEL R227, R29, -INF , P0 ;  /* 0xff8000001de37808 */ /* 0x000fe40000000000 */
[----:B------:R-:W-:Y:S02]  /*6750*/  FMNMX.FTZ R4, R17, R4, !PT ;  /* 0x0000000411047209 */ /* 0x000fe40007810000 */
[----:B------:R-:W-:Y:S02]  /*6760*/  FSEL R226, R28, -INF , P1 ;  /* 0xff8000001ce27808 */ /* 0x000fe40000800000 */
[C---:B------:R-:W-:Y:S02]  /*6770*/  ISETP.GT.AND P1, PT, R0.reuse, 0x18, PT ;  /* 0x000000180000780c */ /* 0x040fe40003f24270 */
[----:B------:R-:W-:Y:S02]  /*6780*/  ISETP.GT.AND P0, PT, R0, 0x19, PT ;  /* 0x000000190000780c */ /* 0x000fe40003f04270 */
[----:B------:R-:W-:Y:S02]  /*6790*/  FSEL R232, R30, -INF , P1 ;  /* 0xff8000001ee87808 */ /* 0x000fe40000800000 */
[----:B------:R-:W-:Y:S02]  /*67a0*/  FMNMX.FTZ R4, R203, R4, !PT ;  /* 0x00000004cb047209 */ /* 0x000fe40007810000 */
[----:B------:R-:W-:Y:S02]  /*67b0*/  FSEL R233, R31, -INF , P0 ;  /* 0xff8000001fe97808 */ /* 0x000fe40000000000 */
[C---:B------:R-:W-:Y:S02]  /*67c0*/  ISETP.GT.AND P1, PT, R142.reuse, 0x18, PT ;  /* 0x000000188e00780c */ /* 0x040fe40003f24270 */
[----:B------:R-:W-:Y:S02]  /*67d0*/  ISETP.GT.AND P0, PT, R142, 0x19, PT ;  /* 0x000000198e00780c */ /* 0x000fe40003f04270 */
[----:B------:R-:W-:Y:S02]  /*67e0*/  FSEL R185, R32, -INF , P1 ;  /* 0xff80000020b97808 */ /* 0x000fe40000800000 */
[----:B------:R-:W-:Y:S02]  /*67f0*/  ISETP.GT.AND P1, PT, R3, 0x18, PT ;  /* 0x000000180300780c */ /* 0x000fe40003f24270 */
[----:B------:R-:W-:Y:S02]  /*6800*/  FSEL R186, R33, -INF , P0 ;  /* 0xff80000021ba7808 */ /* 0x000fe40000000000 */
[----:B------:R-:W-:Y:S02]  /*6810*/  ISETP.GT.AND P0, PT, R3, 0x19, PT ;  /* 0x000000190300780c */ /* 0x000fe40003f04270 */
[----:B------:R-:W-:Y:S02]  /*6820*/  FMNMX.FTZ R145, R193, R4, !PT ;  /* 0x00000004c1917209 */ /* 0x000fe40007810000 */
[----:B------:R-:W-:Y:S02]  /*6830*/  FSEL R188, R34, -INF , P1 ;  /* 0xff80000022bc7808 */ /* 0x000fe40000800000 */
[C---:B------:R-:W-:Y:S02]  /*6840*/  ISETP.GT.AND P1, PT, R142.reuse, 0x20, PT ;  /* 0x000000208e00780c */ /* 0x040fe40003f24270 */
[----:B------:R-:W-:Y:S02]  /*6850*/  FSEL R189, R35, -INF , P0 ;  /* 0xff80000023bd7808 */ /* 0x000fe40000000000 */
[----:B------:R-:W-:Y:S02]  /*6860*/  ISETP.GT.AND P0, PT, R142, 0x21, PT ;  /* 0x000000218e00780c */ /* 0x000fe40003f04270 */
[----:B------:R-:W-:Y:S02]  /*6870*/  FMNMX.FTZ R145, R185, R145, !PT ;  /* 0x00000091b9917209 */ /* 0x000fe40007810000 */
[----:B------:R-:W-:Y:S02]  /*6880*/  FSEL R190, R36, -INF , P1 ;  /* 0xff80000024be7808 */ /* 0x000fe40000800000 */
[----:B------:R-:W-:Y:S02]  /*6890*/  FSEL R236, R37, -INF , P0 ;  /* 0xff80000025ec7808 */ /* 0x000fe40000000000 */
[C---:B------:R-:W-:Y:S02]  /*68a0*/  ISETP.GT.AND P1, PT, R3.reuse, 0x20, PT ;  /* 0x000000200300780c */ /* 0x040fe40003f24270 */
[----:B------:R-:W-:Y:S02]  /*68b0*/  ISETP.GT.AND P0, PT, R3, 0x21, PT ;  /* 0x000000210300780c */ /* 0x000fe40003f04270 */
[----:B------:R-:W-:Y:S02]  /*68c0*/  FMNMX.FTZ R145, R186, R145, !PT ;  /* 0x00000091ba917209 */ /* 0x000fe40007810000 */
[----:B------:R-:W-:Y:S02]  /*68d0*/  FSEL R244, R38, -INF , P1 ;  /* 0xff80000026f47808 */ /* 0x000fe40000800000 */
[----:B------:R-:W-:Y:S02]  /*68e0*/  FSEL R245, R39, -INF , P0 ;  /* 0xff80000027f57808 */ /* 0x000fe40000000000 */
[----:B------:R-:W-:Y:S02]  /*68f0*/  ISETP.GT.AND P1, PT, R2, 0x20, PT ;  /* 0x000000200200780c */ /* 0x000fe40003f24270 */
[----:B------:R-:W-:Y:S02]  /*6900*/  ISETP.GT.AND P0, PT, R142, 0x28, PT ;  /* 0x000000288e00780c */ /* 0x000fe40003f04270 */
[----:B------:R-:W-:Y:S02]  /*6910*/  FMNMX.FTZ R145, R190, R145, !PT ;  /* 0x00000091be917209 */ /* 0x000fe40007810000 */
[----:B------:R-:W-:Y:S02]  /*6920*/  FSEL R234, R40, -INF , P1 ;  /* 0xff80000028ea7808 */ /* 0x000fe40000800000 */
[----:B------:R-:W-:Y:S02]  /*6930*/  ISETP.GT.AND P1, PT, R142, 0x29, PT ;  /* 0x000000298e00780c */ /* 0x000fe40003f24270 */
[----:B------:R-:W-:Y:S02]  /*6940*/  FSEL R191, R48, -INF , P0 ;  /* 0xff80000030bf7808 */ /* 0x000fe40000000000 */
[----:B------:R-:W-:Y:S02]  /*6950*/  FMNMX.FTZ R145, R236, R145, !PT ;  /* 0x00000091ec917209 */ /* 0x000fe40007810000 */
[C---:B------:R-:W-:Y:S02]  /*6960*/  ISETP.GT.AND P0, PT, R142.reuse, 0x30, PT ;  /* 0x000000308e00780c */ /* 0x040fe40003f04270 */
[----:B------:R-:W-:Y:S02]  /*6970*/  FSEL R239, R49, -INF , P1 ;  /* 0xff80000031ef7808 */ /* 0x000fe40000800000 */
[----:B------:R-:W-:Y:S02]  /*6980*/  ISETP.GT.AND P1, PT, R142, 0x31, PT ;  /* 0x000000318e00780c */ /* 0x000fe40003f24270 */
[----:B------:R-:W-:Y:S02]  /*6990*/  FMNMX.FTZ R145, R191, R145, !PT ;  /* 0x00000091bf917209 */ /* 0x000fe40007810000 */
[----:B------:R-:W-:Y:S02]  /*69a0*/  FSEL R252, R52, -INF , P0 ;  /* 0xff80000034fc7808 */ /* 0x000fe40000000000 */
[----:B------:R-:W-:Y:S02]  /*69b0*/  ISETP.GT.AND P0, PT, R142, 0x38, PT ;  /* 0x000000388e00780c */ /* 0x000fe40003f04270 */
[----:B------:R-:W-:Y:S02]  /*69c0*/  FSEL R237, R53, -INF , P1 ;  /* 0xff80000035ed7808 */ /* 0x000fe40000800000 */
[----:B------:R-:W-:Y:S02]  /*69d0*/  FMNMX.FTZ R145, R239, R145, !PT ;  /* 0x00000091ef917209 */ /* 0x000fe40007810000 */
[----:B------:R-:W-:Y:S02]  /*69e0*/  FSEL R144, R64, -INF , P0 ;  /* 0xff80000040907808 */ /* 0x000fe40000000000 */
[----:B------:R-:W-:Y:S02]  /*69f0*/  ISETP.GT.AND P1, PT, R142, 0x39, PT ;  /* 0x000000398e00780c */ /* 0x000fe40003f24270 */
[----:B------:R-:W-:Y:S02]  /*6a00*/  MOV R64, R237 ;  /* 0x000000ed00407202 */ /* 0x000fe40000000f00 */
[----:B------:R-:W-:Y:S02]  /*6a10*/  FMNMX.FTZ R145, R252, R145, !PT ;  /* 0x00000091fc917209 */ /* 0x000fe40007810000 */
[----:B------:R-:W-:Y:S01]  /*6a20*/  FSEL R250, R65, -INF , P1 ;  /* 0xff80000041fa7808 */ /* 0x000fe20000800000 */
[----:B------:R-:W-:Y:S01]  /*6a30*/  IMAD.MOV.U32 R65, RZ, RZ, R144 ;  /* 0x000000ffff417224 */ /* 0x000fe200078e0090 */
[----:B------:R-:W-:Y:S02]  /*6a40*/  FMNMX.FTZ R145, R64, R145, !PT ;  /* 0x0000009140917209 */ /* 0x000fe40007810000 */
[----:B------:R-:W-:Y:S02]  /*6a50*/  FMNMX.FTZ R4, R183, R141, !PT ;  /* 0x0000008db7047209 */ /* 0x000fe40007810000 */
[----:B------:R-:W-:Y:S02]  /*6a60*/  FMNMX.FTZ R145, R65, R145, !PT ;  /* 0x0000009141917209 */ /* 0x000fe40007810000 */
[----:B------:R-:W-:Y:S02]  /*6a70*/  FMNMX.FTZ R4, R182, R4, !PT ;  /* 0x00000004b6047209 */ /* 0x000fe40007810000 */
[----:B------:R-:W-:Y:S02]  /*6a80*/  FMNMX.FTZ R145, R250, R145, !PT ;  /* 0x00000091fa917209 */ /* 0x000fe40007810000 */
[----:B------:R-:W-:Y:S02]  /*6a90*/  FMNMX.FTZ R4, R18, R4, !PT ;  /* 0x0000000412047209 */ /* 0x000fe40007810000 */
[----:B------:R-:W-:Y:S01]  /*6aa0*/  ISETP.GT.AND P1, PT, R0, 0x20, PT ;  /* 0x000000200000780c */ /* 0x000fe20003f24270 */
[----:B------:R-:W1:Y:S01]  /*6ab0*/  SHFL.BFLY PT, R6, R145, 0x2, 0x1f ;  /* 0x0c401f0091067f89 */ /* 0x000e6200000e0000 */
[----:B------:R-:W-:Y:S02]  /*6ac0*/  FMNMX.FTZ R4, R19, R4, !PT ;  /* 0x0000000413047209 */ /* 0x000fe40007810000 */
[----:B------:R-:W-:Y:S02]  /*6ad0*/  FSEL R248, R42, -INF , P1 ;  /* 0xff8000002af87808 */ /* 0x000fe40000800000 */
[----:B------:R-:W-:Y:S02]  /*6ae0*/  FMNMX.FTZ R4, R222, R4, !PT ;  /* 0x00000004de047209 */ /* 0x000fe40007810000 */
[----:B------:R-:W-:Y:S02]  /*6af0*/  ISETP.GT.AND P1, PT, R3, 0x28, PT ;  /* 0x000000280300780c */ /* 0x000fe40003f24270 */
[----:B------:R-:W-:Y:S02]  /*6b00*/  FMNMX.FTZ R4, R223, R4, !PT ;  /* 0x00000004df047209 */ /* 0x000fe40007810000 */
[----:B------:R-:W-:Y:S02]  /*6b10*/  FSEL R237, R50, -INF , P1 ;  /* 0xff80000032ed7808 */ /* 0x000fe40000800000 */
[----:B------:R-:W-:Y:S02]  /*6b20*/  FMNMX.FTZ R4, R188, R4, !PT ;  /* 0x00000004bc047209 */ /* 0x000fe40007810000 */
[----:B------:R-:W-:Y:S02]  /*6b30*/  ISETP.GT.AND P0, PT, R2, 0x21, PT ;  /* 0x000000210200780c */ /* 0x000fe40003f04270 */
[----:B------:R-:W-:Y:S02]  /*6b40*/  FMNMX.FTZ R4, R189, R4, !PT ;  /* 0x00000004bd047209 */ /* 0x000fe40007810000 */
[----:B------:R-:W-:Y:S02]  /*6b50*/  ISETP.GT.AND P1, PT, R3, 0x30, PT ;  /* 0x000000300300780c */ /* 0x000fe40003f24270 */
[----:B------:R-:W-:Y:S02]  /*6b60*/  FMNMX.FTZ R4, R244, R4, !PT ;  /* 0x00000004f4047209 */ /* 0x000fe40007810000 */
[----:B------:R-:W-:Y:S02]  /*6b70*/  FSEL R249, R41, -INF , P0 ;  /* 0xff80000029f97808 */ /* 0x000fe40000000000 */
[----:B------:R-:W-:Y:S02]  /*6b80*/  FMNMX.FTZ R4, R245, R4, !PT ;  /* 0x00000004f5047209 */ /* 0x000fe40007810000 */
[----:B-1----:R-:W-:Y:S02]  /*6b90*/  FMNMX.FTZ R145, R145, R6, !PT ;  /* 0x0000000691917209 */ /* 0x002fe40007810000 */
[----:B------:R-:W-:Y:S02]  /*6ba0*/  FMNMX.FTZ R144, R237, R4, !PT ;  /* 0x00000004ed907209 */ /* 0x000fe40007810000 */
[----:B------:R-:W-:Y:S01]  /*6bb0*/  ISETP.GT.AND P0, PT, R0, 0x21, PT ;  /* 0x000000210000780c */ /* 0x000fe20003f04270 */
[----:B------:R-:W1:Y:S01]  /*6bc0*/  SHFL.BFLY PT, R4, R145, 0x1, 0x1f ;  /* 0x0c201f0091047f89 */ /* 0x000e6200000e0000 */
[----:B------:R-:W-:Y:S02]  /*6bd0*/  FSEL R30, R54, -INF , P1 ;  /* 0xff800000361e7808 */ /* 0x000fe40000800000 */
[----:B------:R-:W-:Y:S02]  /*6be0*/  ISETP.GT.AND P1, PT, R3, 0x38, PT ;  /* 0x000000380300780c */ /* 0x000fe40003f24270 */
        /* <DEDUP_REMOVED lines=10> */
[----:B------:R-:W-:Y:S02]  /*6c90*/  FMNMX.FTZ R3, R10, R147, !PT ;  /* 0x000000930a037209 */ /* 0x000fe40007810000 */
[----:B------:R-:W-:Y:S02]  /*6ca0*/  FMNMX.FTZ R5, R184, R146, !PT ;  /* 0x00000092b8057209 */ /* 0x000fe40007810000 */
[----:B------:R-:W-:Y:S02]  /*6cb0*/  FSEL R247, R46, -INF , P1 ;  /* 0xff8000002ef77808 */ /* 0x000fe40000800000 */
[----:B------:R-:W-:Y:S02]  /*6cc0*/  ISETP.GT.AND P1, PT, R2, 0x30, PT ;  /* 0x000000300200780c */ /* 0x000fe40003f24270 */
[----:B------:R-:W-:Y:S02]  /*6cd0*/  FMNMX.FTZ R3, R11, R3, !PT ;  /* 0x000000030b037209 */ /* 0x000fe40007810000 */
[----:B-1----:R-:W-:Y:S02]  /*6ce0*/  FMNMX.FTZ R145, R145, R4, !PT ;  /* 0x0000000491917209 */ /* 0x002fe40007810000 */
[----:B------:R-:W-:Y:S02]  /*6cf0*/  FMNMX.FTZ R5, R9, R5, !PT ;  /* 0x0000000509057209 */ /* 0x000fe40007810000 */
[----:B------:R-:W-:Y:S01]  /*6d00*/  FSEL R26, R56, -INF , P1 ;  /* 0xff800000381a7808 */ /* 0x000fe20000800000 */
[----:B------:R-:W-:Y:S01]  /*6d10*/  FMUL.FTZ R150, R145, c[0x0][0x2d0] ;  /* 0x0000b40091967a20 */ /* 0x000fe20000410000 */
[C---:B------:R-:W-:Y:S02]  /*6d20*/  ISETP.GT.AND P1, PT, R2.reuse, 0x38, PT ;  /* 0x000000380200780c */ /* 0x040fe40003f24270 */
[----:B------:R-:W-:Y:S02]  /*6d30*/  FSEL R27, R67, -INF , P0 ;  /* 0xff800000431b7808 */ /* 0x000fe40000000000 */
[----:B------:R-:W-:Y:S02]  /*6d40*/  ISETP.GT.AND P0, PT, R2, 0x29, PT ;  /* 0x000000290200780c */ /* 0x000fe40003f04270 */
[----:B------:R-:W-:Y:S02]  /*6d50*/  FMNMX.FTZ R3, R14, R3, !PT ;  /* 0x000000030e037209 */ /* 0x000fe40007810000 */
[----:B------:R-:W-:Y:S02]  /*6d60*/  FMNMX.FTZ R143, R12, R5, !PT ;  /* 0x000000050c8f7209 */ /* 0x000fe40007810000 */
[----:B------:R-:W-:Y:S01]  /*6d70*/  FSEL R24, R60, -INF , P1 ;  /* 0xff8000003c187808 */ /* 0x000fe20000800000 */
[----:B------:R-:W-:Y:S01]  /*6d80*/  IMAD.MOV.U32 R60, RZ, RZ, R30 ;  /* 0x000000ffff3c7224 */ /* 0x000fe200078e001e */
[----:B------:R-:W-:Y:S02]  /*6d90*/  FSETP.NEU.FTZ.AND P1, PT, R145, -INF , PT ;  /* 0xff8000009100780b */ /* 0x000fe40003f3d000 */
[----:B------:R-:W-:Y:S02]  /*6da0*/  FSEL R242, R45, -INF , P0 ;  /* 0xff8000002df27808 */ /* 0x000fe40000000000 */
[----:B------:R-:W-:Y:S02]  /*6db0*/  FMNMX.FTZ R3, R15, R3, !PT ;  /* 0x000000030f037209 */ /* 0x000fe40007810000 */
[----:B------:R-:W-:Y:S02]  /*6dc0*/  ISETP.GT.AND P0, PT, R0, 0x29, PT ;  /* 0x000000290000780c */ /* 0x000fe40003f04270 */
[----:B------:R-:W-:Y:S02]  /*6dd0*/  FMNMX.FTZ R143, R13, R143, !PT ;  /* 0x0000008f0d8f7209 */ /* 0x000fe40007810000 */
[----:B------:R-:W-:Y:S02]  /*6de0*/  FSEL R150, R150, RZ, P1 ;  /* 0x000000ff96967208 */ /* 0x000fe40000800000 */
[----:B------:R-:W-:Y:S02]  /*6df0*/  FMNMX.FTZ R144, R243, R144, !PT ;  /* 0x00000090f3907209 */ /* 0x000fe40007810000 */
[----:B------:R-:W-:Y:S02]  /*6e00*/  FSEL R246, R47, -INF , P0 ;  /* 0xff8000002ff67808 */ /* 0x000fe40000000000 */
[----:B------:R-:W-:Y:S02]  /*6e10*/  ISETP.GT.AND P0, PT, R2, 0x31, PT ;  /* 0x000000310200780c */ /* 0x000fe40003f04270 */
[----:B------:R-:W-:Y:S02]  /*6e20*/  FMNMX.FTZ R3, R229, R3, !PT ;  /* 0x00000003e5037209 */ /* 0x000fe40007810000 */
[----:B------:R-:W-:Y:S02]  /*6e30*/  FMNMX.FTZ R143, R225, R143, !PT ;  /* 0x0000008fe18f7209 */ /* 0x000fe40007810000 */
[----:B------:R-:W-:Y:S02]  /*6e40*/  FMNMX.FTZ R144, R30, R144, !PT ;  /* 0x000000901e907209 */ /* 0x000fe40007810000 */
[----:B------:R-:W-:Y:S01]  /*6e50*/  FSEL R25, R57, -INF , P0 ;  /* 0xff80000039197808 */ /* 0x000fe20000000000 */
[----:B------:R-:W-:Y:S01]  /*6e60*/  IMAD.MOV.U32 R57, RZ, RZ, R7 ;  /* 0x000000ffff397224 */ /* 0x000fe200078e0007 */
[----:B------:R-:W-:Y:S01]  /*6e70*/  ISETP.GT.AND P0, PT, R2, 0x39, PT ;  /* 0x000000390200780c */ /* 0x000fe20003f04270 */
[----:B------:R-:W-:Y:S01]  /*6e80*/  FFMA.FTZ R2, R181, c[0x0][0x2d0], -R150 ;  /* 0x0000b400b5027a23 */ /* 0x000fe20000010896 */
[----:B------:R-:W-:Y:S02]  /*6e90*/  FMNMX.FTZ R3, R231, R3, !PT ;  /* 0x00000003e7037209 */ /* 0x000fe40007810000 */
[----:B------:R-:W-:Y:S01]  /*6ea0*/  FMNMX.FTZ R143, R224, R143, !PT ;  /* 0x0000008fe08f7209 */ /* 0x000fe20007810000 */
[----:B------:R1:W-:Y:S01]  /*6eb0*/  MUFU.EX2 R56, R2 ;  /* 0x0000000200387308 */ /* 0x0003e20000000800 */
        /* <DEDUP_REMOVED lines=9> */
[----:B------:R-:W2:Y:S01]  /*6f50*/  SHFL.BFLY PT, R5, R144, 0x2, 0x1f ;  /* 0x0c401f0090057f89 */ /* 0x000ea200000e0000 */
[----:B------:R-:W-:Y:S02]  /*6f60*/  FMNMX.FTZ R3, R57, R3, !PT ;  /* 0x0000000339037209 */ /* 0x000fe40007810000 */
[----:B------:R-:W-:Y:S02]  /*6f70*/  FMNMX.FTZ R143, R249, R143, !PT ;  /* 0x0000008ff98f7209 */ /* 0x000fe40007810000 */
[----:B------:R-:W-:Y:S02]  /*6f80*/  FSEL R238, R61, -INF , P0 ;  /* 0xff8000003dee7808 */ /* 0x000fe40000000000 */
[----:B------:R-:W-:Y:S02]  /*6f90*/  FMNMX.FTZ R3, R247, R3, !PT ;  /* 0x00000003f7037209 */ /* 0x000fe40007810000 */
[----:B------:R-:W-:Y:S02]  /*6fa0*/  ISETP.GT.AND P0, PT, R0, 0x30, PT ;  /* 0x000000300000780c */ /* 0x000fe40003f04270 */
[----:B------:R-:W-:Y:S02]  /*6fb0*/  FMNMX.FTZ R143, R240, R143, !PT ;  /* 0x0000008ff08f7209 */ /* 0x000fe40007810000 */
[----:B------:R-:W-:Y:S02]  /*6fc0*/  FMNMX.FTZ R3, R246, R3, !PT ;  /* 0x00000003f6037209 */ /* 0x000fe40007810000 */
[----:B------:R-:W-:Y:S01]  /*6fd0*/  FSEL R251, R58, -INF , P0 ;  /* 0xff8000003afb7808 */ /* 0x000fe20000000000 */
[----:B------:R-:W-:Y:S01]  /*6fe0*/  IMAD.MOV.U32 R58, RZ, RZ, R28 ;  /* 0x000000ffff3a7224 */ /* 0x000fe200078e001c */
[----:B------:R-:W-:Y:S02]  /*6ff0*/  FMNMX.FTZ R143, R242, R143, !PT ;  /* 0x0000008ff28f7209 */ /* 0x000fe40007810000 */
[----:B-1----:R-:W-:Y:S01]  /*7000*/  FMNMX.FTZ R2, R251, R3, !PT ;  /* 0x00000003fb027209 */ /* 0x002fe20007810000 */
[--C-:B------:R-:W-:Y:S01]  /*7010*/  FFMA.FTZ R3, R180, c[0x0][0x2d0], -R150.reuse ;  /* 0x0000b400b4037a23 */ /* 0x100fe20000010896 */
[----:B------:R-:W-:Y:S02]  /*7020*/  FMNMX.FTZ R143, R26, R143, !PT ;  /* 0x0000008f1a8f7209 */ /* 0x000fe40007810000 */
[----:B------:R-:W-:Y:S01]  /*7030*/  ISETP.GT.AND P0, PT, R0, 0x31, PT ;  /* 0x000000310000780c */ /* 0x000fe20003f04270 */
[----:B------:R1:W-:Y:S01]  /*7040*/  MUFU.EX2 R34, R3 ;  /* 0x0000000300227308 */ /* 0x0003e20000000800 */
[----:B------:R-:W-:Y:S02]  /*7050*/  FMNMX.FTZ R143, R25, R143, !PT ;  /* 0x0000008f198f7209 */ /* 0x000fe40007810000 */
[----:B--2---:R-:W-:Y:S02]  /*7060*/  FMNMX.FTZ R144, R144, R5, !PT ;  /* 0x0000000590907209 */ /* 0x004fe40007810000 */
[----:B------:R-:W-:Y:S02]  /*7070*/  FMNMX.FTZ R143, R24, R143, !PT ;  /* 0x0000008f188f7209 */ /* 0x000fe40007810000 */
[----:B------:R-:W-:Y:S01]  /*7080*/  FSEL R59, R59, -INF , P0 ;  /* 0xff8000003b3b7808 */ /* 0x000fe20000000000 */
[----:B------:R-:W2:Y:S01]  /*7090*/  SHFL.BFLY PT, R5, R144, 0x1, 0x1f ;  /* 0x0c201f0090057f89 */ /* 0x000ea200000e0000 */
[----:B------:R-:W-:Y:S02]  /*70a0*/  ISETP.GT.AND P0, PT, R0, 0x38, PT ;  /* 0x000000380000780c */ /* 0x000fe40003f04270 */
[----:B------:R-:W-:Y:S02]  /*70b0*/  FMNMX.FTZ R143, R238, R143, !PT ;  /* 0x0000008fee8f7209 */ /* 0x000fe40007810000 */
[----:B------:R-:W-:Y:S02]  /*70c0*/  FSEL R62, R62, -INF , P0 ;  /* 0xff8000003e3e7808 */ /* 0x000fe40000000000 */
[----:B------:R-:W-:Y:S01]  /*70d0*/  ISETP.GT.AND P0, PT, R0, 0x39, PT ;  /* 0x000000390000780c */ /* 0x000fe20003f04270 */
[----:B------:R-:W3:Y:S01]  /*70e0*/  SHFL.BFLY PT, R4, R143, 0x2, 0x1f ;  /* 0x0c401f008f047f89 */ /* 0x000ee200000e0000 */
[----:B------:R-:W-:Y:S01]  /*70f0*/  FMNMX.FTZ R0, R59, R2, !PT ;  /* 0x000000023b007209 */ /* 0x000fe20007810000 */
[--C-:B------:R-:W-:Y:S01]  /*7100*/  FFMA.FTZ R2, R16, c[0x0][0x2d0], -R150.reuse ;  /* 0x0000b40010027a23 */ /* 0x100fe20000010896 */
[----:B------:R-:W-:Y:S01]  /*7110*/  FSEL R148, R63, -INF , P0 ;  /* 0xff8000003f947808 */ /* 0x000fe20000000000 */
[----:B------:R-:W-:Y:S01]  /*7120*/  IMAD.MOV.U32 R63, RZ, RZ, R27 ;  /* 0x000000ffff3f7224 */ /* 0x000fe200078e001b */
[----:B------:R-:W-:Y:S01]  /*7130*/  FMNMX.FTZ R0, R62, R0, !PT ;  /* 0x000000003e007209 */ /* 0x000fe20007810000 */
[----:B------:R4:W-:Y:S01]  /*7140*/  MUFU.EX2 R23, R2 ;  /* 0x0000000200177308 */ /* 0x0009e20000000800 */
[----:B------:R-:W-:Y:S01]  /*7150*/  @P6 LEA R6, P0, R187, c[0x0][0x1c8], 0x1 ;  /* 0x00007200bb066a11 */ /* 0x000fe200078008ff */
[----:B-1----:R-:W-:Y:S01]  /*7160*/  FFMA.FTZ R3, R17, c[0x0][0x2d0], -R150 ;  /* 0x0000b40011037a23 */ /* 0x002fe20000010896 */
[----:B------:R-:W-:Y:S02]  /*7170*/  FMNMX.FTZ R0, R148, R0, !PT ;  /* 0x0000000094007209 */ /* 0x000fe40007810000 */
[----:B------:R-:W-:Y:S02]  /*7180*/  @P6 LEA.HI.X R7, R187, c[0x0][0x1cc], R228, 0x1, P0 ;  /* 0x00007300bb076a11 */ /* 0x000fe400000f0ce4 */
[----:B------:R-:W-:Y:S02]  /*7190*/  MOV R187, R26 ;  /* 0x0000001a00bb7202 */ /* 0x000fe40000000f00 */
[----:B------:R-:W-:Y:S01]  /*71a0*/  MOV R61, R29 ;  /* 0x0000001d003d7202 */ /* 0x000fe20000000f00 */
[----:B------:R1:W-:Y:S01]  /*71b0*/  MUFU.EX2 R32, R3 ;  /* 0x0000000300207308 */ /* 0x0003e20000000800 */
[----:B--2---:R-:W-:Y:S05]  /*71c0*/  FMNMX.FTZ R144, R144, R5, !PT ;  /* 0x0000000590907209 */ /* 0x004fea0007810000 */
[----:B------:R-:W-:Y:S01]  /*71d0*/  FMUL.FTZ R149, R144, c[0x0][0x2d0] ;  /* 0x0000b40090957a20 */ /* 0x000fe20000410000 */
[----:B---3--:R-:W-:Y:S02]  /*71e0*/  FMNMX.FTZ R143, R143, R4, !PT ;  /* 0x000000048f8f7209 */ /* 0x008fe40007810000 */
[C---:B------:R-:W-:Y:S03]  /*71f0*/  @P6 LEA R4, P0, R192.reuse, c[0x0][0x1c8], 0x1 ;  /* 0x00007200c0046a11 */ /* 0x040fe600078008ff */
[----:B------:R-:W2:Y:S01]  /*7200*/  SHFL.BFLY PT, R8, R143, 0x1, 0x1f ;  /* 0x0c201f008f087f89 */ /* 0x000ea200000e0000 */
[----:B------:R-:W-:Y:S01]  /*7210*/  @P6 LEA.HI.X R5, R192, c[0x0][0x1cc], R230, 0x1, P0 ;  /* 0x00007300c0056a11 */ /* 0x000fe200000f0ce6 */
[----:B------:R-:W-:Y:S01]  /*7220*/  IMAD.MOV.U32 R230, RZ, RZ, R25 ;  /* 0x000000ffffe67224 */ /* 0x000fe200078e0019 */
[----:B------:R-:W-:Y:S01]  /*7230*/  FSETP.NEU.FTZ.AND P0, PT, R144, -INF , PT ;  /* 0xff8000009000780b */ /* 0x000fe20003f1d000 */
[----:B------:R-:W-:Y:S03]  /*7240*/  IMAD.MOV.U32 R192, RZ, RZ, R24 ;  /* 0x000000ffffc07224 */ /* 0x000fe600078e0018 */
[----:B------:R-:W-:Y:S01]  /*7250*/  FSEL R149, R149, RZ, P0 ;  /* 0x000000ff95957208 */ /* 0x000fe20000000000 */
[----:B----4-:R-:W3:Y:S04]  /*7260*/  SHFL.BFLY PT, R2, R0, 0x2, 0x1f ;  /* 0x0c401f0000027f89 */ /* 0x010ee800000e0000 */
[--C-:B-1----:R-:W-:Y:S04]  /*7270*/  FFMA.FTZ R3, R183, c[0x0][0x2d0], -R149.reuse ;  /* 0x0000b400b7037a23 */ /* 0x102fe80000010895 */
[----:B------:R1:W-:Y:S01]  /*7280*/  MUFU.EX2 R67, R3 ;  /* 0x0000000300437308 */ /* 0x0003e20000000800 */
[----:B--2---:R-:W-:Y:S01]  /*7290*/  FMNMX.FTZ R143, R143, R8, !PT ;  /* 0x000000088f8f7209 */ /* 0x004fe20007810000 */
[--C-:B------:R-:W-:Y:S04]  /*72a0*/  FFMA.FTZ R8, R19, c[0x0][0x2d0], -R149.reuse ;  /* 0x0000b40013087a23 */ /* 0x100fe80000010895 */
[----:B------:R-:W-:Y:S04]  /*72b0*/  FMUL.FTZ R151, R143, c[0x0][0x2d0] ;  /* 0x0000b4008f977a20 */ /* 0x000fe80000410000 */
[----:B------:R-:W-:Y:S01]  /*72c0*/  MUFU.EX2 R21, R8 ;  /* 0x0000000800157308 */ /* 0x000fe20000000800 */
[----:B---3--:R-:W-:Y:S01]  /*72d0*/  FMNMX.FTZ R0, R0, R2, !PT ;  /* 0x0000000200007209 */ /* 0x008fe20007810000 */
[--C-:B------:R-:W-:Y:S08]  /*72e0*/  FFMA.FTZ R2, R18, c[0x0][0x2d0], -R149.reuse ;  /* 0x0000b40012027a23 */ /* 0x100ff00000010895 */
[----:B------:R2:W-:Y:S01]  /*72f0*/  MUFU.EX2 R33, R2 ;  /* 0x0000000200217308 */ /* 0x0005e20000000800 */
[----:B-1----:R-:W-:Y:S09]  /*7300*/  FFMA.FTZ R3, R182, c[0x0][0x2d0], -R149 ;  /* 0x0000b400b6037a23 */ /* 0x002ff20000010895 */
[----:B------:R1:W-:Y:S01]  /*7310*/  MUFU.EX2 R35, R3 ;  /* 0x0000000300237308 */ /* 0x0003e20000000800 */
[----:B--2---:R-:W2:Y:S01]  /*7320*/  SHFL.BFLY PT, R2, R0, 0x1, 0x1f ;  /* 0x0c201f0000027f89 */ /* 0x004ea200000e0000 */
[----:B-1----:R-:W-:Y:S02]  /*7330*/  FSEL R3, R145, RZ, P1 ;  /* 0x000000ff91037208 */ /* 0x002fe40000800000 */
[----:B------:R-:W-:Y:S04]  /*7340*/  FSETP.NEU.FTZ.AND P1, PT, R143, -INF , PT ;  /* 0xff8000008f00780b */ /* 0x000fe80003f3d000 */
[----:B------:R-:W-:Y:S05]  /*7350*/  FSEL R151, R151, RZ, P1 ;  /* 0x000000ff97977208 */ /* 0x000fea0000800000 */
[--C-:B------:R-:W-:Y:S01]  /*7360*/  FFMA.FTZ R8, R184, c[0x0][0x2d0], -R151.reuse ;  /* 0x0000b400b8087a23 */ /* 0x100fe20000010897 */
[----:B--2---:R-:W-:Y:S01]  /*7370*/  FMNMX.FTZ R142, R0, R2, !PT ;  /* 0x00000002008e7209 */ /* 0x004fe20007810000 */
[--C-:B------:R-:W-:Y:S01]  /*7380*/  FFMA.FTZ R0, R12, c[0x0][0x2d0], -R151.reuse ;  /* 0x0000b4000c007a23 */ /* 0x100fe20000010897 */
[----:B------:R-:W-:Y:S01]  /*7390*/  FSEL R2, R144, RZ, P0 ;  /* 0x000000ff90027208 */ /* 0x000fe20000000000 */
[----:B------:R1:W-:Y:S01]  /*73a0*/  MUFU.EX2 R66, R8 ;  /* 0x0000000800427308 */ /* 0x0003e20000000800 */
[C---:B------:R-:W-:Y:S01]  /*73b0*/  FSETP.NEU.FTZ.AND P0, PT, R142.reuse, -INF , PT ;  /* 0xff8000008e00780b */ /* 0x040fe20003f1d000 */
[----:B------:R-:W-:Y:S05]  /*73c0*/  FMUL.FTZ R184, R142, c[0x0][0x2d0] ;  /* 0x0000b4008eb87a20 */ /* 0x000fea0000410000 */
[----:B------:R-:W-:Y:S03]  /*73d0*/  FSEL R184, R184, RZ, P0 ;  /* 0x000000ffb8b87208 */ /* 0x000fe60000000000 */
[----:B------:R2:W-:Y:S01]  /*73e0*/  MUFU.EX2 R20, R0 ;  /* 0x0000000000147308 */ /* 0x0005e20000000800 */
[--C-:B-1----:R-:W-:Y:S09]  /*73f0*/  FFMA.FTZ R8, R9, c[0x0][0x2d0], -R151.reuse ;  /* 0x0000b40009087a23 */ /* 0x102ff20000010897 */
[----:B------:R1:W3:Y:S01]  /*7400*/  MUFU.EX2 R235, R8 ;  /* 0x0000000800eb7308 */ /* 0x0002e20000000800 */
[----:B--2---:R-:W-:Y:S09]  /*7410*/  FFMA.FTZ R0, R13, c[0x0][0x2d0], -R151 ;  /* 0x0000b4000d007a23 */ /* 0x004ff20000010897 */
[----:B------:R2:W-:Y:S01]  /*7420*/  MUFU.EX2 R31, R0 ;  /* 0x00000000001f7308 */ /* 0x0005e20000000800 */
[--C-:B-1----:R-:W-:Y:S01]  /*7430*/  FFMA.FTZ R8, R15, c[0x0][0x2d0], -R184.reuse ;  /* 0x0000b4000f087a23 */ /* 0x102fe200000108b8 */
[----:B---3--:R-:W-:Y:S08]  /*7440*/  F2FP.PACK_AB R180, R235, R66 ;  /* 0x00000042ebb4723e */ /* 0x008ff000000000ff */
[----:B------:R-:W-:Y:S01]  /*7450*/  MUFU.EX2 R8, R8 ;  /* 0x0000000800087308 */ /* 0x000fe20000000800 */
[--C-:B--2---:R-:W-:Y:S09]  /*7460*/  FFMA.FTZ R0, R10, c[0x0][0x2d0], -R184.reuse ;  /* 0x0000b4000a007a23 */ /* 0x104ff200000108b8 */
[----:B------:R1:W-:Y:S02]  /*7470*/  MUFU.EX2 R241, R0 ;  /* 0x0000000000f17308 */ /* 0x0003e40000000800 */
[--C-:B-1----:R-:W-:Y:S08]  /*7480*/  FFMA.FTZ R0, R11, c[0x0][0x2d0], -R184.reuse ;  /* 0x0000b4000b007a23 */ /* 0x102ff000000108b8 */
[----:B------:R1:W-:Y:S02]  /*7490*/  MUFU.EX2 R22, R0 ;  /* 0x0000000000167308 */ /* 0x0003e40000000800 */
[----:B-1----:R-:W-:Y:S08]  /*74a0*/  FFMA.FTZ R0, R14, c[0x0][0x2d0], -R184 ;  /* 0x0000b4000e007a23 */ /* 0x002ff000000108b8 */
[----:B------:R1:W-:Y:S02]  /*74b0*/  MUFU.EX2 R228, R0 ;  /* 0x0000000000e47308 */ /* 0x0003e40000000800 */
[----:B-1----:R-:W-:Y:S01]  /*74c0*/  FADD.FTZ R0, -R3, R140 ;  /* 0x0000008c03007221 */ /* 0x002fe20000010100 */
[----:B------:R-:W-:Y:S03]  /*74d0*/  @P6 SHF.L.U32 R3, R179, 0x1, RZ ;  /* 0x00000001b3036819 */ /* 0x000fe600000006ff */
[----:B------:R-:W-:Y:S02]  /*74e0*/  FMUL.FTZ R0, R0, c[0x0][0x2d0] ;  /* 0x0000b40000007a20 */ /* 0x000fe40000410000 */
[----:B------:R1:W-:Y:S02]  /*74f0*/  @P6 LDGSTS.E.BYPASS.LTC128B.128 [R3+0x3100], [R200.64], !P5 ;  /* 0x03100000c8036fae */ /* 0x0003e4000e901d46 */
[----:B------:R2:W3:Y:S06]  /*7500*/  MUFU.EX2 R140, R0 ;  /* 0x00000000008c7308 */ /* 0x0004ec0000000800 */
[----:B------:R4:W-:Y:S08]  /*7510*/  @P6 LDGSTS.E.BYPASS.LTC128B.128 [R3+0x4100], [R198.64], !P4 ;  /* 0x04100000c6036fae */ /* 0x0009f0000e101d46 */
[----:B------:R5:W-:Y:S08]  /*7520*/  @P6 LDGSTS.E.BYPASS.LTC128B.128 [R3+0x5100], [R194.64], !P3 ;  /* 0x05100000c2036fae */ /* 0x000bf0000d901d46 */
[----:B------:R5:W-:Y:S01]  /*7530*/  @P6 LDGSTS.E.BYPASS.LTC128B.128 [R3+0x3900], [R196.64], !P5 ;  /* 0x03900000c4036fae */ /* 0x000be2000e901d46 */
[----:B--2---:R-:W-:Y:S01]  /*7540*/  FADD.FTZ R0, -R2, R141 ;  /* 0x0000008d02007221 */ /* 0x004fe20000010100 */
[----:B------:R-:W-:Y:S01]  /*7550*/  FSEL R2, R143, RZ, P1 ;  /* 0x000000ff8f027208 */ /* 0x000fe20000800000 */
[----:B-1----:R-:W-:Y:S02]  /*7560*/  IMAD.MOV.U32 R200, RZ, RZ, R35 ;  /* 0x000000ffffc87224 */ /* 0x002fe400078e0023 */
[----:B------:R-:W-:Y:S03]  /*7570*/  FMUL.FTZ R0, R0, c[0x0][0x2d0] ;  /* 0x0000b40000007a20 */ /* 0x000fe60000410000 */
[----:B------:R1:W-:Y:S01]  /*7580*/  @P6 LDGSTS.E.BYPASS.LTC128B.128 [R3+0x4900], [R6.64], !P4 ;  /* 0x0490000006036fae */ /* 0x0003e2000e101d46 */
[----:B------:R-:W-:Y:S01]  /*7590*/  IMAD.MOV.U32 R201, RZ, RZ, R34 ;  /* 0x000000ffffc97224 */ /* 0x000fe200078e0022 */
[----:B------:R2:W1:Y:S01]  /*75a0*/  MUFU.EX2 R141, R0 ;  /* 0x00000000008d7308 */ /* 0x0004620000000800 */
[----:B----4-:R-:W-:Y:S01]  /*75b0*/  IMAD.MOV.U32 R198, RZ, RZ, R33 ;  /* 0x000000ffffc67224 */ /* 0x010fe200078e0021 */
[----:B------:R-:W-:Y:S01]  /*75c0*/  F2FP.PACK_AB R177, R200, R67 ;  /* 0x00000043c8b1723e */ /* 0x000fe200000000ff */
[C---:B---3--:R-:W-:Y:S01]  /*75d0*/  FMUL.FTZ R16, R140.reuse, R164 ;  /* 0x000000a48c107220 */ /* 0x048fe20000410000 */
[----:B------:R-:W-:Y:S01]  /*75e0*/  F2FP.PACK_AB R176, R201, R56 ;  /* 0x00000038c9b0723e */ /* 0x000fe200000000ff */
[C---:B------:R-:W-:Y:S01]  /*75f0*/  FMUL.FTZ R17, R140.reuse, R165 ;  /* 0x000000a58c117220 */ /* 0x040fe20000410000 */
[----:B------:R3:W-:Y:S01]  /*7600*/  @P6 LDGSTS.E.BYPASS.LTC128B.128 [R3+0x5900], [R4.64], !P3 ;  /* 0x0590000004036fae */ /* 0x0007e2000d901d46 */
[C---:B------:R-:W-:Y:S01]  /*7610*/  FMUL.FTZ R33, R140.reuse, R113 ;  /* 0x000000718c217220 */ /* 0x040fe20000410000 */
[----:B------:R-:W-:Y:S01]  /*7620*/  MOV R164, R241 ;  /* 0x000000f100a47202 */ /* 0x000fe20000000f00 */
[----:B-----5:R-:W-:Y:S01]  /*7630*/  IMAD.MOV.U32 R195, RZ, RZ, R22 ;  /* 0x000000ffffc37224 */ /* 0x020fe200078e0016 */
[----:B------:R-:W-:Y:S01]  /*7640*/  MOV R194, R23 ;  /* 0x0000001700c27202 */ /* 0x000fe20000000f00 */
[----:B------:R-:W-:Y:S02]  /*7650*/  IMAD.MOV.U32 R165, RZ, RZ, R235 ;  /* 0x000000ffffa57224 */ /* 0x000fe400078e00eb */
[C---:B------:R-:W-:Y:S01]  /*7660*/  FMUL.FTZ R48, R140.reuse, R128 ;  /* 0x000000808c307220 */ /* 0x040fe20000410000 */
[----:B------:R-:W-:Y:S01]  /*7670*/  LDSM.16.MT88.4 R36, [R206] ;  /* 0x00000000ce24783b */ /* 0x000fe20000004200 */
[----:B------:R-:W-:Y:S01]  /*7680*/  F2FP.PACK_AB R181, R195, R241 ;  /* 0x000000f1c3b5723e */ /* 0x000fe200000000ff */
[C---:B------:R-:W-:Y:S01]  /*7690*/  FMUL.FTZ R49, R140.reuse, R129 ;  /* 0x000000818c317220 */ /* 0x040fe20000410000 */
[----:B------:R-:W-:Y:S01]  /*76a0*/  MOV R128, R234 ;  /* 0x000000ea00807202 */ /* 0x000fe20000000f00 */
[----:B------:R-:W-:Y:S02]  /*76b0*/  IMAD.MOV.U32 R196, RZ, RZ, R21 ;  /* 0x000000ffffc47224 */ /* 0x000fe400078e0015 */
[----:B------:R-:W-:Y:S02]  /*76c0*/  FMUL.FTZ R68, R140, R68 ;  /* 0x000000448c447220 */ /* 0x000fe40000410000 */
[----:B------:R-:W-:Y:S01]  /*76d0*/  LDSM.16.MT88.4 R52, [R205+0x1000] ;  /* 0x00100000cd34783b */ /* 0x000fe20000004200 */
[----:B------:R-:W-:Y:S01]  /*76e0*/  F2FP.PACK_AB R179, R196, R198 ;  /* 0x000000c6c4b3723e */ /* 0x000fe200000000ff */
[----:B--2---:R-:W-:Y:S01]  /*76f0*/  FADD.FTZ R0, -R2, R146 ;  /* 0x0000009202007221 */ /* 0x004fe20000010100 */
[----:B------:R-:W-:Y:S01]  /*7700*/  FSEL R2, R142, RZ, P0 ;  /* 0x000000ff8e027208 */ /* 0x000fe20000000000 */
[----:B------:R-:W-:Y:S02]  /*7710*/  IMAD.MOV.U32 R146, RZ, RZ, R20 ;  /* 0x000000ffff927224 */ /* 0x000fe400078e0014 */
[----:B------:R-:W-:Y:S02]  /*7720*/  FMUL.FTZ R0, R0, c[0x0][0x2d0] ;  /* 0x0000b40000007a20 */ /* 0x000fe40000410000 */
[----:B------:R-:W2:Y:S01]  /*7730*/  LDSM.16.MT88.4 R20, [R205] ;  /* 0x00000000cd14783b */ /* 0x000ea20000004200 */
[C---:B-1----:R-:W-:Y:S01]  /*7740*/  FMUL.FTZ R6, R141.reuse, R154 ;  /* 0x0000009a8d067220 */ /* 0x042fe20000410000 */
[----:B---3--:R1:W3:Y:S01]  /*7750*/  MUFU.EX2 R3, R0 ;  /* 0x0000000000037308 */ /* 0x0082e20000000800 */
[C---:B------:R-:W-:Y:S02]  /*7760*/  FMUL.FTZ R5, R140.reuse, R153 ;  /* 0x000000998c057220 */ /* 0x040fe40000410000 */
[----:B------:R-:W-:Y:S02]  /*7770*/  FMUL.FTZ R4, R140, R152 ;  /* 0x000000988c047220 */ /* 0x000fe40000410000 */
[C---:B------:R-:W-:Y:S01]  /*7780*/  FMUL.FTZ R7, R141.reuse, R155 ;  /* 0x0000009b8d077220 */ /* 0x040fe20000410000 */
[----:B------:R-:W0:Y:S01]  /*7790*/  LDGDEPBAR ;  /* 0x00000000000079af */ /* 0x000e220000000000 */
[----:B------:R-:W-:Y:S02]  /*77a0*/  IMAD.MOV.U32 R154, RZ, RZ, R8 ;  /* 0x000000ffff9a7224 */ /* 0x000fe400078e0008 */
[----:B------:R-:W-:Y:S02]  /*77b0*/  IMAD.MOV.U32 R155, RZ, RZ, R31 ;  /* 0x000000ffff9b7224 */ /* 0x000fe400078e001f */
[C---:B------:R-:W-:Y:S01]  /*77c0*/  FMUL.FTZ R18, R141.reuse, R166 ;  /* 0x000000a68d127220 */ /* 0x040fe20000410000 */
[----:B------:R-:W-:Y:S01]  /*77d0*/  F2FP.PACK_AB R183, R154, R228 ;  /* 0x000000e49ab7723e */ /* 0x000fe200000000ff */
[----:B------:R-:W-:Y:S01]  /*77e0*/  FMUL.FTZ R19, R141, R167 ;  /* 0x000000a78d137220 */ /* 0x000fe20000410000 */
[----:B------:R-:W-:Y:S01]  /*77f0*/  F2FP.PACK_AB R182, R155, R146 ;  /* 0x000000929bb6723e */ /* 0x000fe200000000ff */
[C---:B------:R-:W-:Y:S02]  /*7800*/  FMUL.FTZ R34, R141.reuse, R114 ;  /* 0x000000728d227220 */ /* 0x040fe40000410000 */
[C---:B------:R-:W-:Y:S02]  /*7810*/  FMUL.FTZ R35, R141.reuse, R115 ;  /* 0x000000738d237220 */ /* 0x040fe40000410000 */
[----:B------:R-:W-:Y:S02]  /*7820*/  IMAD.MOV.U32 R166, RZ, RZ, R238 ;  /* 0x000000ffffa67224 */ /* 0x000fe400078e00ee */
[C---:B------:R-:W-:Y:S02]  /*7830*/  FMUL.FTZ R50, R141.reuse, R130 ;  /* 0x000000828d327220 */ /* 0x040fe40000410000 */
[----:B------:R-:W-:Y:S02]  /*7840*/  FMUL.FTZ R51, R141, R131 ;  /* 0x000000838d337220 */ /* 0x000fe40000410000 */
[----:B-1----:R-:W-:Y:S01]  /*7850*/  FADD.FTZ R0, -R2, R147 ;  /* 0x0000009302007221 */ /* 0x002fe20000010100 */
[----:B------:R-:W-:Y:S01]  /*7860*/  MOV R147, R32 ;  /* 0x0000002000937202 */ /* 0x000fe20000000f00 */
[--C-:B------:R-:W-:Y:S02]  /*7870*/  FFMA.FTZ R2, R203, c[0x0][0x2d0], -R150.reuse ;  /* 0x0000b400cb027a23 */ /* 0x100fe40000010896 */
[----:B------:R-:W-:Y:S01]  /*7880*/  FMUL.FTZ R0, R0, c[0x0][0x2d0] ;  /* 0x0000b40000007a20 */ /* 0x000fe20000410000 */
[----:B------:R-:W-:Y:S01]  /*7890*/  F2FP.PACK_AB R178, R147, R194 ;  /* 0x000000c293b2723e */ /* 0x000fe200000000ff */
[----:B------:R1:W-:Y:S01]  /*78a0*/  MUFU.EX2 R153, R2 ;  /* 0x0000000200997308 */ /* 0x0003e20000000800 */
[C---:B---3--:R-:W-:Y:S02]  /*78b0*/  FMUL.FTZ R24, R3.reuse, R104 ;  /* 0x0000006803187220 */ /* 0x048fe40000410000 */
[C---:B------:R-:W-:Y:S02]  /*78c0*/  FMUL.FTZ R25, R3.reuse, R105 ;  /* 0x0000006903197220 */ /* 0x040fe40000410000 */
[----:B------:R-:W-:Y:S01]  /*78d0*/  FMUL.FTZ R32, R140, R112 ;  /* 0x000000708c207220 */ /* 0x000fe20000410000 */
[-C--:B--2---:R-:W-:Y:S01]  /*78e0*/  HMMA.16816.F32 R4, R176, R20.reuse, R4 ;  /* 0x00000014b004723c */ /* 0x084fe20000001804 */
[----:B------:R-:W-:Y:S02]  /*78f0*/  LDSM.16.MT88.4 R112, [R206+0x400] ;  /* 0x00040000ce70783b */ /* 0x000fe40000004200 */
[C---:B------:R-:W-:Y:S01]  /*7900*/  FMUL.FTZ R8, R3.reuse, R156 ;  /* 0x0000009c03087220 */ /* 0x040fe20000410000 */
[----:B------:R-:W2:Y:S01]  /*7910*/  MUFU.EX2 R0, R0 ;  /* 0x0000000000007308 */ /* 0x000ea20000000800 */
[C---:B------:R-:W-:Y:S02]  /*7920*/  FMUL.FTZ R9, R3.reuse, R157 ;  /* 0x0000009d03097220 */ /* 0x040fe40000410000 */
[C---:B------:R-:W-:Y:S01]  /*7930*/  FMUL.FTZ R12, R3.reuse, R160 ;  /* 0x000000a0030c7220 */ /* 0x040fe20000410000 */
[----:B------:R-:W-:Y:S01]  /*7940*/  MOV R160, R66 ;  /* 0x0000004200a07202 */ /* 0x000fe20000000f00 */
[C---:B------:R-:W-:Y:S03]  /*7950*/  FMUL.FTZ R13, R3.reuse, R161 ;  /* 0x000000a1030d7220 */ /* 0x040fe60000410000 */
[C---:B------:R-:W-:Y:S02]  /*7960*/  FMUL.FTZ R28, R3.reuse, R108 ;  /* 0x0000006c031c7220 */ /* 0x040fe40000410000 */
[C---:B------:R-:W-:Y:S02]  /*7970*/  FMUL.FTZ R29, R3.reuse, R109 ;  /* 0x0000006d031d7220 */ /* 0x040fe40000410000 */
[----:B------:R-:W-:Y:S02]  /*7980*/  FMUL.FTZ R40, R3, R120 ;  /* 0x0000007803287220 */ /* 0x000fe40000410000 */
[----:B-1----:R-:W-:Y:S02]  /*7990*/  FFMA.FTZ R2, R193, c[0x0][0x2d0], -R150 ;  /* 0x0000b400c1027a23 */ /* 0x002fe40000010896 */
[C---:B------:R-:W-:Y:S01]  /*79a0*/  FMUL.FTZ R41, R3.reuse, R121 ;  /* 0x0000007903297220 */ /* 0x040fe20000410000 */
[----:B------:R-:W-:Y:S01]  /*79b0*/  MOV R121, R187 ;  /* 0x000000bb00797202 */ /* 0x000fe20000000f00 */
[----:B------:R-:W-:Y:S01]  /*79c0*/  IMAD.MOV.U32 R193, RZ, RZ, R230 ;  /* 0x000000ffffc17224 */ /* 0x000fe200078e00e6 */
[----:B------:R-:W-:Y:S01]  /*79d0*/  MOV R187, R251 ;  /* 0x000000fb00bb7202 */ /* 0x000fe20000000f00 */
[C---:B------:R-:W-:Y:S01]  /*79e0*/  FMUL.FTZ R44, R3.reuse, R124 ;  /* 0x0000007c032c7220 */ /* 0x040fe20000410000 */
[----:B------:R-:W-:Y:S01]  /*79f0*/  MOV R124, R57 ;  /* 0x00000039007c7202 */ /* 0x000fe20000000f00 */
[----:B------:R-:W-:Y:S02]  /*7a00*/  FMUL.FTZ R45, R3, R125 ;  /* 0x0000007d032d7220 */ /* 0x000fe40000410000 */
[C---:B--2---:R-:W-:Y:S02]  /*7a10*/  FMUL.FTZ R10, R0.reuse, R158 ;  /* 0x0000009e000a7220 */ /* 0x044fe40000410000 */
[----:B------:R1:W-:Y:S01]  /*7a20*/  MUFU.EX2 R158, R2 ;  /* 0x00000002009e7308 */ /* 0x0003e20000000800 */
[C---:B------:R-:W-:Y:S02]  /*7a30*/  FMUL.FTZ R14, R0.reuse, R162 ;  /* 0x000000a2000e7220 */ /* 0x040fe40000410000 */
[C---:B------:R-:W-:Y:S02]  /*7a40*/  FMUL.FTZ R11, R0.reuse, R159 ;  /* 0x0000009f000b7220 */ /* 0x040fe40000410000 */
[C---:B------:R-:W-:Y:S02]  /*7a50*/  FMUL.FTZ R26, R0.reuse, R106 ;  /* 0x0000006a001a7220 */ /* 0x040fe40000410000 */
[C---:B------:R-:W-:Y:S02]  /*7a60*/  FMUL.FTZ R27, R0.reuse, R107 ;  /* 0x0000006b001b7220 */ /* 0x040fe40000410000 */
[----:B------:R-:W-:Y:S01]  /*7a70*/  LDSM.16.MT88.4 R104, [R205+0x2000] ;  /* 0x00200000cd68783b */ /* 0x000fe20000004200 */
[C---:B------:R-:W-:Y:S04]  /*7a80*/  HMMA.16816.F32 R8, R180.reuse, R20, R8 ;  /* 0x00000014b408723c */ /* 0x040fe80000001808 */
[----:B------:R-:W-:Y:S02]  /*7a90*/  FMUL.FTZ R15, R0, R163 ;  /* 0x000000a3000f7220 */ /* 0x000fe40000410000 */
[----:B------:R-:W-:Y:S02]  /*7aa0*/  FMUL.FTZ R66, R141, R138 ;  /* 0x0000008a8d427220 */ /* 0x000fe40000410000 */
[C---:B------:R-:W-:Y:S03]  /*7ab0*/  FMUL.FTZ R20, R140.reuse, R100 ;  /* 0x000000648c147220 */ /* 0x040fe60000410000 */
[-C--:B------:R-:W-:Y:S03]  /*7ac0*/  HMMA.16816.F32 R12, R180, R22.reuse, R12 ;  /* 0x00000016b40c723c */ /* 0x080fe6000000180c */
[--C-:B-1----:R-:W-:Y:S02]  /*7ad0*/  FFMA.FTZ R2, R185, c[0x0][0x2d0], -R150.reuse ;  /* 0x0000b400b9027a23 */ /* 0x102fe40000010896 */
[----:B------:R-:W-:Y:S02]  /*7ae0*/  FMUL.FTZ R21, R140, R101 ;  /* 0x000000658c157220 */ /* 0x000fe40000410000 */
[----:B------:R1:W-:Y:S01]  /*7af0*/  MUFU.EX2 R162, R2 ;  /* 0x0000000200a27308 */ /* 0x0003e20000000800 */
[C---:B------:R-:W-:Y:S04]  /*7b00*/  HMMA.16816.F32 R16, R176.reuse, R22, R16 ;  /* 0x00000016b010723c */ /* 0x040fe80000001810 */
[C---:B------:R-:W-:Y:S02]  /*7b10*/  FMUL.FTZ R30, R0.reuse, R110 ;  /* 0x0000006e001e7220 */ /* 0x040fe40000410000 */
[C---:B------:R-:W-:Y:S02]  /*7b20*/  FMUL.FTZ R31, R0.reuse, R111 ;  /* 0x0000006f001f7220 */ /* 0x040fe40000410000 */
[C---:B------:R-:W-:Y:S04]  /*7b30*/  FMUL.FTZ R22, R141.reuse, R102 ;  /* 0x000000668d167220 */ /* 0x040fe80000410000 */
[----:B------:R-:W-:Y:S02]  /*7b40*/  FMUL.FTZ R23, R141, R103 ;  /* 0x000000678d177220 */ /* 0x000fe40000410000 */
[----:B------:R-:W2:Y:S01]  /*7b50*/  LDSM.16.MT88.4 R100, [R206+0x1000] ;  /* 0x00100000ce64783b */ /* 0x000ea20000004200 */
[--C-:B------:R-:W-:Y:S02]  /*7b60*/  FFMA.FTZ R120, R237, c[0x0][0x2d0], -R149.reuse ;  /* 0x0000b400ed787a23 */ /* 0x100fe40000010895 */
[C---:B------:R-:W-:Y:S02]  /*7b70*/  FMUL.FTZ R42, R0.reuse, R122 ;  /* 0x0000007a002a7220 */ /* 0x040fe40000410000 */
[-C--:B------:R-:W-:Y:S03]  /*7b80*/  HMMA.16816.F32 R20, R176, R36.reuse, R20 ;  /* 0x00000024b014723c */ /* 0x080fe60000001814 */
[----:B------:R-:W-:Y:S01]  /*7b90*/  FMUL.FTZ R43, R0, R123 ;  /* 0x0000007b002b7220 */ /* 0x000fe20000410000 */
[----:B------:R-:W-:Y:S01]  /*7ba0*/  MOV R123, R58 ;  /* 0x0000003a007b7202 */ /* 0x000fe20000000f00 */
[----:B-1----:R-:W-:Y:S02]  /*7bb0*/  FFMA.FTZ R2, R186, c[0x0][0x2d0], -R150 ;  /* 0x0000b400ba027a23 */ /* 0x002fe40000010896 */
[C---:B------:R-:W-:Y:S01]  /*7bc0*/  FMUL.FTZ R46, R0.reuse, R126 ;  /* 0x0000007e002e7220 */ /* 0x040fe20000410000 */
[C---:B------:R-:W-:Y:S01]  /*7bd0*/  HMMA.16816.F32 R24, R180.reuse, R36, R24 ;  /* 0x00000024b418723c */ /* 0x040fe20000001818 */
[----:B------:R1:W3:Y:S03]  /*7be0*/  MUFU.EX2 R197, R2 ;  /* 0x0000000200c57308 */ /* 0x0002e60000000800 */
[----:B------:R-:W-:Y:S02]  /*7bf0*/  IMAD.MOV.U32 R126, RZ, RZ, R250 ;  /* 0x000000ffff7e7224 */ /* 0x000fe400078e00fa */
[----:B------:R-:W-:Y:S02]  /*7c00*/  FMUL.FTZ R47, R0, R127 ;  /* 0x0000007f002f7220 */ /* 0x000fe40000410000 */
[-C--:B------:R-:W-:Y:S04]  /*7c10*/  HMMA.16816.F32 R28, R180, R38.reuse, R28 ;  /* 0x00000026b41c723c */ /* 0x080fe8000000181c */
[C---:B------:R-:W-:Y:S02]  /*7c20*/  FMUL.FTZ R36, R140.reuse, R116 ;  /* 0x000000748c247220 */ /* 0x040fe40000410000 */
[----:B------:R-:W-:Y:S02]  /*7c30*/  FMUL.FTZ R37, R140, R117 ;  /* 0x000000758c257220 */ /* 0x000fe40000410000 */
[C---:B------:R-:W-:Y:S04]  /*7c40*/  HMMA.16816.F32 R32, R176.reuse, R38, R32 ;  /* 0x00000026b020723c */ /* 0x040fe80000001820 */
[----:B------:R-:W-:Y:S02]  /*7c50*/  IMAD.MOV.U32 R127, RZ, RZ, R248 ;  /* 0x000000ffff7f7224 */ /* 0x000fe400078e00f8 */
[----:B------:R-:W-:Y:S01]  /*7c60*/  IMAD.MOV.U32 R167, RZ, RZ, R192 ;  /* 0x000000ffffa77224 */ /* 0x000fe200078e00c0 */
[----:B------:R-:W-:Y:S01]  /*7c70*/  MOV R192, R59 ;  /* 0x0000003b00c07202 */ /* 0x000fe20000000f00 */
[C---:B------:R-:W-:Y:S04]  /*7c80*/  FMUL.FTZ R38, R141.reuse, R118 ;  /* 0x000000768d267220 */ /* 0x040fe80000410000 */
[----:B-1----:R-:W-:Y:S02]  /*7c90*/  FFMA.FTZ R2, R222, c[0x0][0x2d0], -R149 ;  /* 0x0000b400de027a23 */ /* 0x002fe40000010895 */
[----:B------:R-:W-:Y:S02]  /*7ca0*/  FMUL.FTZ R39, R141, R119 ;  /* 0x000000778d277220 */ /* 0x000fe40000410000 */
[----:B------:R1:W-:Y:S01]  /*7cb0*/  MUFU.EX2 R152, R2 ;  /* 0x0000000200987308 */ /* 0x0003e20000000800 */
[----:B------:R-:W-:Y:S01]  /*7cc0*/  LDSM.16.MT88.4 R116, [R205+0x1400] ;  /* 0x00140000cd74783b */ /* 0x000fe20000004200 */
[----:B------:R-:W-:Y:S02]  /*7cd0*/  IMAD.MOV.U32 R157, RZ, RZ, R56 ;  /* 0x000000ffff9d7224 */ /* 0x000fe400078e0038 */
[C---:B------:R-:W-:Y:S01]  /*7ce0*/  FMUL.FTZ R56, R3.reuse, R132 ;  /* 0x0000008403387220 */ /* 0x040fe20000410000 */
[-C--:B------:R-:W-:Y:S03]  /*7cf0*/  HMMA.16816.F32 R36, R176, R52.reuse, R36 ;  /* 0x00000034b024723c */ /* 0x080fe60000001824 */
[----:B------:R-:W-:Y:S02]  /*7d00*/  FMUL.FTZ R57, R3, R133 ;  /* 0x0000008503397220 */ /* 0x000fe40000410000 */
[C---:B------:R-:W-:Y:S02]  /*7d10*/  FMUL.FTZ R58, R0.reuse, R134 ;  /* 0x00000086003a7220 */ /* 0x040fe40000410000 */
[----:B------:R-:W-:Y:S01]  /*7d20*/  FMUL.FTZ R59, R0, R135 ;  /* 0x00000087003b7220 */ /* 0x000fe20000410000 */
[C---:B------:R-:W-:Y:S04]  /*7d30*/  HMMA.16816.F32 R40, R180.reuse, R52, R40 ;  /* 0x00000034b428723c */ /* 0x040fe80000001828 */
[----:B------:R-:W-:Y:S02]  /*7d40*/  IMAD.MOV.U32 R122, RZ, RZ, R63 ;  /* 0x000000ffff7a7224 */ /* 0x000fe400078e003f */
[----:B------:R-:W-:Y:S02]  /*7d50*/  IMAD.MOV.U32 R185, RZ, RZ, R61 ;  /* 0x000000ffffb97224 */ /* 0x000fe400078e003d */
[-C--:B------:R-:W-:Y:S04]  /*7d60*/  HMMA.16816.F32 R44, R180, R54.reuse, R44 ;  /* 0x00000036b42c723c */ /* 0x080fe8000000182c */
[----:B-1----:R-:W-:Y:S02]  /*7d70*/  FFMA.FTZ R2, R223, c[0x0][0x2d0], -R149 ;  /* 0x0000b400df027a23 */ /* 0x002fe40000010895 */
[C---:B------:R-:W-:Y:S02]  /*7d80*/  FMUL.FTZ R53, R140.reuse, R169 ;  /* 0x000000a98c357220 */ /* 0x040fe40000410000 */
[C---:B------:R-:W-:Y:S01]  /*7d90*/  HMMA.16816.F32 R48, R176.reuse, R54, R48 ;  /* 0x00000036b030723c */ /* 0x040fe20000001830 */
[----:B------:R1:W4:Y:S03]  /*7da0*/  MUFU.EX2 R161, R2 ;  /* 0x0000000200a17308 */ /* 0x0003260000000800 */
[----:B------:R-:W-:Y:S01]  /*7db0*/  FMUL.FTZ R52, R140, R168 ;  /* 0x000000a88c347220 */ /* 0x000fe20000410000 */
[----:B---3--:R-:W-:Y:S01]  /*7dc0*/  MOV R168, R197 ;  /* 0x000000c500a87202 */ /* 0x008fe20000000f00 */
[----:B------:R-:W-:Y:S02]  /*7dd0*/  IMAD.MOV.U32 R197, RZ, RZ, R252 ;  /* 0x000000ffffc57224 */ /* 0x000fe400078e00fc */
[C---:B------:R-:W-:Y:S04]  /*7de0*/  FMUL.FTZ R54, R141.reuse, R170 ;  /* 0x000000aa8d367220 */ /* 0x040fe80000410000 */
[----:B------:R-:W-:Y:S01]  /*7df0*/  FMUL.FTZ R55, R141, R171 ;  /* 0x000000ab8d377220 */ /* 0x000fe20000410000 */
[----:B------:R-:W-:Y:S01]  /*7e00*/  MOV R171, R195 ;  /* 0x000000c300ab7202 */ /* 0x000fe20000000f00 */
[----:B------:R-:W-:Y:S02]  /*7e10*/  IMAD.MOV.U32 R186, RZ, RZ, R60 ;  /* 0x000000ffffba7224 */ /* 0x000fe400078e003c */
[C---:B------:R-:W-:Y:S02]  /*7e20*/  FMUL.FTZ R60, R3.reuse, R172 ;  /* 0x000000ac033c7220 */ /* 0x040fe40000410000 */
[----:B------:R-:W-:Y:S01]  /*7e30*/  FMUL.FTZ R61, R3, R173 ;  /* 0x000000ad033d7220 */ /* 0x000fe20000410000 */
[-C--:B--2---:R-:W-:Y:S03]  /*7e40*/  HMMA.16816.F32 R52, R176, R100.reuse, R52 ;  /* 0x00000064b034723c */ /* 0x084fe60000001834 */
[----:B------:R-:W-:Y:S02]  /*7e50*/  FMUL.FTZ R63, R0, R175 ;  /* 0x000000af003f7220 */ /* 0x000fe40000410000 */
[----:B------:R-:W-:Y:S02]  /*7e60*/  IMAD.MOV.U32 R159, RZ, RZ, R67 ;  /* 0x000000ffff9f7224 */ /* 0x000fe400078e0043 */
[----:B-1----:R-:W-:Y:S01]  /*7e70*/  FFMA.FTZ R2, R188, c[0x0][0x2d0], -R149 ;  /* 0x0000b400bc027a23 */ /* 0x002fe20000010895 */
[C---:B------:R-:W-:Y:S03]  /*7e80*/  HMMA.16816.F32 R56, R180.reuse, R100, R56 ;  /* 0x00000064b438723c */ /* 0x040fe60000001838 */
[----:B------:R1:W-:Y:S01]  /*7e90*/  MUFU.EX2 R163, R2 ;  /* 0x0000000200a37308 */ /* 0x0003e20000000800 */
[----:B------:R-:W-:Y:S02]  /*7ea0*/  IMAD.MOV.U32 R199, RZ, RZ, R62 ;  /* 0x000000ffffc77224 */ /* 0x000fe400078e003e */
[----:B------:R-:W-:Y:S01]  /*7eb0*/  FMUL.FTZ R62, R0, R174 ;  /* 0x000000ae003e7220 */ /* 0x000fe20000410000 */
[----:B------:R-:W-:Y:S01]  /*7ec0*/  MOV R174, R164 ;  /* 0x000000a400ae7202 */ /* 0x000fe20000000f00 */
[----:B------:R-:W-:Y:S04]  /*7ed0*/  IMAD.MOV.U32 R203, RZ, RZ, R65 ;  /* 0x000000ffffcb7224 */ /* 0x000fe800078e0041 */
[C---:B------:R-:W-:Y:S01]  /*7ee0*/  FMUL.FTZ R65, R140.reuse, R137 ;  /* 0x000000898c417220 */ /* 0x040fe20000410000 */
[-C--:B------:R-:W-:Y:S03]  /*7ef0*/  HMMA.16816.F32 R60, R180, R102.reuse, R60 ;  /* 0x00000066b43c723c */ /* 0x080fe6000000183c */
[----:B------:R-:W-:Y:S02]  /*7f00*/  IMAD.MOV.U32 R125, RZ, RZ, R64 ;  /* 0x000000ffff7d7224 */ /* 0x000fe400078e0040 */
[C---:B------:R-:W-:Y:S02]  /*7f10*/  FMUL.FTZ R64, R140.reuse, R136 ;  /* 0x000000888c407220 */ /* 0x040fe40000410000 */
[----:B------:R-:W-:Y:S02]  /*7f20*/  FMUL.FTZ R67, R141, R139 ;  /* 0x0000008b8d437220 */ /* 0x000fe40000410000 */
[----:B------:R-:W-:Y:S03]  /*7f30*/  IMAD.MOV.U32 R139, RZ, RZ, R159 ;  /* 0x000000ffff8b7224 */ /* 0x000fe600078e009f */
[----:B------:R-:W-:Y:S02]  /*7f40*/  FMUL.FTZ R69, R140, R69 ;  /* 0x000000458c457220 */ /* 0x000fe40000410000 */
[C---:B------:R-:W-:Y:S01]  /*7f50*/  HMMA.16816.F32 R64, R176.reuse, R102, R64 ;  /* 0x00000066b040723c */ /* 0x040fe20000001840 */
[----:B------:R-:W2:Y:S03]  /*7f60*/  LDSM.16.MT88.4 R100, [R206+0x2000] ;  /* 0x00200000ce64783b */ /* 0x000ea60000004200 */
[----:B-1----:R-:W-:Y:S02]  /*7f70*/  FFMA.FTZ R2, R189, c[0x0][0x2d0], -R149 ;  /* 0x0000b400bd027a23 */ /* 0x002fe40000010895 */
[C---:B------:R-:W-:Y:S02]  /*7f80*/  FMUL.FTZ R70, R141.reuse, R70 ;  /* 0x000000468d467220 */ /* 0x040fe40000410000 */
[----:B------:R1:W-:Y:S01]  /*7f90*/  MUFU.EX2 R169, R2 ;  /* 0x0000000200a97308 */ /* 0x0003e20000000800 */
[----:B------:R-:W-:Y:S03]  /*7fa0*/  FMUL.FTZ R71, R141, R71 ;  /* 0x000000478d477220 */ /* 0x000fe60000410000 */
[C---:B------:R-:W-:Y:S02]  /*7fb0*/  FMUL.FTZ R72, R3.reuse, R72 ;  /* 0x0000004803487220 */ /* 0x040fe40000410000 */
[C---:B------:R-:W-:Y:S02]  /*7fc0*/  FMUL.FTZ R73, R3.reuse, R73 ;  /* 0x0000004903497220 */ /* 0x040fe40000410000 */
[-C--:B------:R-:W-:Y:S03]  /*7fd0*/  HMMA.16816.F32 R68, R176, R104.reuse, R68 ;  /* 0x00000068b044723c */ /* 0x080fe60000001844 */
[C---:B------:R-:W-:Y:S02]  /*7fe0*/  FMUL.FTZ R74, R0.reuse, R74 ;  /* 0x0000004a004a7220 */ /* 0x040fe40000410000 */
[C---:B------:R-:W-:Y:S02]  /*7ff0*/  FMUL.FTZ R75, R0.reuse, R75 ;  /* 0x0000004b004b7220 */ /* 0x040fe40000410000 */
[----:B------:R-:W-:Y:S02]  /*8000*/  IMAD.MOV.U32 R156, RZ, RZ, R228 ;  /* 0x000000ffff9c7224 */ /* 0x000fe400078e00e4 */
[----:B------:R-:W-:Y:S03]  /*8010*/  FMUL.FTZ R76, R3, R76 ;  /* 0x0000004c034c7220 */ /* 0x000fe60000410000 */
[C---:B------:R-:W-:Y:S04]  /*8020*/  HMMA.16816.F32 R72, R180.reuse, R104, R72 ;  /* 0x00000068b448723c */ /* 0x040fe80000001848 */
[--C-:B-1----:R-:W-:Y:S02]  /*8030*/  FFMA.FTZ R2, R225, c[0x0][0x2d0], -R151.reuse ;  /* 0x0000b400e1027a23 */ /* 0x102fe40000010897 */
[----:B------:R-:W-:Y:S02]  /*8040*/  FMUL.FTZ R77, R3, R77 ;  /* 0x0000004d034d7220 */ /* 0x000fe40000410000 */
[----:B------:R1:W-:Y:S01]  /*8050*/  MUFU.EX2 R252, R2 ;  /* 0x0000000200fc7308 */ /* 0x0003e20000000800 */
[C---:B------:R-:W-:Y:S03]  /*8060*/  FMUL.FTZ R78, R0.reuse, R78 ;  /* 0x0000004e004e7220 */ /* 0x040fe60000410000 */
[----:B------:R-:W-:Y:S02]  /*8070*/  FMUL.FTZ R79, R0, R79 ;  /* 0x0000004f004f7220 */ /* 0x000fe40000410000 */
[C---:B------:R-:W-:Y:S02]  /*8080*/  FMUL.FTZ R80, R140.reuse, R80 ;  /* 0x000000508c507220 */ /* 0x040fe40000410000 */
[C---:B------:R-:W-:Y:S02]  /*8090*/  FMUL.FTZ R81, R140.reuse, R81 ;  /* 0x000000518c517220 */ /* 0x040fe40000410000 */
[C---:B------:R-:W-:Y:S01]  /*80a0*/  FMUL.FTZ R82, R141.reuse, R82 ;  /* 0x000000528d527220 */ /* 0x040fe20000410000 */
[-C--:B------:R-:W-:Y:S03]  /*80b0*/  HMMA.16816.F32 R76, R180, R106.reuse, R76 ;  /* 0x0000006ab44c723c */ /* 0x080fe6000000184c */
[C---:B------:R-:W-:Y:S02]  /*80c0*/  FMUL.FTZ R83, R141.reuse, R83 ;  /* 0x000000538d537220 */ /* 0x040fe40000410000 */
[C---:B------:R-:W-:Y:S02]  /*80d0*/  FMUL.FTZ R84, R140.reuse, R84 ;  /* 0x000000548c547220 */ /* 0x040fe40000410000 */
[----:B------:R-:W-:Y:S02]  /*80e0*/  FMUL.FTZ R85, R140, R85 ;  /* 0x000000558c557220 */ /* 0x000fe40000410000 */
[C---:B------:R-:W-:Y:S01]  /*80f0*/  FMUL.FTZ R86, R141.reuse, R86 ;  /* 0x000000568d567220 */ /* 0x040fe20000410000 */
[C---:B------:R-:W-:Y:S01]  /*8100*/  HMMA.16816.F32 R80, R176.reuse, R106, R80 ;  /* 0x0000006ab050723c */ /* 0x040fe20000001850 */
[----:B------:R-:W3:Y:S03]  /*8110*/  LDSM.16.MT88.4 R104, [R205+0x400] ;  /* 0x00040000cd68783b */ /* 0x000ee60000004200 */
[--C-:B-1----:R-:W-:Y:S02]  /*8120*/  FFMA.FTZ R2, R224, c[0x0][0x2d0], -R151.reuse ;  /* 0x0000b400e0027a23 */ /* 0x102fe40000010897 */
[----:B------:R-:W-:Y:S02]  /*8130*/  FMUL.FTZ R87, R141, R87 ;  /* 0x000000578d577220 */ /* 0x000fe40000410000 */
[----:B------:R1:W5:Y:S01]  /*8140*/  MUFU.EX2 R251, R2 ;  /* 0x0000000200fb7308 */ /* 0x0003620000000800 */
[C---:B------:R-:W-:Y:S03]  /*8150*/  FMUL.FTZ R88, R3.reuse, R88 ;  /* 0x0000005803587220 */ /* 0x040fe60000410000 */
[C---:B------:R-:W-:Y:S01]  /*8160*/  FMUL.FTZ R89, R3.reuse, R89 ;  /* 0x0000005903597220 */ /* 0x040fe20000410000 */
[-C--:B--2---:R-:W-:Y:S03]  /*8170*/  HMMA.16816.F32 R84, R176, R100.reuse, R84 ;  /* 0x00000064b054723c */ /* 0x084fe60000001854 */
[C---:B------:R-:W-:Y:S02]  /*8180*/  FMUL.FTZ R90, R0.reuse, R90 ;  /* 0x0000005a005a7220 */ /* 0x040fe40000410000 */
[C---:B------:R-:W-:Y:S02]  /*8190*/  FMUL.FTZ R91, R0.reuse, R91 ;  /* 0x0000005b005b7220 */ /* 0x040fe40000410000 */
[C---:B------:R-:W-:Y:S02]  /*81a0*/  FMUL.FTZ R92, R3.reuse, R92 ;  /* 0x0000005c035c7220 */ /* 0x040fe40000410000 */
[----:B------:R-:W-:Y:S03]  /*81b0*/  FMUL.FTZ R93, R3, R93 ;  /* 0x0000005d035d7220 */ /* 0x000fe60000410000 */
[C---:B------:R-:W-:Y:S04]  /*81c0*/  HMMA.16816.F32 R88, R180.reuse, R100, R88 ;  /* 0x00000064b458723c */ /* 0x040fe80000001858 */
[C---:B------:R-:W-:Y:S02]  /*81d0*/  FMUL.FTZ R94, R0.reuse, R94 ;  /* 0x0000005e005e7220 */ /* 0x040fe40000410000 */
[----:B------:R-:W-:Y:S01]  /*81e0*/  FMUL.FTZ R95, R0, R95 ;  /* 0x0000005f005f7220 */ /* 0x000fe20000410000 */
[----:B------:R-:W-:Y:S01]  /*81f0*/  F2FP.PACK_AB R100, R158, R153 ;  /* 0x000000999e64723e */ /* 0x000fe200000000ff */
[--C-:B-1----:R-:W-:Y:S01]  /*8200*/  FFMA.FTZ R2, R226, c[0x0][0x2d0], -R151.reuse ;  /* 0x0000b400e2027a23 */ /* 0x102fe20000010897 */
[----:B----4-:R-:W-:Y:S03]  /*8210*/  F2FP.PACK_AB R101, R161, R152 ;  /* 0x00000098a165723e */ /* 0x010fe600000000ff */
[----:B------:R1:W-:Y:S01]  /*8220*/  MUFU.EX2 R250, R2 ;  /* 0x0000000200fa7308 */ /* 0x0003e20000000800 */
[-C--:B------:R-:W-:Y:S03]  /*8230*/  HMMA.16816.F32 R92, R180, R102.reuse, R92 ;  /* 0x00000066b45c723c */ /* 0x080fe6000000185c */
[C---:B------:R-:W-:Y:S01]  /*8240*/  FMUL.FTZ R96, R140.reuse, R96 ;  /* 0x000000608c607220 */ /* 0x040fe20000410000 */
[----:B-----5:R-:W-:Y:S01]  /*8250*/  F2FP.PACK_AB R108, R251, R252 ;  /* 0x000000fcfb6c723e */ /* 0x020fe200000000ff */
[----:B------:R-:W-:Y:S02]  /*8260*/  FMUL.FTZ R97, R140, R97 ;  /* 0x000000618c617220 */ /* 0x000fe40000410000 */
[C---:B------:R-:W-:Y:S01]  /*8270*/  FMUL.FTZ R98, R141.reuse, R98 ;  /* 0x000000628d627220 */ /* 0x040fe20000410000 */
[----:B------:R-:W-:Y:S01]  /*8280*/  MOV R183, R157 ;  /* 0x0000009d00b77202 */ /* 0x000fe20000000f00 */
[----:B------:R-:W-:Y:S03]  /*8290*/  FMUL.FTZ R99, R141, R99 ;  /* 0x000000638d637220 */ /* 0x000fe60000410000 */
[----:B------:R-:W-:Y:S02]  /*82a0*/  IMAD.MOV.U32 R175, RZ, RZ, R160 ;  /* 0x000000ffffaf7224 */ /* 0x000fe400078e00a0 */
[----:B------:R-:W-:Y:S02]  /*82b0*/  IMAD.MOV.U32 R135, RZ, RZ, R192 ;  /* 0x000000ffff877224 */ /* 0x000fe400078e00c0 */
[----:B------:R-:W-:Y:S01]  /*82c0*/  HMMA.16816.F32 R96, R176, R102, R96 ;  /* 0x00000066b060723c */ /* 0x000fe20000001860 */
[----:B------:R-:W2:Y:S03]  /*82d0*/  LDL R177, [R1+0x2c] ;  /* 0x00002c0001b17983 */ /* 0x000ea60000100800 */
[----:B------:R-:W-:Y:S01]  /*82e0*/  IMAD.MOV.U32 R159, RZ, RZ, R156 ;  /* 0x000000ffff9f7224 */ /* 0x000fe200078e009c */
[----:B------:R-:W4:Y:S01]  /*82f0*/  LDL.LU R176, [R1+0x18] ;  /* 0x0000180001b07983 */ /* 0x000f220000300800 */
[----:B------:R-:W-:Y:S01]  /*8300*/  MOV R156, R196 ;  /* 0x000000c4009c7202 */ /* 0x000fe20000000f00 */
[----:B-1----:R-:W-:Y:S01]  /*8310*/  FFMA.FTZ R2, R227, c[0x0][0x2d0], -R151 ;  /* 0x0000b400e3027a23 */ /* 0x002fe20000010897 */
[----:B------:R-:W-:Y:S01]  /*8320*/  F2FP.PACK_AB R102, R168, R162 ;  /* 0x000000a2a866723e */ /* 0x000fe200000000ff */
[----:B------:R-:W5:Y:S01]  /*8330*/  LDL.LU R138, [R1+0x1c] ;  /* 0x00001c00018a7983 */ /* 0x000f620000300800 */
[----:B------:R-:W-:Y:S02]  /*8340*/  MUFU.EX2 R227, R120 ;  /* 0x0000007800e37308 */ /* 0x000fe40000000800 */
[----:B------:R-:W-:Y:S01]  /*8350*/  F2FP.PACK_AB R103, R169, R163 ;  /* 0x000000a3a967723e */ /* 0x000fe200000000ff */
[----:B------:R-:W5:Y:S01]  /*8360*/  LDL.LU R137, [R1+0x20] ;  /* 0x0000200001897983 */ /* 0x000f620000300800 */
[----:B------:R-:W-:Y:S02]  /*8370*/  IMAD.MOV.U32 R170, RZ, RZ, R198 ;  /* 0x000000ffffaa7224 */ /* 0x000fe400078e00c6 */
[----:B------:R-:W-:Y:S01]  /*8380*/  IMAD.MOV.U32 R157, RZ, RZ, R147 ;  /* 0x000000ffff9d7224 */ /* 0x000fe200078e0093 */
[----:B------:R-:W5:Y:S01]  /*8390*/  LDL.LU R136, [R1+0x24] ;  /* 0x0000240001887983 */ /* 0x000f620000300800 */
[----:B------:R-:W-:Y:S01]  /*83a0*/  MOV R147, R187 ;  /* 0x000000bb00937202 */ /* 0x000fe20000000f00 */
[-C--:B---3--:R-:W-:Y:S01]  /*83b0*/  HMMA.16816.F32 R4, R100, R104.reuse, R4 ;  /* 0x000000686404723c */ /* 0x088fe20000001804 */
[----:B------:R1:W3:Y:S04]  /*83c0*/  MUFU.EX2 R248, R2 ;  /* 0x0000000200f87308 */ /* 0x0002e80000000800 */
[----:B------:R-:W-:Y:S02]  /*83d0*/  IMAD.MOV.U32 R237, RZ, RZ, R161 ;  /* 0x000000ffffed7224 */ /* 0x000fe400078e00a1 */
[--C-:B-1----:R-:W-:Y:S01]  /*83e0*/  FFMA.FTZ R2, R229, c[0x0][0x2d0], -R184.reuse ;  /* 0x0000b400e5027a23 */ /* 0x102fe200000108b8 */
[----:B---3--:R-:W-:Y:S03]  /*83f0*/  F2FP.PACK_AB R110, R248, R250 ;  /* 0x000000faf86e723e */ /* 0x008fe600000000ff */
[----:B------:R1:W-:Y:S02]  /*8400*/  MUFU.EX2 R241, R2 ;  /* 0x0000000200f17308 */ /* 0x0003e40000000800 */
[--C-:B-1----:R-:W-:Y:S08]  /*8410*/  FFMA.FTZ R2, R231, c[0x0][0x2d0], -R184.reuse ;  /* 0x0000b400e7027a23 */ /* 0x102ff000000108b8 */
[----:B------:R1:W3:Y:S02]  /*8420*/  MUFU.EX2 R238, R2 ;  /* 0x0000000200ee7308 */ /* 0x0002e40000000800 */
[--C-:B-1----:R-:W-:Y:S01]  /*8430*/  FFMA.FTZ R2, R232, c[0x0][0x2d0], -R184.reuse ;  /* 0x0000b400e8027a23 */ /* 0x102fe200000108b8 */
[----:B---3--:R-:W-:Y:S07]  /*8440*/  F2FP.PACK_AB R109, R238, R241 ;  /* 0x000000f1ee6d723e */ /* 0x008fee00000000ff */
[----:B------:R1:W-:Y:S02]  /*8450*/  MUFU.EX2 R235, R2 ;  /* 0x0000000200eb7308 */ /* 0x0003e40000000800 */
[----:B-1----:R-:W-:Y:S08]  /*8460*/  FFMA.FTZ R2, R233, c[0x0][0x2d0], -R184 ;  /* 0x0000b400e9027a23 */ /* 0x002ff000000108b8 */
[----:B------:R1:W3:Y:S02]  /*8470*/  MUFU.EX2 R234, R2 ;  /* 0x0000000200ea7308 */ /* 0x0002e40000000800 */
[--C-:B-1----:R-:W-:Y:S01]  /*8480*/  FFMA.FTZ R2, R190, c[0x0][0x2d0], -R150.reuse ;  /* 0x0000b400be027a23 */ /* 0x102fe20000010896 */
[----:B---3--:R-:W-:Y:S07]  /*8490*/  F2FP.PACK_AB R111, R234, R235 ;  /* 0x000000ebea6f723e */ /* 0x008fee00000000ff */
[----:B------:R1:W-:Y:S01]  /*84a0*/  MUFU.EX2 R230, R2 ;  /* 0x0000000200e67308 */ /* 0x0003e20000000800 */
[C---:B------:R-:W-:Y:S08]  /*84b0*/  HMMA.16816.F32 R8, R108.reuse, R104, R8 ;  /* 0x000000686c08723c */ /* 0x040ff00000001808 */
[-C--:B------:R-:W-:Y:S08]  /*84c0*/  HMMA.16816.F32 R12, R108, R106.reuse, R12 ;  /* 0x0000006a6c0c723c */ /* 0x080ff0000000180c */
[C---:B------:R-:W-:Y:S01]  /*84d0*/  HMMA.16816.F32 R16, R100.reuse, R106, R16 ;  /* 0x0000006a6410723c */ /* 0x040fe20000001810 */
[----:B------:R-:W3:Y:S03]  /*84e0*/  LDSM.16.MT88.4 R104, [R206+0x1400] ;  /* 0x00140000ce68783b */ /* 0x000ee60000004200 */
[--C-:B-1----:R-:W-:Y:S02]  /*84f0*/  FFMA.FTZ R2, R236, c[0x0][0x2d0], -R150.reuse ;  /* 0x0000b400ec027a23 */ /* 0x102fe40000010896 */
[----:B------:R-:W-:Y:S02]  /*8500*/  IMAD.MOV.U32 R236, RZ, RZ, R169 ;  /* 0x000000ffffec7224 */ /* 0x000fe400078e00a9 */
[-C--:B------:R-:W-:Y:S01]  /*8510*/  HMMA.16816.F32 R20, R100, R112.reuse, R20 ;  /* 0x000000706414723c */ /* 0x080fe20000001814 */
[----:B------:R1:W1:Y:S07]  /*8520*/  MUFU.EX2 R232, R2 ;  /* 0x0000000200e87308 */ /* 0x00026e0000000800 */
[C---:B------:R-:W-:Y:S08]  /*8530*/  HMMA.16816.F32 R24, R108.reuse, R112, R24 ;  /* 0x000000706c18723c */ /* 0x040ff00000001818 */
[-C--:B------:R-:W-:Y:S08]  /*8540*/  HMMA.16816.F32 R28, R108, R114.reuse, R28 ;  /* 0x000000726c1c723c */ /* 0x080ff0000000181c */
[C---:B------:R-:W-:Y:S01]  /*8550*/  HMMA.16816.F32 R32, R100.reuse, R114, R32 ;  /* 0x000000726420723c */ /* 0x040fe20000001820 */
[----:B------:R-:W3:Y:S03]  /*8560*/  LDSM.16.MT88.4 R112, [R205+0x2400] ;  /* 0x00240000cd70783b */ /* 0x000ee60000004200 */
[--C-:B-1----:R-:W-:Y:S04]  /*8570*/  FFMA.FTZ R2, R191, c[0x0][0x2d0], -R150.reuse ;  /* 0x0000b400bf027a23 */ /* 0x102fe80000010896 */
[-C--:B------:R-:W-:Y:S01]  /*8580*/  HMMA.16816.F32 R36, R100, R116.reuse, R36 ;  /* 0x000000746424723c */ /* 0x080fe20000001824 */
[----:B------:R1:W-:Y:S07]  /*8590*/  MUFU.EX2 R233, R2 ;  /* 0x0000000200e97308 */ /* 0x0003ee0000000800 */
[C---:B------:R-:W-:Y:S08]  /*85a0*/  HMMA.16816.F32 R40, R108.reuse, R116, R40 ;  /* 0x000000746c28723c */ /* 0x040ff00000001828 */
[-C--:B------:R-:W-:Y:S08]  /*85b0*/  HMMA.16816.F32 R44, R108, R118.reuse, R44 ;  /* 0x000000766c2c723c */ /* 0x080ff0000000182c */
[C---:B------:R-:W-:Y:S01]  /*85c0*/  HMMA.16816.F32 R48, R100.reuse, R118, R48 ;  /* 0x000000766430723c */ /* 0x040fe20000001830 */
[----:B------:R-:W2:Y:S03]  /*85d0*/  LDSM.16.MT88.4 R116, [R206+0x2400] ;  /* 0x00240000ce74783b */ /* 0x000ea60000004200 */
[----:B-1----:R-:W-:Y:S02]  /*85e0*/  FFMA.FTZ R2, R239, c[0x0][0x2d0], -R150 ;  /* 0x0000b400ef027a23 */ /* 0x002fe40000010896 */
[----:B------:R-:W-:Y:S02]  /*85f0*/  IMAD.MOV.U32 R239, RZ, RZ, R168 ;  /* 0x000000ffffef7224 */ /* 0x000fe400078e00a8 */
[-C--:B---3--:R-:W-:Y:S01]  /*8600*/  HMMA.16816.F32 R52, R100, R104.reuse, R52 ;  /* 0x000000686434723c */ /* 0x088fe20000001834 */
[----:B------:R1:W3:Y:S07]  /*8610*/  MUFU.EX2 R231, R2 ;  /* 0x0000000200e77308 */ /* 0x0002ee0000000800 */
[C---:B------:R-:W-:Y:S08]  /*8620*/  HMMA.16816.F32 R56, R108.reuse, R104, R56 ;  /* 0x000000686c38723c */ /* 0x040ff00000001838 */
[-C--:B------:R-:W-:Y:S08]  /*8630*/  HMMA.16816.F32 R60, R108, R106.reuse, R60 ;  /* 0x0000006a6c3c723c */ /* 0x080ff0000000183c */
[C---:B------:R-:W-:Y:S01]  /*8640*/  HMMA.16816.F32 R64, R100.reuse, R106, R64 ;  /* 0x0000006a6440723c */ /* 0x040fe20000001840 */
[----:B------:R-:W3:Y:S03]  /*8650*/  LDSM.16.MT88.4 R104, [R205+0x800] ;  /* 0x00080000cd68783b */ /* 0x000ee60000004200 */
[----:B-1----:R-:W-:Y:S01]  /*8660*/  FFMA.FTZ R2, R244, c[0x0][0x2d0], -R149 ;  /* 0x0000b400f4027a23 */ /* 0x002fe20000010895 */
[----:B------:R-:W-:Y:S03]  /*8670*/  MOV R244, R163 ;  /* 0x000000a300f47202 */ /* 0x000fe60000000f00 */
[-C--:B------:R-:W-:Y:S01]  /*8680*/  HMMA.16816.F32 R68, R100, R112.reuse, R68 ;  /* 0x000000706444723c */ /* 0x080fe20000001844 */
[----:B------:R1:W-:Y:S07]  /*8690*/  MUFU.EX2 R229, R2 ;  /* 0x0000000200e57308 */ /* 0x0003ee0000000800 */
[C---:B------:R-:W-:Y:S08]  /*86a0*/  HMMA.16816.F32 R72, R108.reuse, R112, R72 ;  /* 0x000000706c48723c */ /* 0x040ff00000001848 */
[-C--:B------:R-:W-:Y:S03]  /*86b0*/  HMMA.16816.F32 R76, R108, R114.reuse, R76 ;  /* 0x000000726c4c723c */ /* 0x080fe6000000184c */
[----:B--2---:R-:W-:Y:S01]  /*86c0*/  ISETP.GT.AND P0, PT, R221, R177, PT ;  /* 0x000000b1dd00720c */ /* 0x004fe20003f04270 */
[----:B----4-:R-:W-:Y:S01]  /*86d0*/  FFMA.FTZ R140, R140, R176, R183 ;  /* 0x000000b08c8c7223 */ /* 0x010fe200000100b7 */
[----:B------:R-:W-:Y:S01]  /*86e0*/  MOV R221, R157 ;  /* 0x0000009d00dd7202 */ /* 0x000fe20000000f00 */
[----:B------:R-:W-:Y:S02]  /*86f0*/  LDSM.16.MT88.4 R180, [R205+0x2c00] ;  /* 0x002c0000cdb4783b */ /* 0x000fe40000004200 */
[C---:B------:R-:W-:Y:S04]  /*8700*/  HMMA.16816.F32 R80, R100.reuse, R114, R80 ;  /* 0x000000726450723c */ /* 0x040fe80000001850 */
[----:B-1----:R-:W-:Y:S02]  /*8710*/  FFMA.FTZ R2, R245, c[0x0][0x2d0], -R149 ;  /* 0x0000b400f5027a23 */ /* 0x002fe40000010895 */
[----:B-----5:R-:W-:Y:S01]  /*8720*/  FFMA.FTZ R3, R3, R137, R175 ;  /* 0x0000008903037223 */ /* 0x020fe200000100af */
[----:B------:R-:W1:Y:S01]  /*8730*/  LDSM.16.MT88.4 R112, [R206+0x800] ;  /* 0x00080000ce70783b */ /* 0x000e620000004200 */
[-C--:B------:R-:W-:Y:S01]  /*8740*/  HMMA.16816.F32 R84, R100, R116.reuse, R84 ;  /* 0x000000746454723c */ /* 0x080fe20000001854 */
[----:B------:R2:W4:Y:S03]  /*8750*/  MUFU.EX2 R228, R2 ;  /* 0x0000000200e47308 */ /* 0x0005260000000800 */
[----:B------:R-:W-:Y:S02]  /*8760*/  FFMA.FTZ R0, R0, R136, R174 ;  /* 0x0000008800007223 */ /* 0x000fe400000100ae */
[----:B------:R-:W-:Y:S02]  /*8770*/  FFMA.FTZ R141, R141, R138, R139 ;  /* 0x0000008a8d8d7223 */ /* 0x000fe4000001008b */
[C---:B------:R-:W-:Y:S01]  /*8780*/  HMMA.16816.F32 R88, R108.reuse, R116, R88 ;  /* 0x000000746c58723c */ /* 0x040fe20000001858 */
[----:B------:R-:W-:Y:S03]  /*8790*/  LDSM.16.MT88.4 R136, [R206+0x1c00] ;  /* 0x001c0000ce88783b */ /* 0x000fe60000004200 */
[----:B------:R-:W-:Y:S04]  /*87a0*/  IMAD.MOV.U32 R245, RZ, RZ, R162 ;  /* 0x000000fffff57224 */ /* 0x000fe800078e00a2 */
[-C--:B------:R-:W-:Y:S07]  /*87b0*/  HMMA.16816.F32 R92, R108, R118.reuse, R92 ;  /* 0x000000766c5c723c */ /* 0x080fee000000185c */
[----:B------:R-:W-:Y:S01]  /*87c0*/  FFMA.FTZ R108, R197, c[0x0][0x2d0], -R150 ;  /* 0x0000b400c56c7a23 */ /* 0x000fe20000010896 */
[----:B------:R-:W-:Y:S01]  /*87d0*/  HMMA.16816.F32 R96, R100, R118, R96 ;  /* 0x000000766460723c */ /* 0x000fe20000001860 */
[----:B------:R-:W5:Y:S03]  /*87e0*/  LDSM.16.MT88.4 R116, [R205+0x1800] ;  /* 0x00180000cd74783b */ /* 0x000f660000004200 */
[----:B--2---:R-:W-:Y:S02]  /*87f0*/  FFMA.FTZ R2, R243, c[0x0][0x2d0], -R149 ;  /* 0x0000b400f3027a23 */ /* 0x004fe40000010895 */
[----:B------:R-:W-:Y:S01]  /*8800*/  IMAD.MOV.U32 R197, RZ, RZ, R199 ;  /* 0x000000ffffc57224 */ /* 0x000fe200078e00c7 */
[----:B------:R-:W-:Y:S01]  /*8810*/  F2FP.PACK_AB R100, R232, R230 ;  /* 0x000000e6e864723e */ /* 0x000fe200000000ff */
[----:B------:R2:W1:Y:S01]  /*8820*/  MUFU.EX2 R226, R2 ;  /* 0x0000000200e27308 */ /* 0x0004620000000800 */
[----:B---3--:R-:W-:Y:S03]  /*8830*/  F2FP.PACK_AB R102, R231, R233 ;  /* 0x000000e9e766723e */ /* 0x008fe600000000ff */
[----:B------:R-:W-:Y:S01]  /*8840*/  IMAD.MOV.U32 R160, RZ, RZ, R197 ;  /* 0x000000ffffa07224 */ /* 0x000fe200078e00c5 */
[----:B----4-:R-:W-:Y:S01]  /*8850*/  F2FP.PACK_AB R101, R228, R229 ;  /* 0x000000e5e465723e */ /* 0x010fe200000000ff */
[----:B------:R-:W-:Y:S04]  /*8860*/  IMAD.MOV.U32 R243, RZ, RZ, R158 ;  /* 0x000000fffff37224 */ /* 0x000fe800078e009e */
[----:B------:R-:W-:Y:S01]  /*8870*/  MUFU.EX2 R197, R108 ;  /* 0x0000006c00c57308 */ /* 0x000fe20000000800 */
[----:B--2---:R-:W-:Y:S01]  /*8880*/  FFMA.FTZ R2, R128, c[0x0][0x2d0], -R151 ;  /* 0x0000b40080027a23 */ /* 0x004fe20000010897 */
[----:B-1----:R-:W-:Y:S01]  /*8890*/  F2FP.PACK_AB R103, R226, R227 ;  /* 0x000000e3e267723e */ /* 0x002fe200000000ff */
[----:B------:R-:W-:Y:S01]  /*88a0*/  IMAD.MOV.U32 R128, RZ, RZ, R125 ;  /* 0x000000ffff807224 */ /* 0x000fe200078e007d */
[----:B------:R-:W-:Y:S06]  /*88b0*/  MOV R125, R186 ;  /* 0x000000ba007d7202 */ /* 0x000fec0000000f00 */
[----:B------:R1:W-:Y:S01]  /*88c0*/  MUFU.EX2 R225, R2 ;  /* 0x0000000200e17308 */ /* 0x0003e20000000800 */
[----:B------:R-:W-:Y:S02]  /*88d0*/  IMAD.MOV.U32 R186, RZ, RZ, R123 ;  /* 0x000000ffffba7224 */ /* 0x000fe400078e007b */
[----:B------:R-:W-:Y:S01]  /*88e0*/  IMAD.MOV.U32 R123, RZ, RZ, R121 ;  /* 0x000000ffff7b7224 */ /* 0x000fe200078e0079 */
[-C--:B------:R-:W-:Y:S03]  /*88f0*/  HMMA.16816.F32 R4, R100, R104.reuse, R4 ;  /* 0x000000686404723c */ /* 0x080fe60000001804 */
[----:B------:R-:W-:Y:S01]  /*8900*/  MOV R121, R167 ;  /* 0x000000a700797202 */ /* 0x000fe20000000f00 */
[----:B------:R-:W-:Y:S02]  /*8910*/  IMAD.MOV.U32 R167, RZ, RZ, R165 ;  /* 0x000000ffffa77224 */ /* 0x000fe400078e00a5 */
[----:B------:R-:W-:Y:S02]  /*8920*/  IMAD.MOV.U32 R165, RZ, RZ, R201 ;  /* 0x000000ffffa57224 */ /* 0x000fe400078e00c9 */
[--C-:B------:R-:W-:Y:S04]  /*8930*/  FFMA.FTZ R132, R123, c[0x0][0x2d0], -R151.reuse ;  /* 0x0000b4007b847a23 */ /* 0x100fe80000010897 */
[----:B------:R-:W-:Y:S01]  /*8940*/  FFMA.FTZ R134, R121, c[0x0][0x2d0], -R151 ;  /* 0x0000b40079867a23 */ /* 0x000fe20000010897 */
[----:B------:R-:W-:Y:S01]  /*8950*/  MUFU.EX2 R190, R132 ;  /* 0x0000008400be7308 */ /* 0x000fe20000000800 */
[--C-:B------:R-:W-:Y:S02]  /*8960*/  FFMA.FTZ R129, R125, c[0x0][0x2d0], -R149.reuse ;  /* 0x0000b4007d817a23 */ /* 0x100fe40000010895 */
[----:B------:R-:W-:Y:S01]  /*8970*/  FFMA.FTZ R131, R186, c[0x0][0x2d0], -R149 ;  /* 0x0000b400ba837a23 */ /* 0x000fe20000010895 */
[----:B------:R-:W-:Y:S01]  /*8980*/  MOV R186, R167 ;  /* 0x000000a700ba7202 */ /* 0x000fe20000000f00 */
[----:B------:R-:W-:Y:S02]  /*8990*/  IMAD.MOV.U32 R173, RZ, RZ, R165 ;  /* 0x000000ffffad7224 */ /* 0x000fe400078e00a5 */
[----:B-1----:R-:W-:Y:S02]  /*89a0*/  FFMA.FTZ R2, R249, c[0x0][0x2d0], -R151 ;  /* 0x0000b400f9027a23 */ /* 0x002fe40000010897 */
[----:B------:R-:W-:Y:S01]  /*89b0*/  IMAD.MOV.U32 R249, RZ, RZ, R152 ;  /* 0x000000fffff97224 */ /* 0x000fe200078e0098 */
[----:B------:R-:W-:Y:S01]  /*89c0*/  MUFU.EX2 R192, R131 ;  /* 0x0000008300c07308 */ /* 0x000fe20000000800 */
[----:B------:R-:W-:Y:S02]  /*89d0*/  FADD.FTZ R140, R173, R140 ;  /* 0x0000008cad8c7221 */ /* 0x000fe40000010000 */
[----:B------:R-:W-:Y:S07]  /*89e0*/  FADD.FTZ R186, R186, R3 ;  /* 0x00000003baba7221 */ /* 0x000fee0000010000 */
[----:B------:R1:W2:Y:S10]  /*89f0*/  MUFU.EX2 R223, R2 ;  /* 0x0000000200df7308 */ /* 0x0002b40000000800 */
[----:B------:R-:W-:Y:S01]  /*8a00*/  MUFU.EX2 R188, R134 ;  /* 0x0000008600bc7308 */ /* 0x000fe20000000800 */
[----:B-1----:R-:W-:Y:S01]  /*8a10*/  FFMA.FTZ R2, R240, c[0x0][0x2d0], -R151 ;  /* 0x0000b400f0027a23 */ /* 0x002fe20000010897 */
[----:B--2---:R-:W-:Y:S01]  /*8a20*/  F2FP.PACK_AB R108, R223, R225 ;  /* 0x000000e1df6c723e */ /* 0x004fe200000000ff */
[----:B------:R-:W-:Y:S07]  /*8a30*/  IMAD.MOV.U32 R240, RZ, RZ, R153 ;  /* 0x000000fffff07224 */ /* 0x000fee00078e0099 */
[----:B------:R1:W-:Y:S02]  /*8a40*/  MUFU.EX2 R224, R2 ;  /* 0x0000000200e07308 */ /* 0x0003e40000000800 */
[----:B-1----:R-:W-:Y:S01]  /*8a50*/  FFMA.FTZ R2, R242, c[0x0][0x2d0], -R151 ;  /* 0x0000b400f2027a23 */ /* 0x002fe20000010897 */
[----:B------:R-:W-:Y:S07]  /*8a60*/  MOV R242, R154 ;  /* 0x0000009a00f27202 */ /* 0x000fee0000000f00 */
[----:B------:R1:W2:Y:S02]  /*8a70*/  MUFU.EX2 R222, R2 ;  /* 0x0000000200de7308 */ /* 0x0002a40000000800 */
[--C-:B-1----:R-:W-:Y:S01]  /*8a80*/  FFMA.FTZ R2, R127, c[0x0][0x2d0], -R184.reuse ;  /* 0x0000b4007f027a23 */ /* 0x102fe200000108b8 */
[----:B--2---:R-:W-:Y:S01]  /*8a90*/  F2FP.PACK_AB R110, R222, R224 ;  /* 0x000000e0de6e723e */ /* 0x004fe200000000ff */
[----:B------:R-:W-:Y:S06]  /*8aa0*/  IMAD.MOV.U32 R127, RZ, RZ, R203 ;  /* 0x000000ffff7f7224 */ /* 0x000fec00078e00cb */
[----:B------:R1:W-:Y:S02]  /*8ab0*/  MUFU.EX2 R203, R2 ;  /* 0x0000000200cb7308 */ /* 0x0003e40000000800 */
[----:B-1----:R-:W-:Y:S02]  /*8ac0*/  FFMA.FTZ R2, R124, c[0x0][0x2d0], -R184 ;  /* 0x0000b4007c027a23 */ /* 0x002fe400000108b8 */
[----:B------:R-:W-:Y:S01]  /*8ad0*/  IMAD.MOV.U32 R124, RZ, RZ, R185 ;  /* 0x000000ffff7c7224 */ /* 0x000fe200078e00b9 */
[----:B------:R-:W-:Y:S01]  /*8ae0*/  MOV R185, R122 ;  /* 0x0000007a00b97202 */ /* 0x000fe20000000f00 */
[----:B------:R-:W-:Y:S02]  /*8af0*/  IMAD.MOV.U32 R122, RZ, RZ, R193 ;  /* 0x000000ffff7a7224 */ /* 0x000fe400078e00c1 */
[----:B------:R-:W-:Y:S01]  /*8b00*/  IMAD.MOV.U32 R193, RZ, RZ, R166 ;  /* 0x000000ffffc17224 */ /* 0x000fe200078e00a6 */
[----:B------:R-:W-:Y:S01]  /*8b10*/  MOV R166, R200 ;  /* 0x000000c800a67202 */ /* 0x000fe20000000f00 */
[----:B------:R-:W-:Y:S01]  /*8b20*/  FFMA.FTZ R133, R122, c[0x0][0x2d0], -R151 ;  /* 0x0000b4007a857a23 */ /* 0x000fe20000010897 */
[----:B------:R1:W2:Y:S01]  /*8b30*/  MUFU.EX2 R200, R2 ;  /* 0x0000000200c87308 */ /* 0x0002a20000000800 */
[----:B------:R-:W3:Y:S01]  /*8b40*/  LDSM.16.MT88.4 R120, [R206+0x1800] ;  /* 0x00180000ce78783b */ /* 0x000ee20000004200 */
[----:B------:R-:W-:Y:S02]  /*8b50*/  FFMA.FTZ R130, R124, c[0x0][0x2d0], -R149 ;  /* 0x0000b4007c827a23 */ /* 0x000fe40000010895 */
[----:B------:R-:W-:Y:S02]  /*8b60*/  IMAD.MOV.U32 R172, RZ, RZ, R166 ;  /* 0x000000ffffac7224 */ /* 0x000fe400078e00a6 */
[----:B------:R-:W-:Y:S02]  /*8b70*/  FFMA.FTZ R151, R193, c[0x0][0x2d0], -R151 ;  /* 0x0000b400c1977a23 */ /* 0x000fe40000010897 */
[----:B------:R-:W-:Y:S01]  /*8b80*/  FFMA.FTZ R149, R185, c[0x0][0x2d0], -R149 ;  /* 0x0000b400b9957a23 */ /* 0x000fe20000010895 */
[----:B------:R-:W-:Y:S01]  /*8b90*/  LDSM.16.MT88.4 R164, [R205+0xc00] ;  /* 0x000c0000cda4783b */ /* 0x000fe20000004200 */
[----:B------:R-:W-:Y:S01]  /*8ba0*/  MUFU.EX2 R193, R130 ;  /* 0x0000008200c17308 */ /* 0x000fe20000000800 */
[----:B------:R-:W-:Y:S02]  /*8bb0*/  IMAD.MOV.U32 R185, RZ, RZ, R194 ;  /* 0x000000ffffb97224 */ /* 0x000fe400078e00c2 */
[----:B------:R-:W-:Y:S04]  /*8bc0*/  FADD.FTZ R141, R172, R141 ;  /* 0x0000008dac8d7221 */ /* 0x000fe80000010000 */
[----:B------:R-:W-:Y:S03]  /*8bd0*/  FADD.FTZ R141, R170, R141 ;  /* 0x0000008daa8d7221 */ /* 0x000fe60000010000 */
[----:B------:R-:W4:Y:S01]  /*8be0*/  MUFU.EX2 R194, R129 ;  /* 0x0000008100c27308 */ /* 0x000f220000000800 */
[--C-:B-1----:R-:W-:Y:S01]  /*8bf0*/  FFMA.FTZ R2, R247, c[0x0][0x2d0], -R184.reuse ;  /* 0x0000b400f7027a23 */ /* 0x102fe200000108b8 */
[----:B--2---:R-:W-:Y:S01]  /*8c00*/  F2FP.PACK_AB R109, R200, R203 ;  /* 0x000000cbc86d723e */ /* 0x004fe200000000ff */
[----:B------:R-:W-:Y:S07]  /*8c10*/  IMAD.MOV.U32 R247, RZ, RZ, R155 ;  /* 0x000000fffff77224 */ /* 0x000fee00078e009b */
[----:B------:R1:W-:Y:S10]  /*8c20*/  MUFU.EX2 R201, R2 ;  /* 0x0000000200c97308 */ /* 0x0003f40000000800 */
[----:B------:R4:W2:Y:S10]  /*8c30*/  MUFU.EX2 R191, R149 ;  /* 0x0000009500bf7308 */ /* 0x0008b40000000800 */
[----:B------:R2:W2:Y:S01]  /*8c40*/  MUFU.EX2 R187, R151 ;  /* 0x0000009700bb7308 */ /* 0x0004a20000000800 */
[----:B-1----:R-:W-:Y:S02]  /*8c50*/  FFMA.FTZ R2, R246, c[0x0][0x2d0], -R184 ;  /* 0x0000b400f6027a23 */ /* 0x002fe400000108b8 */
[----:B------:R-:W-:Y:S07]  /*8c60*/  IMAD.MOV.U32 R246, RZ, RZ, R156 ;  /* 0x000000fffff67224 */ /* 0x000fee00078e009c */
[----:B------:R-:W1:Y:S01]  /*8c70*/  MUFU.EX2 R199, R2 ;  /* 0x0000000200c77308 */ /* 0x000e620000000800 */
[----:B----4-:R-:W-:Y:S09]  /*8c80*/  F2FP.PACK_AB R149, R193, R194 ;  /* 0x000000c2c195723e */ /* 0x010ff200000000ff */
[----:B------:R-:W4:Y:S01]  /*8c90*/  MUFU.EX2 R189, R133 ;  /* 0x0000008500bd7308 */ /* 0x000f220000000800 */
[----:B--2---:R-:W-:Y:S02]  /*8ca0*/  F2FP.PACK_AB R151, R191, R192 ;  /* 0x000000c0bf97723e */ /* 0x004fe400000000ff */
[----:B------:R-:W-:Y:S02]  /*8cb0*/  F2FP.PACK_AB R178, R187, R188 ;  /* 0x000000bcbbb2723e */ /* 0x000fe400000000ff */
[----:B-1----:R-:W-:Y:S01]  /*8cc0*/  F2FP.PACK_AB R111, R199, R201 ;  /* 0x000000c9c76f723e */ /* 0x002fe200000000ff */
[--C-:B------:R-:W-:Y:S02]  /*8cd0*/  FFMA.FTZ R2, R128, c[0x0][0x2d0], -R150.reuse ;  /* 0x0000b40080027a23 */ /* 0x100fe40000010896 */
[--C-:B------:R-:W-:Y:S02]  /*8ce0*/  FFMA.FTZ R128, R127, c[0x0][0x2d0], -R150.reuse ;  /* 0x0000b4007f807a23 */ /* 0x100fe40000010896 */
[----:B------:R-:W-:Y:S01]  /*8cf0*/  FFMA.FTZ R150, R126, c[0x0][0x2d0], -R150 ;  /* 0x0000b4007e967a23 */ /* 0x000fe20000010896 */
[----:B------:R1:W-:Y:S01]  /*8d00*/  MUFU.EX2 R195, R2 ;  /* 0x0000000200c37308 */ /* 0x0003e20000000800 */
[C---:B------:R-:W-:Y:S01]  /*8d10*/  HMMA.16816.F32 R8, R108.reuse, R104, R8 ;  /* 0x000000686c08723c */ /* 0x040fe20000001808 */
[----:B------:R-:W2:Y:S03]  /*8d20*/  LDSM.16.MT88.4 R124, [R205+0x2800] ;  /* 0x00280000cd7c783b */ /* 0x000ea60000004200 */
[----:B----4-:R-:W-:Y:S04]  /*8d30*/  F2FP.PACK_AB R176, R189, R190 ;  /* 0x000000bebdb0723e */ /* 0x010fe800000000ff */
[-C--:B------:R-:W-:Y:S01]  /*8d40*/  HMMA.16816.F32 R12, R108, R106.reuse, R12 ;  /* 0x0000006a6c0c723c */ /* 0x080fe2000000180c */
[----:B------:R4:W-:Y:S07]  /*8d50*/  MUFU.EX2 R196, R128 ;  /* 0x0000008000c47308 */ /* 0x0009ee0000000800 */
[C---:B------:R-:W-:Y:S01]  /*8d60*/  HMMA.16816.F32 R16, R100.reuse, R106, R16 ;  /* 0x0000006a6410723c */ /* 0x040fe20000001810 */
[----:B------:R-:W2:Y:S02]  /*8d70*/  LDSM.16.MT88.4 R104, [R206+0x2800] ;  /* 0x00280000ce68783b */ /* 0x000ea40000004200 */
[----:B------:R-:W3:Y:S01]  /*8d80*/  MUFU.EX2 R198, R150 ;  /* 0x0000009600c67308 */ /* 0x000ee20000000800 */
[--C-:B-1----:R-:W-:Y:S04]  /*8d90*/  FFMA.FTZ R2, R147, c[0x0][0x2d0], -R184.reuse ;  /* 0x0000b40093027a23 */ /* 0x102fe800000108b8 */
[-C--:B------:R-:W-:Y:S05]  /*8da0*/  HMMA.16816.F32 R20, R100, R112.reuse, R20 ;  /* 0x000000706414723c */ /* 0x080fea0000001814 */
[----:B------:R1:W-:Y:S03]  /*8db0*/  MUFU.EX2 R147, R2 ;  /* 0x0000000200937308 */ /* 0x0003e60000000800 */
[C---:B------:R-:W-:Y:S01]  /*8dc0*/  HMMA.16816.F32 R24, R108.reuse, R112, R24 ;  /* 0x000000706c18723c */ /* 0x040fe20000001818 */
[----:B----4-:R-:W-:Y:S07]  /*8dd0*/  LDSM.16.MT88.4 R128, [R205+0x1c00] ;  /* 0x001c0000cd80783b */ /* 0x010fee0000004200 */
[-C--:B------:R-:W-:Y:S04]  /*8de0*/  HMMA.16816.F32 R28, R108, R114.reuse, R28 ;  /* 0x000000726c1c723c */ /* 0x080fe8000000181c */
[----:B---3--:R-:W-:Y:S04]  /*8df0*/  F2FP.PACK_AB R150, R198, R196 ;  /* 0x000000c4c696723e */ /* 0x008fe800000000ff */
[C---:B------:R-:W-:Y:S01]  /*8e00*/  HMMA.16816.F32 R32, R100.reuse, R114, R32 ;  /* 0x000000726420723c */ /* 0x040fe20000001820 */
[----:B------:R-:W3:Y:S03]  /*8e10*/  LDSM.16.MT88.4 R112, [R206+0xc00] ;  /* 0x000c0000ce70783b */ /* 0x000ee60000004200 */
[----:B-1----:R-:W-:Y:S02]  /*8e20*/  FFMA.FTZ R2, R135, c[0x0][0x2d0], -R184 ;  /* 0x0000b40087027a23 */ /* 0x002fe400000108b8 */
[----:B------:R-:W-:Y:S02]  /*8e30*/  IMAD.MOV.U32 R135, RZ, RZ, R171 ;  /* 0x000000ffff877224 */ /* 0x000fe400078e00ab */
[-C--:B-----5:R-:W-:Y:S04]  /*8e40*/  HMMA.16816.F32 R36, R100, R116.reuse, R36 ;  /* 0x000000746424723c */ /* 0x0a0fe80000001824 */
[----:B------:R-:W-:Y:S02]  /*8e50*/  IMAD.MOV.U32 R171, RZ, RZ, R185 ;  /* 0x000000ffffab7224 */ /* 0x000fe400078e00b9 */
[----:B------:R1:W4:Y:S02]  /*8e60*/  MUFU.EX2 R185, R2 ;  /* 0x0000000200b97308 */ /* 0x0003240000000800 */
[C---:B------:R-:W-:Y:S04]  /*8e70*/  HMMA.16816.F32 R40, R108.reuse, R116, R40 ;  /* 0x000000746c28723c */ /* 0x040fe80000001828 */
[----:B------:R-:W-:Y:S02]  /*8e80*/  FADD.FTZ R3, R171, R140 ;  /* 0x0000008cab037221 */ /* 0x000fe40000010000 */
[----:B------:R-:W-:Y:S02]  /*8e90*/  IMAD.MOV.U32 R140, RZ, RZ, R159 ;  /* 0x000000ffff8c7224 */ /* 0x000fe400078e009f */
[-C--:B------:R-:W-:Y:S04]  /*8ea0*/  HMMA.16816.F32 R44, R108, R118.reuse, R44 ;  /* 0x000000766c2c723c */ /* 0x080fe8000000182c */
[----:B------:R-:W-:Y:S01]  /*8eb0*/  FADD.FTZ R3, R221, R3 ;  /* 0x00000003dd037221 */ /* 0x000fe20000010000 */
[----:B------:R-:W-:Y:S03]  /*8ec0*/  MOV R221, R202 ;  /* 0x000000ca00dd7202 */ /* 0x000fe60000000f00 */
[C---:B------:R-:W-:Y:S04]  /*8ed0*/  HMMA.16816.F32 R48, R100.reuse, R118, R48 ;  /* 0x000000766430723c */ /* 0x040fe80000001830 */
[--C-:B-1----:R-:W-:Y:S01]  /*8ee0*/  FFMA.FTZ R2, R160, c[0x0][0x2d0], -R184.reuse ;  /* 0x0000b400a0027a23 */ /* 0x102fe200000108b8 */
[----:B------:R-:W-:Y:S03]  /*8ef0*/  MOV R160, R146 ;  /* 0x0000009200a07202 */ /* 0x000fe60000000f00 */
[-C--:B------:R-:W-:Y:S01]  /*8f00*/  HMMA.16816.F32 R52, R100, R120.reuse, R52 ;  /* 0x000000786434723c */ /* 0x080fe20000001834 */
[----:B------:R1:W-:Y:S03]  /*8f10*/  MUFU.EX2 R146, R2 ;  /* 0x0000000200927308 */ /* 0x0003e60000000800 */
[----:B------:R-:W-:Y:S01]  /*8f20*/  FFMA.FTZ R184, R148, c[0x0][0x2d0], -R184 ;  /* 0x0000b40094b87a23 */ /* 0x000fe200000108b8 */
[----:B------:R-:W-:Y:S02]  /*8f30*/  F2FP.PACK_AB R148, R195, R197 ;  /* 0x000000c5c394723e */ /* 0x000fe400000000ff */
[----:B----4-:R-:W-:Y:S01]  /*8f40*/  F2FP.PACK_AB R177, R185, R147 ;  /* 0x00000093b9b1723e */ /* 0x010fe200000000ff */
[C---:B------:R-:W-:Y:S03]  /*8f50*/  HMMA.16816.F32 R56, R108.reuse, R120, R56 ;  /* 0x000000786c38723c */ /* 0x040fe60000001838 */
[----:B------:R-:W4:Y:S05]  /*8f60*/  MUFU.EX2 R184, R184 ;  /* 0x000000b800b87308 */ /* 0x000f2a0000000800 */
[-C--:B------:R-:W-:Y:S08]  /*8f70*/  HMMA.16816.F32 R60, R108, R122.reuse, R60 ;  /* 0x0000007a6c3c723c */ /* 0x080ff0000000183c */
[C---:B------:R-:W-:Y:S04]  /*8f80*/  HMMA.16816.F32 R64, R100.reuse, R122, R64 ;  /* 0x0000007a6440723c */ /* 0x040fe80000001840 */
[----:B-1----:R-:W-:Y:S01]  /*8f90*/  FADD.FTZ R2, R135, R0 ;  /* 0x0000000087027221 */ /* 0x002fe20000010000 */
[----:B------:R-:W-:Y:S03]  /*8fa0*/  MOV R0, R160 ;  /* 0x000000a000007202 */ /* 0x000fe60000000f00 */
[-C--:B--2---:R-:W-:Y:S04]  /*8fb0*/  HMMA.16816.F32 R68, R100, R124.reuse, R68 ;  /* 0x0000007c6444723c */ /* 0x084fe80000001844 */
[----:B----4-:R-:W-:Y:S01]  /*8fc0*/  F2FP.PACK_AB R179, R184, R146 ;  /* 0x00000092b8b3723e */ /* 0x010fe200000000ff */
[----:B------:R-:W-:Y:S03]  /*8fd0*/  FADD.FTZ R0, R0, R186 ;  /* 0x000000ba00007221 */ /* 0x000fe60000010000 */
[C---:B------:R-:W-:Y:S04]  /*8fe0*/  HMMA.16816.F32 R72, R108.reuse, R124, R72 ;  /* 0x0000007c6c48723c */ /* 0x040fe80000001848 */
[----:B------:R-:W-:Y:S04]  /*8ff0*/  FADD.FTZ R0, R247, R0 ;  /* 0x00000000f7007221 */ /* 0x000fe80000010000 */
[-C--:B------:R-:W-:Y:S08]  /*9000*/  HMMA.16816.F32 R76, R108, R126.reuse, R76 ;  /* 0x0000007e6c4c723c */ /* 0x080ff0000000184c */
[C---:B------:R-:W-:Y:S08]  /*9010*/  HMMA.16816.F32 R80, R100.reuse, R126, R80 ;  /* 0x0000007e6450723c */ /* 0x040ff00000001850 */
[-C--:B------:R-:W-:Y:S08]  /*9020*/  HMMA.16816.F32 R84, R100, R104.reuse, R84 ;  /* 0x000000686454723c */ /* 0x080ff00000001854 */
[C---:B------:R-:W-:Y:S08]  /*9030*/  HMMA.16816.F32 R88, R108.reuse, R104, R88 ;  /* 0x000000686c58723c */ /* 0x040ff00000001858 */
[-C--:B------:R-:W-:Y:S08]  /*9040*/  HMMA.16816.F32 R92, R108, R106.reuse, R92 ;  /* 0x0000006a6c5c723c */ /* 0x080ff0000000185c */
[----:B------:R-:W-:Y:S08]  /*9050*/  HMMA.16816.F32 R96, R100, R106, R96 ;  /* 0x0000006a6460723c */ /* 0x000ff00000001860 */
[-C--:B------:R-:W-:Y:S01]  /*9060*/  HMMA.16816.F32 R152, R148, R164.reuse, R4 ;  /* 0x000000a49498723c */ /* 0x080fe20000001804 */
[----:B------:R-:W1:Y:S07]  /*9070*/  LDSM.16.MT88.4 R4, [R206+0x2c00] ;  /* 0x002c0000ce04783b */ /* 0x000e6e0000004200 */
        /* <DEDUP_REMOVED lines=53> */
[----:B------:R-:W-:Y:S02]  /*93d0*/  IMAD.MOV.U32 R147, RZ, RZ, R142 ;  /* 0x000000ffff937224 */ /* 0x000fe400078e008e */
[C---:B------:R-:W-:Y:S04]  /*93e0*/  HMMA.16816.F32 R80, R148.reuse, R182, R80 ;  /* 0x000000b69450723c */ /* 0x040fe80000001850 */
[----:B------:R-:W-:Y:S02]  /*93f0*/  FADD.FTZ R3, R185, R3 ;  /* 0x00000003b9037221 */ /* 0x000fe40000010000 */
[----:B------:R-:W-:Y:S02]  /*9400*/  IMAD.MOV.U32 R141, RZ, RZ, R144 ;  /* 0x000000ffff8d7224 */ /* 0x000fe400078e0090 */
[-C--:B-1----:R-:W-:Y:S08]  /*9410*/  HMMA.16816.F32 R84, R148, R4.reuse, R84 ;  /* 0x000000049454723c */ /* 0x082ff00000001854 */
        /* <DEDUP_REMOVED lines=8> */
[----:B------:R-:W-:Y:S02]  /*94a0*/  FADD.FTZ R2, R195, R2 ;  /* 0x00000002c3027221 */ /* 0x000fe40000010000 */
[----:B------:R-:W-:Y:S04]  /*94b0*/  FADD.FTZ R4, R193, R0 ;  /* 0x00000000c1047221 */ /* 0x000fe80000010000 */
[----:B------:R-:W-:Y:S02]  /*94c0*/  FADD.FTZ R0, R189, R5 ;  /* 0x00000005bd007221 */ /* 0x000fe40000010000 */
[----:B------:R-:W-:Y:S02]  /*94d0*/  FADD.FTZ R5, R196, R2 ;  /* 0x00000002c4057221 */ /* 0x000fe40000010000 */
[----:B------:R-:W-:Y:S02]  /*94e0*/  FADD.FTZ R4, R192, R4 ;  /* 0x00000004c0047221 */ /* 0x000fe40000010000 */
[----:B------:R-:W-:Y:S02]  /*94f0*/  FADD.FTZ R5, R198, R5 ;  /* 0x00000005c6057221 */ /* 0x000fe40000010000 */
[----:B------:R-:W-:Y:S02]  /*9500*/  FADD.FTZ R2, R188, R0 ;  /* 0x00000000bc027221 */ /* 0x000fe40000010000 */
[----:B------:R-:W-:Y:S01]  /*9510*/  FADD.FTZ R0, R146, R3 ;  /* 0x0000000392007221 */ /* 0x000fe20000010000 */
[----:B------:R1:W-:Y:S01]  /*9520*/  STL [R1+0x18], R5 ;  /* 0x0000180501007387 */ /* 0x0003e20000100800 */
[----:B------:R-:W-:Y:S02]  /*9530*/  FADD.FTZ R3, R191, R4 ;  /* 0x00000004bf037221 */ /* 0x000fe40000010000 */
[----:B------:R-:W-:Y:S02]  /*9540*/  FADD.FTZ R2, R187, R2 ;  /* 0x00000002bb027221 */ /* 0x000fe40000010000 */
[----:B------:R-:W-:Y:S01]  /*9550*/  FADD.FTZ R0, R184, R0 ;  /* 0x00000000b8007221 */ /* 0x000fe20000010000 */
[----:B------:R1:W-:Y:S01]  /*9560*/  STL [R1+0x1c], R3 ;  /* 0x00001c0301007387 */ /* 0x0003e20000100800 */
[----:B------:R-:W-:Y:S03]  /*9570*/  IMAD.MOV.U32 R146, RZ, RZ, R143 ;  /* 0x000000ffff927224 */ /* 0x000fe600078e008f */
[----:B------:R1:W-:Y:S04]  /*9580*/  STL [R1+0x20], R2 ;  /* 0x0000200201007387 */ /* 0x0003e80000100800 */
[----:B------:R1:W-:Y:S01]  /*9590*/  STL [R1+0x24], R0 ;  /* 0x0000240001007387 */ /* 0x0003e20000100800 */
[----:B------:R-:W-:-:S05]  /*95a0*/  @P0 BRA `(.L_x_553) ;  /* 0xffffbea000000947 */ /* 0x000fca000383ffff */
.L_x_552:
[----:B-1----:R-:W-:-:S13]  /*95b0*/  ISETP.GE.AND P0, PT, R202, RZ, PT ;  /* 0x000000ffca00720c */ /* 0x002fda0003f06270 */
[----:B------:R-:W-:Y:S05]  /*95c0*/  @!P0 BRA `(.L_x_554) ;  /* 0x0000319000008947 */ /* 0x000fea0003800000 */
[----:B------:R-:W-:Y:S01]  /*95d0*/  IMAD.MOV.U32 R2, RZ, RZ, R144 ;  /* 0x000000ffff027224 */ /* 0x000fe200078e0090 */
[----:B------:R-:W-:Y:S01]  /*95e0*/  MOV R146, R142 ;  /* 0x0000008e00927202 */ /* 0x000fe20000000f00 */
[----:B------:R-:W-:Y:S01]  /*95f0*/  IMAD.MOV.U32 R0, RZ, RZ, R145 ;  /* 0x000000ffff007224 */ /* 0x000fe200078e0091 */
[----:B------:R-:W-:Y:S02]  /*9600*/  MOV R3, R143 ;  /* 0x0000008f00037202 */ /* 0x000fe40000000f00 */
.L_x_555:
[----:B------:R-:W2:Y:S01]  /*9610*/  LDL.64 R56, [R1+0x8] ;  /* 0x0000080001387983 */ /* 0x000ea20000100a00 */
[----:B------:R-:W-:Y:S04]  /*9620*/  DEPBAR.LE SB0, 0x0 ;  /* 0x000080000000791a */ /* 0x000fe80000000000 */
[----:B------:R-:W-:Y:S01]  /*9630*/  WARPSYNC 0xffffffff ;  /* 0xffffffff00007948 */ /* 0x000fe20003800000 */
[----:B------:R-:W3:Y:S01]  /*9640*/  LDL R184, [R1+0x14] ;  /* 0x0000140001b87983 */ /* 0x000ee20000100800 */
[----:B------:R-:W-:Y:S01]  /*9650*/  SHF.R.S32.HI R20, RZ, 0x1f, R202 ;  /* 0x0000001fff147819 */ /* 0x000fe200000114ca */
[----:B------:R-:W-:Y:S01]  /*9660*/  IMAD.WIDE.U32 R44, R202, c[0x0][0x208], RZ ;  /* 0x00008200ca2c7a25 */ /* 0x000fe200078e00ff */
[----:B------:R-:W-:Y:S01]  /*9670*/  MOV R55, c[0x0][0x20c] ;  /* 0x0000830000377a02 */ /* 0x000fe20000000f00 */
[----:B------:R-:W4:Y:S02]  /*9680*/  LDL R189, [R1+0x28] ;  /* 0x0000280001bd7983 */ /* 0x000f240000100800 */
[----:B------:R-:W-:Y:S01]  /*9690*/  IMAD R28, R20, c[0x0][0x208], RZ ;  /* 0x00008200141c7a24 */ /* 0x000fe200078e02ff */
[----:B------:R-:W-:Y:S01]  /*96a0*/  SHF.L.U32 R40, R44, 0x6, RZ ;  /* 0x000000062c287819 */ /* 0x000fe200000006ff */
[----:B------:R-:W-:Y:S02]  /*96b0*/  BAR.SYNC.DEFER_BLOCKING 0x0 ;  /* 0x0000000000007b1d */ /* 0x000fe40000010000 */
[----:B------:R-:W-:Y:S05]  /*96c0*/  IMAD R28, R202, c[0x0][0x20c], R28 ;  /* 0x00008300ca1c7a24 */ /* 0x000fea00078e021c */
[----:B------:R-:W-:Y:S02]  /*96d0*/  IADD3 R28, R45, R28, RZ ;  /* 0x0000001c2d1c7210 */ /* 0x000fe40007ffe0ff */
[----:B------:R-:W-:Y:S02]  /*96e0*/  MOV R45, c[0x0][0x208] ;  /* 0x00008200002d7a02 */ /* 0x000fe40000000f00 */
[----:B------:R-:W-:Y:S01]  /*96f0*/  SHF.L.U64.HI R44, R44, 0x6, R28 ;  /* 0x000000062c2c7819 */ /* 0x000fe2000001021c */
[----:B------:R-:W-:Y:S08]  /*9700*/  LDSM.16.M88.4 R64, [R207] ;  /* 0x00000000cf40783b */ /* 0x000ff00000000200 */
[----:B------:R-:W1:Y:S08]  /*9710*/  LDSM.16.M88.4 R16, [R204] ;  /* 0x00000000cc10783b */ /* 0x000e700000000200 */
[----:B------:R-:W5:Y:S08]  /*9720*/  LDSM.16.M88.4 R60, [R207+0x1000] ;  /* 0x00100000cf3c783b */ /* 0x000f700000000200 */
[----:B------:R-:W5:Y:S08]  /*9730*/  LDSM.16.M88.4 R32, [R204+0x400] ;  /* 0x00040000cc20783b */ /* 0x000f700000000200 */
[----:B------:R-:W4:Y:S06]  /*9740*/  LDL.64 R222, [R1] ;  /* 0x0000000001de7983 */ /* 0x000f2c0000100a00 */
[----:B------:R-:W5:Y:S08]  /*9750*/  LDSM.16.M88.4 R48, [R204+0x800] ;  /* 0x00080000cc30783b */ /* 0x000f700000000200 */
[----:B------:R-:W4:Y:S01]  /*9760*/  LDL R221, [R1+0x10] ;  /* 0x0000100001dd7983 */ /* 0x000f220000100800 */
[-C--:B-1----:R-:W-:Y:S03]  /*9770*/  HMMA.16816.F32 R4, R64, R16.reuse, RZ ;  /* 0x000000104004723c */ /* 0x082fe600000018ff */
[----:B------:R-:W1:Y:S05]  /*9780*/  LDSM.16.M88.4 R140, [R204+0xc00] ;  /* 0x000c0000cc8c783b */ /* 0x000e6a0000000200 */
[C---:B-----5:R-:W-:Y:S03]  /*9790*/  HMMA.16816.F32 R8, R60.reuse, R16, RZ ;  /* 0x000000103c08723c */ /* 0x060fe600000018ff */
[----:B------:R-:W5:Y:S04]  /*97a0*/  LDL.LU R243, [R1+0x18] ;  /* 0x0000180001f37983 */ /* 0x000f680000300800 */
[----:B------:R-:W-:Y:S01]  /*97b0*/  LDSM.16.M88.4 R148, [R208] ;  /* 0x00000000d094783b */ /* 0x000fe20000000200 */
[-C--:B------:R-:W-:Y:S07]  /*97c0*/  HMMA.16816.F32 R12, R60, R18.reuse, RZ ;  /* 0x000000123c0c723c */ /* 0x080fee00000018ff */
[----:B------:R-:W5:Y:S01]  /*97d0*/  LDL.LU R242, [R1+0x1c] ;  /* 0x00001c0001f27983 */ /* 0x000f620000300800 */
[C---:B------:R-:W-:Y:S03]  /*97e0*/  HMMA.16816.F32 R16, R64.reuse, R18, RZ ;  /* 0x000000124010723c */ /* 0x040fe600000018ff */
[----:B------:R-:W1:Y:S05]  /*97f0*/  LDSM.16.M88.4 R176, [R209] ;  /* 0x00000000d1b0783b */ /* 0x000e6a0000000200 */
[-C--:B------:R-:W-:Y:S03]  /*9800*/  HMMA.16816.F32 R20, R64, R32.reuse, RZ ;  /* 0x000000204014723c */ /* 0x080fe600000018ff */
[----:B------:R-:W5:Y:S04]  /*9810*/  LDL.LU R241, [R1+0x20] ;  /* 0x0000200001f17983 */ /* 0x000f680000300800 */
[----:B------:R-:W1:Y:S01]  /*9820*/  LDSM.16.M88.4 R180, [R208+0x1000] ;  /* 0x00100000d0b4783b */ /* 0x000e620000000200 */
[C---:B------:R-:W-:Y:S07]  /*9830*/  HMMA.16816.F32 R24, R60.reuse, R32, RZ ;  /* 0x000000203c18723c */ /* 0x040fee00000018ff */
[----:B------:R-:W5:Y:S01]  /*9840*/  LDL.LU R240, [R1+0x24] ;  /* 0x0000240001f07983 */ /* 0x000f620000300800 */
[-C--:B------:R-:W-:Y:S03]  /*9850*/  HMMA.16816.F32 R28, R60, R34.reuse, RZ ;  /* 0x000000223c1c723c */ /* 0x080fe600000018ff */
[----:B------:R-:W-:Y:S05]  /*9860*/  LDSM.16.M88.4 R192, [R218] ;  /* 0x00000000dac0783b */ /* 0x000fea0000000200 */
[C---:B------:R-:W-:Y:S08]  /*9870*/  HMMA.16816.F32 R32, R64.reuse, R34, RZ ;  /* 0x000000224020723c */ /* 0x040ff000000018ff */
[-C--:B------:R-:W-:Y:S01]  /*9880*/  HMMA.16816.F32 R36, R64, R48.reuse, RZ ;  /* 0x000000304024723c */ /* 0x080fe200000018ff */
[----:B--2---:R-:W-:Y:S03]  /*9890*/  IADD3 R41, P1, R56, 0x20, RZ ;  /* 0x0000002038297810 */ /* 0x004fe60007f3e0ff */
[C---:B------:R-:W-:Y:S02]  /*98a0*/  IADD3 R42, P6, R40.reuse, R56, RZ ;  /* 0x00000038282a7210 */ /* 0x040fe40007fde0ff */
[-C--:B------:R-:W-:Y:S02]  /*98b0*/  IADD3 R43, P2, R40, R41.reuse, RZ ;  /* 0x00000029282b7210 */ /* 0x080fe40007f5e0ff */
[-C--:B---3--:R-:W-:Y:S04]  /*98c0*/  IADD3.X R54, RZ, R184.reuse, RZ, P1, !PT ;  /* 0x000000b8ff367210 */ /* 0x088fe80000ffe4ff */
[----:B------:R-:W-:Y:S02]  /*98d0*/  IADD3.X R47, R44, R184, RZ, P6, !PT ;  /* 0x000000b82c2f7210 */ /* 0x000fe400037fe4ff */
[----:B------:R-:W-:Y:S02]  /*98e0*/  LEA R144, P6, R42, c[0x0][0x1f8], 0x1 ;  /* 0x00007e002a907a11 */ /* 0x000fe400078c08ff */
[----:B------:R-:W-:Y:S02]  /*98f0*/  IADD3 R52, P0, R56, 0x40, RZ ;  /* 0x0000004038347810 */ /* 0x000fe40007f1e0ff */
[----:B------:R-:W-:Y:S02]  /*9900*/  IADD3.X R53, R44, R54, RZ, P2, !PT ;  /* 0x000000362c357210 */ /* 0x000fe400017fe4ff */
[----:B------:R-:W-:Y:S02]  /*9910*/  LEA R58, P2, R43, c[0x0][0x1f8], 0x1 ;  /* 0x00007e002b3a7a11 */ /* 0x000fe400078408ff */
[----:B------:R-:W-:Y:S02]  /*9920*/  LEA R46, P1, R45, R40, 0x5 ;  /* 0x000000282d2e7211 */ /* 0x000fe400078228ff */
[----:B------:R-:W-:Y:S02]  /*9930*/  LEA.HI.X R145, R42, c[0x0][0x1fc], R47, 0x1, P6 ;  /* 0x00007f002a917a11 */ /* 0x000fe400030f0c2f */
[----:B------:R-:W-:Y:S02]  /*9940*/  LEA.HI.X R59, R43, c[0x0][0x1fc], R53, 0x1, P2 ;  /* 0x00007f002b3b7a11 */ /* 0x000fe400010f0c35 */
[----:B------:R-:W-:Y:S02]  /*9950*/  LEA.HI.X R45, R45, R44, R55, 0x5, P1 ;  /* 0x0000002c2d2d7211 */ /* 0x000fe400008f2c37 */
[----:B------:R-:W-:Y:S02]  /*9960*/  IADD3 R53, P6, R40, R52, RZ ;  /* 0x0000003428357210 */ /* 0x000fe40007fde0ff */
[C---:B------:R-:W-:Y:S02]  /*9970*/  IADD3 R55, P1, R46.reuse, R41, RZ ;  /* 0x000000292e377210 */ /* 0x040fe40007f3e0ff */
[C---:B------:R-:W-:Y:S02]  /*9980*/  HMMA.16816.F32 R40, R60.reuse, R48, RZ ;  /* 0x000000303c28723c */ /* 0x040fe400000018ff */
[----:B------:R-:W-:Y:S02]  /*9990*/  IADD3.X R47, RZ, R184, RZ, P0, !PT ;  /* 0x000000b8ff2f7210 */ /* 0x000fe400007fe4ff */
[C---:B------:R-:W-:Y:S02]  /*99a0*/  IADD3 R52, P0, R46.reuse, R52, RZ ;  /* 0x000000342e347210 */ /* 0x040fe40007f1e0ff */
[C---:B------:R-:W-:Y:S02]  /*99b0*/  IADD3.X R147, R45.reuse, R54, RZ, P1, !PT ;  /* 0x000000362d937210 */ /* 0x040fe40000ffe4ff */
[----:B------:R-:W-:Y:S04]  /*99c0*/  IADD3 R48, P2, R46, R56, RZ ;  /* 0x000000382e307210 */ /* 0x000fe80007f5e0ff */
[C---:B------:R-:W-:Y:S02]  /*99d0*/  IADD3.X R54, R45.reuse, R184, RZ, P2, !PT ;  /* 0x000000b82d367210 */ /* 0x040fe400017fe4ff */
[C---:B------:R-:W-:Y:S01]  /*99e0*/  LEA R200, P1, R48.reuse, c[0x0][0x1f8], 0x1 ;  /* 0x00007e0030c87a11 */ /* 0x040fe200078208ff */
[----:B------:R-:W2:Y:S01]  /*99f0*/  LDSM.16.M88.4 R184, [R220] ;  /* 0x00000000dcb8783b */ /* 0x000ea20000000200 */
[-C--:B------:R-:W-:Y:S02]  /*9a00*/  IADD3.X R188, R45, R47.reuse, RZ, P0, !PT ;  /* 0x0000002f2dbc7210 */ /* 0x080fe400007fe4ff */
[----:B------:R-:W-:Y:S02]  /*9a10*/  LEA.HI.X R201, R48, c[0x0][0x1fc], R54, 0x1, P1 ;  /* 0x00007f0030c97a11 */ /* 0x000fe400008f0c36 */
[C---:B------:R-:W-:Y:S02]  /*9a20*/  LEA R196, P1, R52.reuse, c[0x0][0x1f8], 0x1 ;  /* 0x00007e0034c47a11 */ /* 0x040fe400078208ff */
[----:B----4-:R-:W-:Y:S02]  /*9a30*/  SHF.L.U32 R203, R189, 0x1, RZ ;  /* 0x00000001bdcb7819 */ /* 0x010fe400000006ff */
[----:B------:R-:W-:Y:S02]  /*9a40*/  LEA.HI.X R197, R52, c[0x0][0x1fc], R188, 0x1, P1 ;  /* 0x00007f0034c57a11 */ /* 0x000fe400008f0cbc */
[----:B------:R-:W3:Y:S01]  /*9a50*/  LDSM.16.M88.4 R188, [R219] ;  /* 0x00000000dbbc783b */ /* 0x000ee20000000200 */
[----:B------:R-:W-:Y:S02]  /*9a60*/  IADD3.X R49, R44, R47, RZ, P6, !PT ;  /* 0x0000002f2c317210 */ /* 0x000fe400037fe4ff */
[-C--:B------:R-:W-:Y:S01]  /*9a70*/  HMMA.16816.F32 R44, R60, R50.reuse, RZ ;  /* 0x000000323c2c723c */ /* 0x080fe200000018ff */
[----:B------:R-:W-:Y:S02]  /*9a80*/  LEA R56, P6, R53, c[0x0][0x1f8], 0x1 ;  /* 0x00007e0035387a11 */ /* 0x000fe400078c08ff */
[----:B------:R-:W-:Y:S02]  /*9a90*/  LEA R198, P0, R55, c[0x0][0x1f8], 0x1 ;  /* 0x00007e0037c67a11 */ /* 0x000fe400078008ff */
[----:B------:R-:W-:Y:S01]  /*9aa0*/  @!PT LDS RZ, [RZ] ;  /* 0x00000000fffff984 */ /* 0x000fe20000000800 */
[----:B------:R-:W-:Y:S01]  /*9ab0*/  @!PT LDS RZ, [RZ] ;  /* 0x00000000fffff984 */ /* 0x000fe20000000800 */
[----:B------:R-:W-:Y:S01]  /*9ac0*/  @!PT LDS RZ, [RZ] ;  /* 0x00000000fffff984 */ /* 0x000fe20000000800 */
[----:B------:R4:W-:Y:S01]  /*9ad0*/  LDGSTS.E.BYPASS.LTC128B.128 [R203+0x100], [R144.64], !P5 ;  /* 0x0010000090cb7fae */ /* 0x0009e2000e901d46 */
[----:B------:R-:W-:Y:S02]  /*9ae0*/  LEA.HI.X R57, R53, c[0x0][0x1fc], R49, 0x1, P6 ;  /* 0x00007f0035397a11 */ /* 0x000fe400030f0c31 */
[C---:B------:R-:W-:Y:S04]  /*9af0*/  HMMA.16816.F32 R48, R64.reuse, R50, RZ ;  /* 0x000000324030723c */ /* 0x040fe800000018ff */
[----:B------:R-:W-:Y:S01]  /*9b00*/  LEA.HI.X R199, R55, c[0x0][0x1fc], R147, 0x1, P0 ;  /* 0x00007f0037c77a11 */ /* 0x000fe200000f0c93 */
[----:B------:R2:W-:Y:S01]  /*9b10*/  LDGSTS.E.BYPASS.LTC128B.128 [R203+0x1100], [R58.64], !P4 ;  /* 0x011000003acb7fae */ /* 0x0005e2000e101d46 */
[C---:B------:R-:W-:Y:S02]  /*9b20*/  ISETP.GT.AND P0, PT, R202.reuse, RZ, PT ;  /* 0x000000ffca00720c */ /* 0x040fe40003f04270 */
[-C--:B-1----:R-:W-:Y:S01]  /*9b30*/  HMMA.16816.F32 R52, R64, R140.reuse, RZ ;  /* 0x0000008c4034723c */ /* 0x082fe200000018ff */
[----:B------:R-:W-:Y:S04]  /*9b40*/  IADD3 R202, R202, -0x1, RZ ;  /* 0xffffffffcaca7810 */ /* 0x000fe80007ffe0ff */
[----:B------:R2:W-:Y:S08]  /*9b50*/  LDGSTS.E.BYPASS.LTC128B.128 [R203+0x2100], [R56.64], !P3 ;  /* 0x0210000038cb7fae */ /* 0x0005f0000d901d46 */
[----:B------:R1:W-:Y:S08]  /*9b60*/  LDGSTS.E.BYPASS.LTC128B.128 [R203+0x900], [R200.64], !P5 ;  /* 0x00900000c8cb7fae */ /* 0x0003f0000e901d46 */
[----:B------:R1:W-:Y:S08]  /*9b70*/  LDGSTS.E.BYPASS.LTC128B.128 [R203+0x1900], [R198.64], !P4 ;  /* 0x01900000c6cb7fae */ /* 0x0003f0000e101d46 */
[----:B------:R1:W-:Y:S01]  /*9b80*/  LDGSTS.E.BYPASS.LTC128B.128 [R203+0x2900], [R196.64], !P3 ;  /* 0x02900000c4cb7fae */ /* 0x0003e2000d901d46 */
[C---:B--2---:R-:W-:Y:S07]  /*9b90*/  HMMA.16816.F32 R56, R60.reuse, R140, RZ ;  /* 0x0000008c3c38723c */ /* 0x044fee00000018ff */
[----:B------:R-:W0:Y:S01]  /*9ba0*/  LDGDEPBAR ;  /* 0x00000000000079af */ /* 0x000e220000000000 */
[-C--:B------:R-:W-:Y:S08]  /*9bb0*/  HMMA.16816.F32 R60, R60, R142.reuse, RZ ;  /* 0x0000008e3c3c723c */ /* 0x080ff000000018ff */
[----:B------:R-:W-:Y:S01]  /*9bc0*/  HMMA.16816.F32 R64, R64, R142, RZ ;  /* 0x0000008e4040723c */ /* 0x000fe200000018ff */
[----:B------:R-:W-:Y:S07]  /*9bd0*/  LDSM.16.M88.4 R140, [R207+0x2000] ;  /* 0x00200000cf8c783b */ /* 0x000fee0000000200 */
[-C--:B------:R-:W-:Y:S01]  /*9be0*/  HMMA.16816.F32 R4, R148, R176.reuse, R4 ;  /* 0x000000b09404723c */ /* 0x080fe20000001804 */
[----:B-1----:R-:W1:Y:S07]  /*9bf0*/  LDSM.16.M88.4 R196, [R204+0x1000] ;  /* 0x00100000ccc4783b */ /* 0x002e6e0000000200 */
        /* <DEDUP_REMOVED lines=8> */
[----:B------:R-:W1:Y:S07]  /*9c80*/  LDSM.16.M88.4 R184, [R204+0x1400] ;  /* 0x00140000ccb8783b */ /* 0x000e6e0000000200 */
[-C--:B---3--:R-:W-:Y:S08]  /*9c90*/  HMMA.16816.F32 R36, R148, R188.reuse, R36 ;  /* 0x000000bc9424723c */ /* 0x088ff00000001824 */
[C---:B------:R-:W-:Y:S08]  /*9ca0*/  HMMA.16816.F32 R40, R180.reuse, R188, R40 ;  /* 0x000000bcb428723c */ /* 0x040ff00000001828 */
[-C--:B------:R-:W-:Y:S08]  /*9cb0*/  HMMA.16816.F32 R44, R180, R190.reuse, R44 ;  /* 0x000000beb42c723c */ /* 0x080ff0000000182c */
[C---:B------:R-:W-:Y:S01]  /*9cc0*/  HMMA.16816.F32 R48, R148.reuse, R190, R48 ;  /* 0x000000be9430723c */ /* 0x040fe20000001830 */
[----:B------:R-:W-:Y:S07]  /*9cd0*/  LDSM.16.M88.4 R188, [R208+0x2000] ;  /* 0x00200000d0bc783b */ /* 0x000fee0000000200 */
[-C--:B------:R-:W-:Y:S08]  /*9ce0*/  HMMA.16816.F32 R52, R148, R192.reuse, R52 ;  /* 0x000000c09434723c */ /* 0x080ff00000001834 */
[C---:B------:R-:W-:Y:S08]  /*9cf0*/  HMMA.16816.F32 R56, R180.reuse, R192, R56 ;  /* 0x000000c0b438723c */ /* 0x040ff00000001838 */
[-C--:B------:R-:W-:Y:S01]  /*9d00*/  HMMA.16816.F32 R60, R180, R194.reuse, R60 ;  /* 0x000000c2b43c723c */ /* 0x080fe2000000183c */
[----:B------:R-:W-:Y:S07]  /*9d10*/  LDSM.16.M88.4 R180, [R204+0x1c00] ;  /* 0x001c0000ccb4783b */ /* 0x000fee0000000200 */
[----:B------:R-:W-:Y:S01]  /*9d20*/  HMMA.16816.F32 R64, R148, R194, R64 ;  /* 0x000000c29440723c */ /* 0x000fe20000001840 */
[----:B------:R-:W3:Y:S07]  /*9d30*/  LDSM.16.M88.4 R148, [R204+0x1800] ;  /* 0x00180000cc94783b */ /* 0x000eee0000000200 */
[-C--:B-1----:R-:W-:Y:S01]  /*9d40*/  HMMA.16816.F32 R4, R140, R196.reuse, R4 ;  /* 0x000000c48c04723c */ /* 0x082fe20000001804 */
[----:B------:R-:W1:Y:S07]  /*9d50*/  LDSM.16.M88.4 R192, [R217] ;  /* 0x00000000d9c0783b */ /* 0x000e6e0000000200 */
[C---:B--2---:R-:W-:Y:S08]  /*9d60*/  HMMA.16816.F32 R8, R176.reuse, R196, R8 ;  /* 0x000000c4b008723c */ /* 0x044ff00000001808 */
[-C--:B------:R-:W-:Y:S08]  /*9d70*/  HMMA.16816.F32 R12, R176, R198.reuse, R12 ;  /* 0x000000c6b00c723c */ /* 0x080ff0000000180c */
[C---:B------:R-:W-:Y:S01]  /*9d80*/  HMMA.16816.F32 R16, R140.reuse, R198, R16 ;  /* 0x000000c68c10723c */ /* 0x040fe20000001810 */
[----:B------:R-:W2:Y:S07]  /*9d90*/  LDSM.16.M88.4 R196, [R208+0x3000] ;  /* 0x00300000d0c4783b */ /* 0x000eae0000000200 */
[-C--:B------:R-:W-:Y:S08]  /*9da0*/  HMMA.16816.F32 R20, R140, R184.reuse, R20 ;  /* 0x000000b88c14723c */ /* 0x080ff00000001814 */
[C---:B------:R-:W-:Y:S08]  /*9db0*/  HMMA.16816.F32 R24, R176.reuse, R184, R24 ;  /* 0x000000b8b018723c */ /* 0x040ff00000001818 */
[-C--:B------:R-:W-:Y:S08]  /*9dc0*/  HMMA.16816.F32 R28, R176, R186.reuse, R28 ;  /* 0x000000bab01c723c */ /* 0x080ff0000000181c */
[C---:B------:R-:W-:Y:S01]  /*9dd0*/  HMMA.16816.F32 R32, R140.reuse, R186, R32 ;  /* 0x000000ba8c20723c */ /* 0x040fe20000001820 */
[----:B------:R-:W1:Y:S07]  /*9de0*/  LDSM.16.M88.4 R184, [R216] ;  /* 0x00000000d8b8783b */ /* 0x000e6e0000000200 */
[-C--:B---3--:R-:W-:Y:S08]  /*9df0*/  HMMA.16816.F32 R36, R140, R148.reuse, R36 ;  /* 0x000000948c24723c */ /* 0x088ff00000001824 */
[C---:B------:R-:W-:Y:S08]  /*9e00*/  HMMA.16816.F32 R40, R176.reuse, R148, R40 ;  /* 0x00000094b028723c */ /* 0x040ff00000001828 */
[-C--:B------:R-:W-:Y:S08]  /*9e10*/  HMMA.16816.F32 R44, R176, R150.reuse, R44 ;  /* 0x00000096b02c723c */ /* 0x080ff0000000182c */
[C---:B------:R-:W-:Y:S01]  /*9e20*/  HMMA.16816.F32 R48, R140.reuse, R150, R48 ;  /* 0x000000968c30723c */ /* 0x040fe20000001830 */
[----:B------:R-:W-:Y:S07]  /*9e30*/  LDSM.16.M88.4 R148, [R214] ;  /* 0x00000000d694783b */ /* 0x000fee0000000200 */
[-C--:B------:R-:W-:Y:S08]  /*9e40*/  HMMA.16816.F32 R52, R140, R180.reuse, R52 ;  /* 0x000000b48c34723c */ /* 0x080ff00000001834 */
[C---:B------:R-:W-:Y:S08]  /*9e50*/  HMMA.16816.F32 R56, R176.reuse, R180, R56 ;  /* 0x000000b4b038723c */ /* 0x040ff00000001838 */
[-C--:B------:R-:W-:Y:S01]  /*9e60*/  HMMA.16816.F32 R60, R176, R182.reuse, R60 ;  /* 0x000000b6b03c723c */ /* 0x080fe2000000183c */
[----:B------:R-:W-:Y:S07]  /*9e70*/  LDSM.16.M88.4 R176, [R207+0x4000] ;  /* 0x00400000cfb0783b */ /* 0x000fee0000000200 */
[----:B------:R-:W-:Y:S01]  /*9e80*/  HMMA.16816.F32 R64, R140, R182, R64 ;  /* 0x000000b68c40723c */ /* 0x000fe20000001840 */
[----:B------:R-:W3:Y:S07]  /*9e90*/  LDSM.16.M88.4 R140, [R215] ;  /* 0x00000000d78c783b */ /* 0x000eee0000000200 */
[-C--:B-1----:R-:W-:Y:S01]  /*9ea0*/  HMMA.16816.F32 R4, R188, R192.reuse, R4 ;  /* 0x000000c0bc04723c */ /* 0x082fe20000001804 */
[----:B------:R-:W1:Y:S07]  /*9eb0*/  LDSM.16.M88.4 R180, [R204+0x2000] ;  /* 0x00200000ccb4783b */ /* 0x000e6e0000000200 */
        /* <DEDUP_REMOVED lines=13> */
[----:B------:R-:W3:Y:S07]  /*9f90*/  LDSM.16.M88.4 R140, [R204+0x2800] ;  /* 0x00280000cc8c783b */ /* 0x000eee0000000200 */
[-C--:B------:R-:W-:Y:S08]  /*9fa0*/  HMMA.16816.F32 R52, R188, R148.reuse, R52 ;  /* 0x00000094bc34723c */ /* 0x080ff00000001834 */
[C---:B------:R-:W-:Y:S08]  /*9fb0*/  HMMA.16816.F32 R56, R196.reuse, R148, R56 ;  /* 0x00000094c438723c */ /* 0x040ff00000001838 */
[-C--:B------:R-:W-:Y:S01]  /*9fc0*/  HMMA.16816.F32 R60, R196, R150.reuse, R60 ;  /* 0x00000096c43c723c */ /* 0x080fe2000000183c */
[----:B------:R-:W-:Y:S07]  /*9fd0*/  LDSM.16.M88.4 R196, [R212] ;  /* 0x00000000d4c4783b */ /* 0x000fee0000000200 */
[----:B------:R-:W-:Y:S01]  /*9fe0*/  HMMA.16816.F32 R64, R188, R150, R64 ;  /* 0x00000096bc40723c */ /* 0x000fe20000001840 */
[----:B------:R-:W3:Y:S07]  /*9ff0*/  LDSM.16.M88.4 R148, [R204+0x2c00] ;  /* 0x002c0000cc94783b */ /* 0x000eee0000000200 */
[-C--:B-1----:R-:W-:Y:S01]  /*a000*/  HMMA.16816.F32 R4, R176, R180.reuse, R4 ;  /* 0x000000b4b004723c */ /* 0x082fe20000001804 */
[----:B------:R-:W-:Y:S07]  /*a010*/  LDSM.16.M88.4 R188, [R213] ;  /* 0x00000000d5bc783b */ /* 0x000fee0000000200 */
[C---:B--2---:R-:W-:Y:S08]  /*a020*/  HMMA.16816.F32 R8, R192.reuse, R180, R8 ;  /* 0x000000b4c008723c */ /* 0x044ff00000001808 */
[-C--:B------:R-:W-:Y:S08]  /*a030*/  HMMA.16816.F32 R12, R192, R182.reuse, R12 ;  /* 0x000000b6c00c723c */ /* 0x080ff0000000180c */
[C---:B------:R-:W-:Y:S01]  /*a040*/  HMMA.16816.F32 R16, R176.reuse, R182, R16 ;  /* 0x000000b6b010723c */ /* 0x040fe20000001810 */
[----:B------:R-:W1:Y:S07]  /*a050*/  LDSM.16.M88.4 R180, [R208+0x4000] ;  /* 0x00400000d0b4783b */ /* 0x000e6e0000000200 */
[-C--:B------:R-:W-:Y:S08]  /*a060*/  HMMA.16816.F32 R20, R176, R184.reuse, R20 ;  /* 0x000000b8b014723c */ /* 0x080ff00000001814 */
        /* <DEDUP_REMOVED lines=8> */
[----:B------:R-:W3:Y:S07]  /*a0f0*/  LDSM.16.M88.4 R140, [R211] ;  /* 0x00000000d38c783b */ /* 0x000eee0000000200 */
[-C--:B------:R-:W-:Y:S08]  /*a100*/  HMMA.16816.F32 R52, R176, R148.reuse, R52 ;  /* 0x00000094b034723c */ /* 0x080ff00000001834 */
[C---:B------:R-:W-:Y:S08]  /*a110*/  HMMA.16816.F32 R56, R192.reuse, R148, R56 ;  /* 0x00000094c038723c */ /* 0x040ff00000001838 */
[-C--:B------:R-:W-:Y:S01]  /*a120*/  HMMA.16816.F32 R60, R192, R150.reuse, R60 ;  /* 0x00000096c03c723c */ /* 0x080fe2000000183c */
[----:B------:R-:W3:Y:S01]  /*a130*/  LDSM.16.M88.4 R192, [R210] ;  /* 0x00000000d2c0783b */ /* 0x000ee20000000200 */
[----:B------:R-:W-:Y:S06]  /*a140*/  DEPBAR.LE SB0, 0x0 ;  /* 0x000080000000791a */ /* 0x000fec0000000000 */
[----:B------:R-:W-:Y:S01]  /*a150*/  HMMA.16816.F32 R64, R176, R150, R64 ;  /* 0x00000096b040723c */ /* 0x000fe20000001840 */
[----:B------:R-:W-:Y:S06]  /*a160*/  BAR.SYNC.DEFER_BLOCKING 0x0 ;  /* 0x0000000000007b1d */ /* 0x000fec0000010000 */
[----:B------:R-:W-:Y:S01]  /*a170*/  @P0 IADD3 R150, P2, R222, 0x40, RZ ;  /* 0x00000040de960810 */ /* 0x000fe20007f5e0ff */
[-C--:B-1----:R-:W-:Y:S05]  /*a180*/  HMMA.16816.F32 R4, R180, R188.reuse, R4 ;  /* 0x000000bcb404723c */ /* 0x082fea0000001804 */
[----:B------:R-:W-:Y:S03]  /*a190*/  @P0 IADD3.X R151, RZ, R221, RZ, P2, !PT ;  /* 0x000000ddff970210 */ /* 0x000fe600017fe4ff */
        /* <DEDUP_REMOVED lines=8> */
[C---:B------:R-:W-:Y:S07]  /*a220*/  HMMA.16816.F32 R40, R184.reuse, R140, R40 ;  /* 0x0000008cb828723c */ /* 0x040fee0000001828 */
[----:B------:R-:W-:Y:S01]  /*a230*/  FMNMX.FTZ R140, R4, R0, !PT ;  /* 0x00000000048c7209 */ /* 0x000fe20007810000 */
        /* <DEDUP_REMOVED lines=20> */
[----:B----4-:R-:W-:Y:S02]  /*a380*/  FMNMX.FTZ R145, R33, R140, !PT ;  /* 0x0000008c21917209 */ /* 0x010fe40007810000 */
        /* <DEDUP_REMOVED lines=36> */
[----:B------:R-:W-:Y:S03]  /*a5d0*/  FMNMX.FTZ R142, R14, R142, !PT ;  /* 0x0000008e0e8e7209 */ /* 0x000fe60007810000 */
[----:B------:R-:W3:Y:S01]  /*a5e0*/  SHFL.BFLY PT, R147, R141, 0x2, 0x1f ;  /* 0x0c401f008d937f89 */ /* 0x000ee200000e0000 */
[----:B------:R-:W-:Y:S02]  /*a5f0*/  FMNMX.FTZ R142, R15, R142, !PT ;  /* 0x0000008e0f8e7209 */ /* 0x000fe40007810000 */
[----:B-1----:R-:W-:Y:S02]  /*a600*/  FMNMX.FTZ R145, R145, R144, !PT ;  /* 0x0000009091917209 */ /* 0x002fe40007810000 */
[----:B------:R-:W-:Y:S03]  /*a610*/  FMNMX.FTZ R142, R26, R142, !PT ;  /* 0x0000008e1a8e7209 */ /* 0x000fe60007810000 */
[----:B------:R-:W1:Y:S01]  /*a620*/  SHFL.BFLY PT, R148, R145, 0x1, 0x1f ;  /* 0x0c201f0091947f89 */ /* 0x000e6200000e0000 */
[----:B--2---:R-:W-:Y:S07]  /*a630*/  FMNMX.FTZ R140, R140, R143, !PT ;  /* 0x0000008f8c8c7209 */ /* 0x004fee0007810000 */
[----:B------:R-:W2:Y:S01]  /*a640*/  SHFL.BFLY PT, R144, R140, 0x1, 0x1f ;  /* 0x0c201f008c907f89 */ /* 0x000ea200000e0000 */
[----:B---3--:R-:W-:Y:S02]  /*a650*/  FMNMX.FTZ R143, R141, R147, !PT ;  /* 0x000000938d8f7209 */ /* 0x008fe40007810000 */
[----:B------:R-:W-:Y:S05]  /*a660*/  FMNMX.FTZ R141, R27, R142, !PT ;  /* 0x0000008e1b8d7209 */ /* 0x000fea0007810000 */
[----:B------:R-:W3:Y:S01]  /*a670*/  SHFL.BFLY PT, R142, R143, 0x1, 0x1f ;  /* 0x0c201f008f8e7f89 */ /* 0x000ee200000e0000 */
[----:B------:R-:W-:Y:S02]  /*a680*/  FMNMX.FTZ R141, R30, R141, !PT ;  /* 0x0000008d1e8d7209 */ /* 0x000fe40007810000 */
[----:B-1----:R-:W-:Y:S02]  /*a690*/  FMNMX.FTZ R145, R145, R148, !PT ;  /* 0x0000009491917209 */ /* 0x002fe40007810000 */
[----:B------:R-:W-:Y:S02]  /*a6a0*/  FMNMX.FTZ R141, R31, R141, !PT ;  /* 0x0000008d1f8d7209 */ /* 0x000fe40007810000 */
[----:B------:R-:W-:Y:S01]  /*a6b0*/  @P0 IADD3 R148, P1, R222, 0x20, RZ ;  /* 0x00000020de940810 */ /* 0x000fe20007f3e0ff */
[C---:B------:R-:W-:Y:S01]  /*a6c0*/  FADD.FTZ R0, -R145.reuse, R0 ;  /* 0x0000000091007221 */ /* 0x040fe20000010100 */
[----:B------:R-:W-:Y:S01]  /*a6d0*/  FMNMX.FTZ R141, R42, R141, !PT ;  /* 0x0000008d2a8d7209 */ /* 0x000fe20007810000 */
[----:B------:R-:W-:Y:S01]  /*a6e0*/  FMUL.FTZ R184, R145, c[0x0][0x2d0] ;  /* 0x0000b40091b87a20 */ /* 0x000fe20000410000 */
[----:B------:R-:W-:Y:S01]  /*a6f0*/  @P0 IADD3.X R149, RZ, R221, RZ, P1, !PT ;  /* 0x000000ddff950210 */ /* 0x000fe20000ffe4ff */
[----:B------:R-:W-:Y:S01]  /*a700*/  FMUL.FTZ R0, R0, c[0x0][0x2d0] ;  /* 0x0000b40000007a20 */ /* 0x000fe20000410000 */
[----:B------:R-:W-:Y:S01]  /*a710*/  FMNMX.FTZ R141, R43, R141, !PT ;  /* 0x0000008d2b8d7209 */ /* 0x000fe20007810000 */
[--C-:B------:R-:W-:Y:S01]  /*a720*/  FFMA.FTZ R4, R4, c[0x0][0x2d0], -R184.reuse ;  /* 0x0000b40004047a23 */ /* 0x100fe200000108b8 */
[----:B--2---:R-:W-:Y:S01]  /*a730*/  FMNMX.FTZ R144, R140, R144, !PT ;  /* 0x000000908c907209 */ /* 0x004fe20007810000 */
[--C-:B------:R-:W-:Y:S01]  /*a740*/  FFMA.FTZ R5, R5, c[0x0][0x2d0], -R184.reuse ;  /* 0x0000b40005057a23 */ /* 0x100fe200000108b8 */
[----:B------:R-:W-:Y:S01]  /*a750*/  FMNMX.FTZ R140, R46, R141, !PT ;  /* 0x0000008d2e8c7209 */ /* 0x000fe20007810000 */
[----:B------:R1:W-:Y:S01]  /*a760*/  MUFU.EX2 R234, R4 ;  /* 0x0000000400ea7308 */ /* 0x0003e20000000800 */
[--C-:B------:R-:W-:Y:S02]  /*a770*/  FFMA.FTZ R17, R17, c[0x0][0x2d0], -R184.reuse ;  /* 0x0000b40011117a23 */ /* 0x100fe400000108b8 */
[----:B------:R-:W-:Y:S01]  /*a780*/  FMNMX.FTZ R140, R47, R140, !PT ;  /* 0x0000008c2f8c7209 */ /* 0x000fe20007810000 */
[----:B------:R-:W-:Y:S01]  /*a790*/  FMUL.FTZ R185, R144, c[0x0][0x2d0] ;  /* 0x0000b40090b97a20 */ /* 0x000fe20000410000 */
[----:B---3--:R-:W-:Y:S01]  /*a7a0*/  FMNMX.FTZ R143, R143, R142, !PT ;  /* 0x0000008e8f8f7209 */ /* 0x008fe20007810000 */
[--C-:B------:R-:W-:Y:S01]  /*a7b0*/  FFMA.FTZ R16, R16, c[0x0][0x2d0], -R184.reuse ;  /* 0x0000b40010107a23 */ /* 0x100fe200000108b8 */
[----:B------:R-:W-:Y:S01]  /*a7c0*/  FMNMX.FTZ R140, R58, R140, !PT ;  /* 0x0000008c3a8c7209 */ /* 0x000fe20007810000 */
[--C-:B------:R-:W-:Y:S02]  /*a7d0*/  FFMA.FTZ R6, R6, c[0x0][0x2d0], -R185.reuse ;  /* 0x0000b40006067a23 */ /* 0x100fe400000108b9 */
[----:B------:R2:W3:Y:S01]  /*a7e0*/  MUFU.EX2 R141, R0 ;  /* 0x00000000008d7308 */ /* 0x0004e20000000800 */
[--C-:B------:R-:W-:Y:S02]  /*a7f0*/  FFMA.FTZ R7, R7, c[0x0][0x2d0], -R185.reuse ;  /* 0x0000b40007077a23 */ /* 0x100fe400000108b9 */
[--C-:B------:R-:W-:Y:S02]  /*a800*/  FFMA.FTZ R19, R19, c[0x0][0x2d0], -R185.reuse ;  /* 0x0000b40013137a23 */ /* 0x100fe400000108b9 */
[--C-:B------:R-:W-:Y:S02]  /*a810*/  FFMA.FTZ R18, R18, c[0x0][0x2d0], -R185.reuse ;  /* 0x0000b40012127a23 */ /* 0x100fe400000108b9 */
[----:B------:R-:W-:Y:S02]  /*a820*/  FMUL.FTZ R186, R143, c[0x0][0x2d0] ;  /* 0x0000b4008fba7a20 */ /* 0x000fe40000410000 */
[----:B------:R-:W-:Y:S01]  /*a830*/  FFMA.FTZ R32, R32, c[0x0][0x2d0], -R184 ;  /* 0x0000b40020207a23 */ /* 0x000fe200000108b8 */
[----:B------:R4:W-:Y:S01]  /*a840*/  MUFU.EX2 R232, R6 ;  /* 0x0000000600e87308 */ /* 0x0009e20000000800 */
[--C-:B------:R-:W-:Y:S02]  /*a850*/  FFMA.FTZ R8, R8, c[0x0][0x2d0], -R186.reuse ;  /* 0x0000b40008087a23 */ /* 0x100fe400000108ba */
[----:B------:R-:W-:Y:S01]  /*a860*/  FFMA.FTZ R9, R9, c[0x0][0x2d0], -R186 ;  /* 0x0000b40009097a23 */ /* 0x000fe200000108ba */
[----:B-1----:R-:W-:Y:S01]  /*a870*/  @P0 SHF.R.S32.HI R4, RZ, 0x1f, R202 ;  /* 0x0000001fff040819 */ /* 0x002fe200000114ca */
[--C-:B------:R-:W-:Y:S02]  /*a880*/  FFMA.FTZ R12, R12, c[0x0][0x2d0], -R186.reuse ;  /* 0x0000b4000c0c7a23 */ /* 0x100fe400000108ba */
[----:B------:R-:W-:Y:S02]  /*a890*/  FFMA.FTZ R13, R13, c[0x0][0x2d0], -R186 ;  /* 0x0000b4000d0d7a23 */ /* 0x000fe400000108ba */
[--C-:B------:R-:W-:Y:S01]  /*a8a0*/  FFMA.FTZ R36, R36, c[0x0][0x2d0], -R184.reuse ;  /* 0x0000b40024247a23 */ /* 0x100fe200000108b8 */
[----:B------:R1:W-:Y:S01]  /*a8b0*/  MUFU.EX2 R235, R5 ;  /* 0x0000000500eb7308 */ /* 0x0003e20000000800 */
[----:B------:R-:W-:Y:S02]  /*a8c0*/  FFMA.FTZ R37, R37, c[0x0][0x2d0], -R184 ;  /* 0x0000b40025257a23 */ /* 0x000fe400000108b8 */
[--C-:B------:R-:W-:Y:S02]  /*a8d0*/  FFMA.FTZ R38, R38, c[0x0][0x2d0], -R185.reuse ;  /* 0x0000b40026267a23 */ /* 0x100fe400000108b9 */
[----:B--2---:R-:W-:Y:S02]  /*a8e0*/  FADD.FTZ R0, -R144, R2 ;  /* 0x0000000290007221 */ /* 0x004fe40000010100 */
[----:B---3--:R-:W-:Y:S02]  /*a8f0*/  FMUL.FTZ R100, R141, R100 ;  /* 0x000000648d647220 */ /* 0x008fe40000410000 */
[----:B------:R-:W-:Y:S01]  /*a900*/  FMUL.FTZ R2, R0, c[0x0][0x2d0] ;  /* 0x0000b40000027a20 */ /* 0x000fe20000410000 */
[----:B------:R-:W-:Y:S01]  /*a910*/  FMNMX.FTZ R0, R59, R140, !PT ;  /* 0x0000008c3b007209 */ /* 0x000fe20007810000 */
[----:B------:R2:W-:Y:S01]  /*a920*/  MUFU.EX2 R233, R7 ;  /* 0x0000000700e97308 */ /* 0x0005e20000000800 */
[C---:B------:R-:W-:Y:S02]  /*a930*/  FMUL.FTZ R101, R141.reuse, R101 ;  /* 0x000000658d657220 */ /* 0x040fe40000410000 */
[----:B------:R-:W-:Y:S01]  /*a940*/  FMNMX.FTZ R0, R62, R0, !PT ;  /* 0x000000003e007209 */ /* 0x000fe20007810000 */
[----:B----4-:R-:W-:Y:S02]  /*a950*/  @P0 IMAD R6, R4, c[0x0][0x1e0], RZ ;  /* 0x0000780004060a24 */ /* 0x010fe400078e02ff */
[----:B------:R-:W-:Y:S01]  /*a960*/  FMUL.FTZ R112, R141, R112 ;  /* 0x000000708d707220 */ /* 0x000fe20000410000 */
[----:B------:R-:W-:Y:S01]  /*a970*/  FMNMX.FTZ R0, R63, R0, !PT ;  /* 0x000000003f007209 */ /* 0x000fe20007810000 */
[C---:B------:R-:W-:Y:S02]  /*a980*/  @P0 IMAD R6, R202.reuse, c[0x0][0x1e4], R6 ;  /* 0x00007900ca060a24 */ /* 0x040fe400078e0206 */
[----:B------:R3:W4:Y:S01]  /*a990*/  MUFU.EX2 R140, R2 ;  /* 0x00000002008c7308 */ /* 0x0007220000000800 */
[----:B------:R-:W-:Y:S02]  /*a9a0*/  FMUL.FTZ R113, R141, R113 ;  /* 0x000000718d717220 */ /* 0x000fe40000410000 */
[----:B-1----:R-:W-:Y:S04]  /*a9b0*/  @P0 IMAD.WIDE.U32 R4, R202, c[0x0][0x1e0], RZ ;  /* 0x00007800ca040a25 */ /* 0x002fe800078e00ff */
[--C-:B------:R-:W-:Y:S01]  /*a9c0*/  FFMA.FTZ R39, R39, c[0x0][0x2d0], -R185.reuse ;  /* 0x0000b40027277a23 */ /* 0x100fe200000108b9 */
[----:B------:R-:W-:Y:S01]  /*a9d0*/  @P0 IADD3 R6, R5, R6, RZ ;  /* 0x0000000605060210 */ /* 0x000fe20007ffe0ff */
[--C-:B------:R-:W-:Y:S01]  /*a9e0*/  FFMA.FTZ R48, R48, c[0x0][0x2d0], -R184.reuse ;  /* 0x0000b40030307a23 */ /* 0x100fe200000108b8 */
[----:B------:R-:W-:Y:S01]  /*a9f0*/  MUFU.EX2 R236, R19 ;  /* 0x0000001300ec7308 */ /* 0x000fe20000000800 */
[C---:B------:R-:W-:Y:S01]  /*aa00*/  @P0 SHF.L.U32 R5, R4.reuse, 0x6, RZ ;  /* 0x0000000604050819 */ /* 0x040fe200000006ff */
[----:B------:R-:W-:Y:S01]  /*aa10*/  FFMA.FTZ R49, R49, c[0x0][0x2d0], -R184 ;  /* 0x0000b40031317a23 */ /* 0x000fe200000108b8 */
[----:B------:R-:W-:Y:S01]  /*aa20*/  @P0 SHF.L.U64.HI R4, R4, 0x6, R6 ;  /* 0x0000000604040819 */ /* 0x000fe20000010206 */
[--C-:B------:R-:W-:Y:S01]  /*aa30*/  FFMA.FTZ R50, R50, c[0x0][0x2d0], -R185.reuse ;  /* 0x0000b40032327a23 */ /* 0x100fe200000108b9 */
[----:B--2---:R-:W-:Y:S01]  /*aa40*/  @P0 MOV R7, c[0x0][0x1e0] ;  /* 0x0000780000070a02 */ /* 0x004fe20000000f00 */
[----:B------:R-:W-:Y:S02]  /*aa50*/  FFMA.FTZ R51, R51, c[0x0][0x2d0], -R185 ;  /* 0x0000b40033337a23 */ /* 0x000fe400000108b9 */
[--C-:B------:R-:W-:Y:S01]  /*aa60*/  FFMA.FTZ R40, R40, c[0x0][0x2d0], -R186.reuse ;  /* 0x0000b40028287a23 */ /* 0x100fe200000108ba */
[----:B------:R-:W-:Y:S01]  /*aa70*/  @P0 LEA R6, P6, R7, R5, 0x5 ;  /* 0x0000000507060211 */ /* 0x000fe200078c28ff */
[----:B------:R1:W-:Y:S01]  /*aa80*/  MUFU.EX2 R239, R17 ;  /* 0x0000001100ef7308 */ /* 0x0003e20000000800 */
[--C-:B------:R-:W-:Y:S02]  /*aa90*/  FFMA.FTZ R41, R41, c[0x0][0x2d0], -R186.reuse ;  /* 0x0000b40029297a23 */ /* 0x100fe400000108ba */
[--C-:B------:R-:W-:Y:S02]  /*aaa0*/  FFMA.FTZ R44, R44, c[0x0][0x2d0], -R186.reuse ;  /* 0x0000b4002c2c7a23 */ /* 0x100fe400000108ba */
[----:B---3--:R-:W-:Y:S02]  /*aab0*/  FADD.FTZ R2, -R143, R3 ;  /* 0x000000038f027221 */ /* 0x008fe40000010100 */
[----:B----4-:R-:W-:Y:S02]  /*aac0*/  FMUL.FTZ R102, R140, R102 ;  /* 0x000000668c667220 */ /* 0x010fe40000410000 */
[----:B------:R-:W-:Y:S01]  /*aad0*/  FMUL.FTZ R2, R2, c[0x0][0x2d0] ;  /* 0x0000b40002027a20 */ /* 0x000fe20000410000 */
[----:B------:R2:W-:Y:S01]  /*aae0*/  MUFU.EX2 R237, R18 ;  /* 0x0000001200ed7308 */ /* 0x0005e20000000800 */
[C---:B------:R-:W-:Y:S02]  /*aaf0*/  FMUL.FTZ R103, R140.reuse, R103 ;  /* 0x000000678c677220 */ /* 0x040fe40000410000 */
[C---:B------:R-:W-:Y:S02]  /*ab00*/  FMUL.FTZ R114, R140.reuse, R114 ;  /* 0x000000728c727220 */ /* 0x040fe40000410000 */
[C---:B------:R-:W-:Y:S02]  /*ab10*/  FMUL.FTZ R115, R140.reuse, R115 ;  /* 0x000000738c737220 */ /* 0x040fe40000410000 */
[----:B------:R-:W-:Y:S02]  /*ab20*/  FFMA.FTZ R45, R45, c[0x0][0x2d0], -R186 ;  /* 0x0000b4002d2d7a23 */ /* 0x000fe400000108ba */
[C---:B------:R-:W-:Y:S01]  /*ab30*/  FMUL.FTZ R116, R141.reuse, R116 ;  /* 0x000000748d747220 */ /* 0x040fe20000410000 */
[----:B------:R3:W4:Y:S01]  /*ab40*/  MUFU.EX2 R3, R2 ;  /* 0x0000000200037308 */ /* 0x0007220000000800 */
[----:B------:R-:W-:Y:S02]  /*ab50*/  FMUL.FTZ R117, R141, R117 ;  /* 0x000000758d757220 */ /* 0x000fe40000410000 */
[C---:B------:R-:W-:Y:S01]  /*ab60*/  FMUL.FTZ R118, R140.reuse, R118 ;  /* 0x000000768c767220 */ /* 0x040fe20000410000 */
[----:B-1----:R-:W-:Y:S01]  /*ab70*/  @P0 IADD3 R17, P2, R5, R148, RZ ;  /* 0x0000009405110210 */ /* 0x002fe20007f5e0ff */
[----:B------:R-:W-:Y:S02]  /*ab80*/  FMUL.FTZ R119, R140, R119 ;  /* 0x000000778c777220 */ /* 0x000fe40000410000 */
[C---:B------:R-:W-:Y:S01]  /*ab90*/  FMUL.FTZ R128, R141.reuse, R128 ;  /* 0x000000808d807220 */ /* 0x040fe20000410000 */
[----:B------:R-:W-:Y:S01]  /*aba0*/  @P0 IADD3.X R176, R4, R149, RZ, P2, !PT ;  /* 0x0000009504b00210 */ /* 0x000fe200017fe4ff */
[----:B------:R-:W-:Y:S01]  /*abb0*/  FMUL.FTZ R129, R141, R129 ;  /* 0x000000818d817220 */ /* 0x000fe20000410000 */
[----:B------:R-:W1:Y:S01]  /*abc0*/  MUFU.EX2 R238, R16 ;  /* 0x0000001000ee7308 */ /* 0x000e620000000800 */
[C---:B------:R-:W-:Y:S02]  /*abd0*/  FMUL.FTZ R130, R140.reuse, R130 ;  /* 0x000000828c827220 */ /* 0x040fe40000410000 */
[C---:B------:R-:W-:Y:S01]  /*abe0*/  FMUL.FTZ R131, R140.reuse, R131 ;  /* 0x000000838c837220 */ /* 0x040fe20000410000 */
[----:B--2---:R-:W-:Y:S01]  /*abf0*/  @P0 LEA R18, P2, R17, c[0x0][0x1c8], 0x1 ;  /* 0x0000720011120a11 */ /* 0x004fe200078408ff */
[C---:B------:R-:W-:Y:S02]  /*ac00*/  FMUL.FTZ R136, R141.reuse, R136 ;  /* 0x000000888d887220 */ /* 0x040fe40000410000 */
[C---:B------:R-:W-:Y:S02]  /*ac10*/  FMUL.FTZ R137, R141.reuse, R137 ;  /* 0x000000898d897220 */ /* 0x040fe40000410000 */
[C---:B------:R-:W-:Y:S01]  /*ac20*/  FMUL.FTZ R138, R140.reuse, R138 ;  /* 0x0000008a8c8a7220 */ /* 0x040fe20000410000 */
[----:B------:R-:W-:Y:S01]  /*ac30*/  MUFU.EX2 R228, R8 ;  /* 0x0000000800e47308 */ /* 0x000fe20000000800 */
[C---:B------:R-:W-:Y:S02]  /*ac40*/  FMUL.FTZ R139, R140.reuse, R139 ;  /* 0x0000008b8c8b7220 */ /* 0x040fe40000410000 */
[----:B------:R-:W-:Y:S01]  /*ac50*/  FMUL.FTZ R68, R141, R68 ;  /* 0x000000448d447220 */ /* 0x000fe20000410000 */
[----:B---3--:R-:W2:Y:S01]  /*ac60*/  SHFL.BFLY PT, R2, R0, 0x2, 0x1f ;  /* 0x0c401f0000027f89 */ /* 0x008ea200000e0000 */
[C---:B----4-:R-:W-:Y:S02]  /*ac70*/  FMUL.FTZ R104, R3.reuse, R104 ;  /* 0x0000006803687220 */ /* 0x050fe40000410000 */
        /* <DEDUP_REMOVED lines=8> */
[----:B------:R3:W-:Y:S01]  /*ad00*/  MUFU.EX2 R231, R12 ;  /* 0x0000000c00e77308 */ /* 0x0007e20000000800 */
[C---:B------:R-:W-:Y:S02]  /*ad10*/  FMUL.FTZ R132, R3.reuse, R132 ;  /* 0x0000008403847220 */ /* 0x040fe40000410000 */
[----:B------:R-:W-:Y:S02]  /*ad20*/  FMUL.FTZ R133, R3, R133 ;  /* 0x0000008503857220 */ /* 0x000fe40000410000 */
[----:B------:R-:W-:Y:S02]  /*ad30*/  FMUL.FTZ R69, R141, R69 ;  /* 0x000000458d457220 */ /* 0x000fe40000410000 */
[----:B------:R-:W-:Y:S01]  /*ad40*/  FMUL.FTZ R70, R140, R70 ;  /* 0x000000468c467220 */ /* 0x000fe20000410000 */
[----:B--2---:R-:W-:Y:S01]  /*ad50*/  FMNMX.FTZ R0, R0, R2, !PT ;  /* 0x0000000200007209 */ /* 0x004fe20007810000 */
[C---:B------:R-:W-:Y:S01]  /*ad60*/  FMUL.FTZ R71, R140.reuse, R71 ;  /* 0x000000478c477220 */ /* 0x040fe20000410000 */
[----:B------:R2:W-:Y:S01]  /*ad70*/  MUFU.EX2 R230, R13 ;  /* 0x0000000d00e67308 */ /* 0x0005e20000000800 */
[C---:B------:R-:W-:Y:S02]  /*ad80*/  FMUL.FTZ R72, R3.reuse, R72 ;  /* 0x0000004803487220 */ /* 0x040fe40000410000 */
[----:B------:R-:W4:Y:S01]  /*ad90*/  SHFL.BFLY PT, R2, R0, 0x1, 0x1f ;  /* 0x0c201f0000027f89 */ /* 0x000f2200000e0000 */
[C---:B------:R-:W-:Y:S02]  /*ada0*/  FMUL.FTZ R73, R3.reuse, R73 ;  /* 0x0000004903497220 */ /* 0x040fe40000410000 */
[C---:B------:R-:W-:Y:S02]  /*adb0*/  FMUL.FTZ R76, R3.reuse, R76 ;  /* 0x0000004c034c7220 */ /* 0x040fe40000410000 */
[----:B------:R-:W-:Y:S02]  /*adc0*/  FMUL.FTZ R77, R3, R77 ;  /* 0x0000004d034d7220 */ /* 0x000fe40000410000 */
[----:B------:R-:W-:Y:S01]  /*add0*/  MUFU.EX2 R225, R32 ;  /* 0x0000002000e17308 */ /* 0x000fe20000000800 */
[C---:B------:R-:W-:Y:S02]  /*ade0*/  FMUL.FTZ R80, R141.reuse, R80 ;  /* 0x000000508d507220 */ /* 0x040fe40000410000 */
[----:B------:R-:W-:Y:S02]  /*adf0*/  FMUL.FTZ R81, R141, R81 ;  /* 0x000000518d517220 */ /* 0x000fe40000410000 */
[----:B---3--:R-:W-:Y:S02]  /*ae00*/  FMUL.FTZ R12, R3, R160 ;  /* 0x000000a0030c7220 */ /* 0x008fe40000410000 */
[C---:B------:R-:W-:Y:S02]  /*ae10*/  FMUL.FTZ R82, R140.reuse, R82 ;  /* 0x000000528c527220 */ /* 0x040fe40000410000 */
[----:B------:R-:W-:Y:S01]  /*ae20*/  FMUL.FTZ R83, R140, R83 ;  /* 0x000000538c537220 */ /* 0x000fe20000410000 */
[----:B------:R-:W-:Y:S01]  /*ae30*/  MUFU.EX2 R197, R36 ;  /* 0x0000002400c57308 */ /* 0x000fe20000000800 */
[C---:B------:R-:W-:Y:S02]  /*ae40*/  FMUL.FTZ R84, R141.reuse, R84 ;  /* 0x000000548d547220 */ /* 0x040fe40000410000 */
[----:B------:R-:W-:Y:S02]  /*ae50*/  FMUL.FTZ R85, R141, R85 ;  /* 0x000000558d557220 */ /* 0x000fe40000410000 */
[----:B--2---:R-:W-:Y:S01]  /*ae60*/  FMUL.FTZ R13, R3, R161 ;  /* 0x000000a1030d7220 */ /* 0x004fe20000410000 */
[----:B----4-:R-:W-:Y:S01]  /*ae70*/  FMNMX.FTZ R142, R0, R2, !PT ;  /* 0x00000002008e7209 */ /* 0x010fe20007810000 */
[C---:B------:R-:W-:Y:S01]  /*ae80*/  FMUL.FTZ R86, R140.reuse, R86 ;  /* 0x000000568c567220 */ /* 0x040fe20000410000 */
[----:B------:R-:W-:Y:S02]  /*ae90*/  @P0 MOV R2, c[0x0][0x1e4] ;  /* 0x0000790000020a02 */ /* 0x000fe40000000f00 */
[----:B------:R-:W-:Y:S01]  /*aea0*/  MUFU.EX2 R196, R37 ;  /* 0x0000002500c47308 */ /* 0x000fe20000000800 */
[----:B------:R-:W-:Y:S01]  /*aeb0*/  FMUL.FTZ R87, R140, R87 ;  /* 0x000000578c577220 */ /* 0x000fe20000410000 */
[----:B------:R-:W-:Y:S01]  /*aec0*/  @P0 LEA.HI.X R2, R7, R4, R2, 0x5, P6 ;  /* 0x0000000407020211 */ /* 0x000fe200030f2c02 */
[----:B------:R-:W-:Y:S01]  /*aed0*/  FADD.FTZ R0, -R142, R146 ;  /* 0x000000928e007221 */ /* 0x000fe20000010100 */
[----:B------:R-:W-:Y:S01]  /*aee0*/  @P0 IADD3 R7, P6, R5, R222, RZ ;  /* 0x000000de05070210 */ /* 0x000fe20007fde0ff */
[----:B------:R-:W-:Y:S01]  /*aef0*/  FMUL.FTZ R88, R3, R88 ;  /* 0x0000005803587220 */ /* 0x000fe20000410000 */
[----:B------:R-:W-:Y:S01]  /*af00*/  @P0 IADD3 R5, P1, R5, R150, RZ ;  /* 0x0000009605050210 */ /* 0x000fe20007f3e0ff */
[----:B------:R-:W-:Y:S01]  /*af10*/  FMUL.FTZ R0, R0, c[0x0][0x2d0] ;  /* 0x0000b40000007a20 */ /* 0x000fe20000410000 */
[C---:B------:R-:W-:Y:S02]  /*af20*/  @P0 IADD3.X R19, R4.reuse, R221, RZ, P6, !PT ;  /* 0x000000dd04130210 */ /* 0x040fe400037fe4ff */
[----:B------:R-:W-:Y:S01]  /*af30*/  MUFU.EX2 R195, R38 ;  /* 0x0000002600c37308 */ /* 0x000fe20000000800 */
[----:B------:R-:W-:Y:S01]  /*af40*/  @P0 LEA R146, P6, R7, c[0x0][0x1c8], 0x1 ;  /* 0x0000720007920a11 */ /* 0x000fe200078c08ff */
[C---:B------:R-:W-:Y:S01]  /*af50*/  FMUL.FTZ R89, R3.reuse, R89 ;  /* 0x0000005903597220 */ /* 0x040fe20000410000 */
[----:B------:R-:W-:Y:S01]  /*af60*/  @P0 IADD3.X R4, R4, R151, RZ, P1, !PT ;  /* 0x0000009704040210 */ /* 0x000fe20000ffe4ff */
[----:B------:R-:W-:Y:S01]  /*af70*/  FMUL.FTZ R92, R3, R92 ;  /* 0x0000005c035c7220 */ /* 0x000fe20000410000 */
[----:B------:R-:W-:Y:S01]  /*af80*/  @P0 LEA.HI.X R147, R7, c[0x0][0x1cc], R19, 0x1, P6 ;  /* 0x0000730007930a11 */ /* 0x000fe200030f0c13 */
[----:B------:R-:W-:Y:S01]  /*af90*/  FMUL.FTZ R93, R3, R93 ;  /* 0x0000005d035d7220 */ /* 0x000fe20000410000 */
[----:B------:R-:W-:Y:S01]  /*afa0*/  @P0 LEA.HI.X R19, R17, c[0x0][0x1cc], R176, 0x1, P2 ;  /* 0x0000730011130a11 */ /* 0x000fe200010f0cb0 */
[----:B------:R-:W-:Y:S01]  /*afb0*/  FMUL.FTZ R96, R141, R96 ;  /* 0x000000608d607220 */ /* 0x000fe20000410000 */
[C---:B------:R-:W-:Y:S01]  /*afc0*/  @P0 LEA R16, P1, R5.reuse, c[0x0][0x1c8], 0x1 ;  /* 0x0000720005100a11 */ /* 0x040fe200078208ff */
[----:B------:R2:W-:Y:S01]  /*afd0*/  @P0 LDGSTS.E.BYPASS.LTC128B.128 [R203+0x3100], [R146.64], !P5 ;  /* 0x0310000092cb0fae */ /* 0x0005e2000e901d46 */
[C---:B------:R-:W-:Y:S01]  /*afe0*/  @P0 IADD3 R148, P6, R6.reuse, R148, RZ ;  /* 0x0000009406940210 */ /* 0x040fe20007fde0ff */
[----:B------:R-:W3:Y:S01]  /*aff0*/  MUFU.EX2 R0, R0 ;  /* 0x0000000000007308 */ /* 0x000ee20000000800 */
[----:B------:R-:W-:Y:S01]  /*b000*/  @P0 LEA.HI.X R17, R5, c[0x0][0x1cc], R4, 0x1, P1 ;  /* 0x0000730005110a11 */ /* 0x000fe200008f0c04 */
[----:B------:R-:W-:Y:S01]  /*b010*/  FMUL.FTZ R97, R141, R97 ;  /* 0x000000618d617220 */ /* 0x000fe20000410000 */
[----:B------:R-:W-:Y:S01]  /*b020*/  @P0 IADD3 R7, P2, R6, R222, RZ ;  /* 0x000000de06070210 */ /* 0x000fe20007f5e0ff */
[----:B------:R-:W-:Y:S01]  /*b030*/  FMUL.FTZ R98, R140, R98 ;  /* 0x000000628c627220 */ /* 0x000fe20000410000 */
[----:B------:R-:W-:Y:S01]  /*b040*/  @P0 IADD3 R5, P1, R6, R150, RZ ;  /* 0x0000009606050210 */ /* 0x000fe20007f3e0ff */
[----:B------:R4:W-:Y:S01]  /*b050*/  @P0 LDGSTS.E.BYPASS.LTC128B.128 [R203+0x4100], [R18.64], !P4 ;  /* 0x0410000012cb0fae */ /* 0x0009e2000e101d46 */
[----:B------:R-:W-:Y:S01]  /*b060*/  @P0 IADD3.X R149, R2, R149, RZ, P6, !PT ;  /* 0x0000009502950210 */ /* 0x000fe200037fe4ff */
[----:B------:R-:W-:Y:S01]  /*b070*/  FMUL.FTZ R99, R140, R99 ;  /* 0x000000638c637220 */ /* 0x000fe20000410000 */
[----:B------:R-:W-:Y:S01]  /*b080*/  @P0 LEA R8, P6, R7, c[0x0][0x1c8], 0x1 ;  /* 0x0000720007080a11 */ /* 0x000fe200078c08ff */
[----:B------:R-:W-:Y:S01]  /*b090*/  MUFU.EX2 R194, R39 ;  /* 0x0000002700c27308 */ /* 0x000fe20000000800 */
[----:B------:R-:W-:Y:S01]  /*b0a0*/  @P0 IADD3.X R151, R2, R151, RZ, P1, !PT ;  /* 0x0000009702970210 */ /* 0x000fe20000ffe4ff */
[--C-:B------:R-:W-:Y:S01]  /*b0b0*/  FFMA.FTZ R20, R20, c[0x0][0x2d0], -R184.reuse ;  /* 0x0000b40014147a23 */ /* 0x100fe200000108b8 */
[----:B------:R-:W-:Y:S01]  /*b0c0*/  @P0 IADD3.X R2, R2, R221, RZ, P2, !PT ;  /* 0x000000dd02020210 */ /* 0x000fe200017fe4ff */
[----:B------:R2:W-:Y:S01]  /*b0d0*/  @P0 LDGSTS.E.BYPASS.LTC128B.128 [R203+0x5100], [R16.64], !P3 ;  /* 0x0510000010cb0fae */ /* 0x0005e2000d901d46 */
[----:B------:R-:W-:Y:S01]  /*b0e0*/  @P0 LEA R6, P2, R148, c[0x0][0x1c8], 0x1 ;  /* 0x0000720094060a11 */ /* 0x000fe200078408ff */
[----:B------:R-:W-:Y:S01]  /*b0f0*/  FFMA.FTZ R21, R21, c[0x0][0x2d0], -R184 ;  /* 0x0000b40015157a23 */ /* 0x000fe200000108b8 */
[----:B------:R-:W-:Y:S01]  /*b100*/  @P0 LEA.HI.X R9, R7, c[0x0][0x1cc], R2, 0x1, P6 ;  /* 0x0000730007090a11 */ /* 0x000fe200030f0c02 */
[----:B------:R-:W-:Y:S01]  /*b110*/  FMUL.FTZ R2, R142, c[0x0][0x2d0] ;  /* 0x0000b4008e027a20 */ /* 0x000fe20000410000 */
[----:B------:R-:W-:Y:S01]  /*b120*/  @P0 LEA.HI.X R7, R148, c[0x0][0x1cc], R149, 0x1, P2 ;  /* 0x0000730094070a11 */ /* 0x000fe200010f0c95 */
[----:B------:R-:W-:Y:S01]  /*b130*/  MUFU.EX2 R193, R48 ;  /* 0x0000003000c17308 */ /* 0x000fe20000000800 */
[----:B------:R-:W-:Y:S01]  /*b140*/  @P0 LEA R4, P1, R5, c[0x0][0x1c8], 0x1 ;  /* 0x0000720005040a11 */ /* 0x000fe200078208ff */
[----:B------:R5:W-:Y:S01]  /*b150*/  @P0 LDGSTS.E.BYPASS.LTC128B.128 [R203+0x3900], [R8.64], !P5 ;  /* 0x0390000008cb0fae */ /* 0x000be2000e901d46 */
[--C-:B------:R-:W-:Y:S01]  /*b160*/  FFMA.FTZ R10, R10, c[0x0][0x2d0], -R2.reuse ;  /* 0x0000b4000a0a7a23 */ /* 0x100fe20000010802 */
[----:B------:R-:W-:Y:S01]  /*b170*/  F2FP.PACK_AB R148, R235, R234 ;  /* 0x000000eaeb94723e */ /* 0x000fe200000000ff */
[--C-:B------:R-:W-:Y:S01]  /*b180*/  FFMA.FTZ R11, R11, c[0x0][0x2d0], -R2.reuse ;  /* 0x0000b4000b0b7a23 */ /* 0x100fe20000010802 */
[----:B------:R-:W-:Y:S01]  /*b190*/  @P0 LEA.HI.X R5, R5, c[0x0][0x1cc], R151, 0x1, P1 ;  /* 0x0000730005050a11 */ /* 0x000fe200008f0c97 */
[--C-:B------:R-:W-:Y:S01]  /*b1a0*/  FFMA.FTZ R14, R14, c[0x0][0x2d0], -R2.reuse ;  /* 0x0000b4000e0e7a23 */ /* 0x100fe20000010802 */
[----:B-1----:R-:W-:Y:S01]  /*b1b0*/  F2FP.PACK_AB R150, R239, R238 ;  /* 0x000000eeef96723e */ /* 0x002fe200000000ff */
[--C-:B------:R-:W-:Y:S01]  /*b1c0*/  FFMA.FTZ R15, R15, c[0x0][0x2d0], -R2.reuse ;  /* 0x0000b4000f0f7a23 */ /* 0x100fe20000010802 */
[----:B------:R1:W-:Y:S01]  /*b1d0*/  @P0 LDGSTS.E.BYPASS.LTC128B.128 [R203+0x4900], [R6.64], !P4 ;  /* 0x0490000006cb0fae */ /* 0x0003e2000e101d46 */
[----:B------:R1:W-:Y:S01]  /*b1e0*/  MUFU.EX2 R187, R10 ;  /* 0x0000000a00bb7308 */ /* 0x0003e20000000800 */
[----:B------:R-:W-:Y:S01]  /*b1f0*/  F2FP.PACK_AB R149, R233, R232 ;  /* 0x000000e8e995723e */ /* 0x000fe200000000ff */
[----:B----4-:R-:W-:Y:S01]  /*b200*/  FMUL.FTZ R18, R140, R166 ;  /* 0x000000a68c127220 */ /* 0x010fe20000410000 */
[----:B------:R-:W-:Y:S01]  /*b210*/  F2FP.PACK_AB R151, R236, R237 ;  /* 0x000000edec97723e */ /* 0x000fe200000000ff */
[----:B------:R-:W-:Y:S02]  /*b220*/  FMUL.FTZ R19, R140, R167 ;  /* 0x000000a78c137220 */ /* 0x000fe40000410000 */
[C---:B---3--:R-:W-:Y:S01]  /*b230*/  FMUL.FTZ R106, R0.reuse, R106 ;  /* 0x0000006a006a7220 */ /* 0x048fe20000410000 */
[----:B------:R3:W-:Y:S01]  /*b240*/  @P0 LDGSTS.E.BYPASS.LTC128B.128 [R203+0x5900], [R4.64], !P3 ;  /* 0x0590000004cb0fae */ /* 0x0007e2000d901d46 */
[C---:B------:R-:W-:Y:S02]  /*b250*/  FMUL.FTZ R107, R0.reuse, R107 ;  /* 0x0000006b006b7220 */ /* 0x040fe40000410000 */
[----:B------:R-:W4:Y:S01]  /*b260*/  MUFU.EX2 R188, R11 ;  /* 0x0000000b00bc7308 */ /* 0x000f220000000800 */
[C---:B--2---:R-:W-:Y:S02]  /*b270*/  FMUL.FTZ R16, R141.reuse, R164 ;  /* 0x000000a48d107220 */ /* 0x044fe40000410000 */
[----:B------:R-:W-:Y:S02]  /*b280*/  FMUL.FTZ R17, R141, R165 ;  /* 0x000000a58d117220 */ /* 0x000fe40000410000 */
[----:B------:R-:W2:Y:S01]  /*b290*/  LDSM.16.MT88.4 R176, [R205] ;  /* 0x00000000cdb0783b */ /* 0x000ea20000004200 */
[C---:B------:R-:W-:Y:S02]  /*b2a0*/  FMUL.FTZ R110, R0.reuse, R110 ;  /* 0x0000006e006e7220 */ /* 0x040fe40000410000 */
[C---:B-----5:R-:W-:Y:S02]  /*b2b0*/  FMUL.FTZ R8, R3.reuse, R156 ;  /* 0x0000009c03087220 */ /* 0x060fe40000410000 */
[----:B------:R5:W-:Y:S01]  /*b2c0*/  MUFU.EX2 R189, R14 ;  /* 0x0000000e00bd7308 */ /* 0x000be20000000800 */
[----:B------:R-:W-:Y:S02]  /*b2d0*/  FMUL.FTZ R9, R3, R157 ;  /* 0x0000009d03097220 */ /* 0x000fe40000410000 */
[----:B------:R-:W2:Y:S01]  /*b2e0*/  LDSM.16.MT88.4 R180, [R206] ;  /* 0x00000000ceb4783b */ /* 0x000ea20000004200 */
[----:B-1----:R-:W-:Y:S02]  /*b2f0*/  FMUL.FTZ R10, R0, R158 ;  /* 0x0000009e000a7220 */ /* 0x002fe40000410000 */
[----:B------:R-:W-:Y:S01]  /*b300*/  FMUL.FTZ R6, R140, R154 ;  /* 0x0000009a8c067220 */ /* 0x000fe20000410000 */
[----:B------:R-:W-:Y:S01]  /*b310*/  F2FP.PACK_AB R154, R230, R231 ;  /* 0x000000e7e69a723e */ /* 0x000fe200000000ff */
[----:B------:R-:W-:Y:S02]  /*b320*/  FMUL.FTZ R7, R140, R155 ;  /* 0x0000009b8c077220 */ /* 0x000fe40000410000 */
[----:B------:R-:W1:Y:S01]  /*b330*/  MUFU.EX2 R190, R15 ;  /* 0x0000000f00be7308 */ /* 0x000e620000000800 */
[----:B------:R-:W-:Y:S01]  /*b340*/  FMUL.FTZ R111, R0, R111 ;  /* 0x0000006f006f7220 */ /* 0x000fe20000410000 */
[----:B------:R-:W-:Y:S01]  /*b350*/  LDSM.16.MT88.4 R36, [R205+0x2400] ;  /* 0x00240000cd24783b */ /* 0x000fe20000004200 */
[--C-:B------:R-:W-:Y:S02]  /*b360*/  FFMA.FTZ R42, R42, c[0x0][0x2d0], -R2.reuse ;  /* 0x0000b4002a2a7a23 */ /* 0x100fe40000010802 */
[----:B---3--:R-:W-:Y:S01]  /*b370*/  FMUL.FTZ R4, R141, R152 ;  /* 0x000000988d047220 */ /* 0x008fe20000410000 */
[----:B------:R-:W-:Y:S01]  /*b380*/  F2FP.PACK_AB R152, R229, R228 ;  /* 0x000000e4e598723e */ /* 0x000fe200000000ff */
[----:B------:R-:W-:Y:S01]  /*b390*/  FMUL.FTZ R5, R141, R153 ;  /* 0x000000998d057220 */ /* 0x000fe20000410000 */
[----:B----4-:R-:W-:Y:S01]  /*b3a0*/  F2FP.PACK_AB R153, R188, R187 ;  /* 0x000000bbbc99723e */ /* 0x010fe200000000ff */
[C---:B------:R-:W-:Y:S01]  /*b3b0*/  FMUL.FTZ R11, R0.reuse, R159 ;  /* 0x0000009f000b7220 */ /* 0x040fe20000410000 */
[----:B------:R-:W-:Y:S01]  /*b3c0*/  LDSM.16.MT88.4 R164, [R205+0xc00] ;  /* 0x000c0000cda4783b */ /* 0x000fe20000004200 */
[----:B------:R-:W-:Y:S01]  /*b3d0*/  MUFU.EX2 R192, R49 ;  /* 0x0000003100c07308 */ /* 0x000fe20000000800 */
[--C-:B------:R-:W-:Y:S02]  /*b3e0*/  FFMA.FTZ R43, R43, c[0x0][0x2d0], -R2.reuse ;  /* 0x0000b4002b2b7a23 */ /* 0x100fe40000010802 */
[----:B-----5:R-:W-:Y:S02]  /*b3f0*/  FMUL.FTZ R14, R0, R162 ;  /* 0x000000a2000e7220 */ /* 0x020fe40000410000 */
[--C-:B------:R-:W-:Y:S02]  /*b400*/  FFMA.FTZ R46, R46, c[0x0][0x2d0], -R2.reuse ;  /* 0x0000b4002e2e7a23 */ /* 0x100fe40000010802 */
[----:B------:R-:W3:Y:S01]  /*b410*/  LDSM.16.MT88.4 R156, [R205+0x1000] ;  /* 0x00100000cd9c783b */ /* 0x000ee20000004200 */
[----:B------:R-:W-:Y:S02]  /*b420*/  FFMA.FTZ R47, R47, c[0x0][0x2d0], -R2 ;  /* 0x0000b4002f2f7a23 */ /* 0x000fe40000010802 */
[----:B------:R-:W-:Y:S01]  /*b430*/  MUFU.EX2 R191, R51 ;  /* 0x0000003300bf7308 */ /* 0x000fe20000000800 */
[----:B------:R-:W-:Y:S01]  /*b440*/  FMUL.FTZ R122, R0, R122 ;  /* 0x0000007a007a7220 */ /* 0x000fe20000410000 */
[----:B-1----:R-:W-:Y:S01]  /*b450*/  F2FP.PACK_AB R155, R190, R189 ;  /* 0x000000bdbe9b723e */ /* 0x002fe200000000ff */
[-C--:B--2---:R-:W-:Y:S02]  /*b460*/  HMMA.16816.F32 R4, R148, R176.reuse, R4 ;  /* 0x000000b09404723c */ /* 0x084fe40000001804 */
[----:B------:R-:W0:Y:S03]  /*b470*/  LDGDEPBAR ;  /* 0x00000000000079af */ /* 0x000e260000000000 */
[C---:B------:R-:W-:Y:S02]  /*b480*/  FMUL.FTZ R15, R0.reuse, R163 ;  /* 0x000000a3000f7220 */ /* 0x040fe40000410000 */
[----:B------:R-:W-:Y:S01]  /*b490*/  MUFU.EX2 R147, R46 ;  /* 0x0000002e00937308 */ /* 0x000fe20000000800 */
[C---:B------:R-:W-:Y:S01]  /*b4a0*/  FMUL.FTZ R123, R0.reuse, R123 ;  /* 0x0000007b007b7220 */ /* 0x040fe20000410000 */
[C---:B------:R-:W-:Y:S01]  /*b4b0*/  HMMA.16816.F32 R8, R152.reuse, R176, R8 ;  /* 0x000000b09808723c */ /* 0x040fe20000001808 */
[----:B------:R-:W1:Y:S03]  /*b4c0*/  LDSM.16.MT88.4 R160, [R206+0x1000] ;  /* 0x00100000cea0783b */ /* 0x000e660000004200 */
[C---:B------:R-:W-:Y:S02]  /*b4d0*/  FMUL.FTZ R126, R0.reuse, R126 ;  /* 0x0000007e007e7220 */ /* 0x040fe40000410000 */
[C---:B------:R-:W-:Y:S02]  /*b4e0*/  FMUL.FTZ R127, R0.reuse, R127 ;  /* 0x0000007f007f7220 */ /* 0x040fe40000410000 */
[-C--:B------:R-:W-:Y:S01]  /*b4f0*/  HMMA.16816.F32 R12, R152, R178.reuse, R12 ;  /* 0x000000b2980c723c */ /* 0x080fe2000000180c */
[----:B------:R2:W-:Y:S03]  /*b500*/  MUFU.EX2 R227, R20 ;  /* 0x0000001400e37308 */ /* 0x0005e60000000800 */
[C---:B------:R-:W-:Y:S02]  /*b510*/  FMUL.FTZ R134, R0.reuse, R134 ;  /* 0x0000008600867220 */ /* 0x040fe40000410000 */
[C---:B------:R-:W-:Y:S02]  /*b520*/  FMUL.FTZ R135, R0.reuse, R135 ;  /* 0x0000008700877220 */ /* 0x040fe40000410000 */
[C---:B------:R-:W-:Y:S03]  /*b530*/  HMMA.16816.F32 R16, R148.reuse, R178, R16 ;  /* 0x000000b29410723c */ /* 0x040fe60000001810 */
[----:B------:R4:W5:Y:S01]  /*b540*/  MUFU.EX2 R226, R21 ;  /* 0x0000001500e27308 */ /* 0x0009620000000800 */
[--C-:B------:R-:W-:Y:S02]  /*b550*/  FFMA.FTZ R146, R35, c[0x0][0x2d0], -R185.reuse ;  /* 0x0000b40023927a23 */ /* 0x100fe400000108b9 */
[C---:B------:R-:W-:Y:S02]  /*b560*/  FMUL.FTZ R35, R0.reuse, R175 ;  /* 0x000000af00237220 */ /* 0x040fe40000410000 */
[-C--:B------:R-:W-:Y:S04]  /*b570*/  HMMA.16816.F32 R100, R148, R180.reuse, R100 ;  /* 0x000000b49464723c */ /* 0x080fe80000001864 */
[C---:B------:R-:W-:Y:S01]  /*b580*/  FMUL.FTZ R74, R0.reuse, R74 ;  /* 0x0000004a004a7220 */ /* 0x040fe20000410000 */
[----:B------:R-:W-:Y:S01]  /*b590*/  MUFU.EX2 R203, R146 ;  /* 0x0000009200cb7308 */ /* 0x000fe20000000800 */
[C---:B------:R-:W-:Y:S02]  /*b5a0*/  FMUL.FTZ R75, R0.reuse, R75 ;  /* 0x0000004b004b7220 */ /* 0x040fe40000410000 */
[C---:B------:R-:W-:Y:S04]  /*b5b0*/  HMMA.16816.F32 R104, R152.reuse, R180, R104 ;  /* 0x000000b49868723c */ /* 0x040fe80000001868 */
[C---:B--2---:R-:W-:Y:S02]  /*b5c0*/  FMUL.FTZ R20, R141.reuse, R168 ;  /* 0x000000a88d147220 */ /* 0x044fe40000410000 */
[C---:B------:R-:W-:Y:S01]  /*b5d0*/  FMUL.FTZ R78, R0.reuse, R78 ;  /* 0x0000004e004e7220 */ /* 0x040fe20000410000 */
[----:B------:R-:W-:Y:S01]  /*b5e0*/  MUFU.EX2 R181, R40 ;  /* 0x0000002800b57308 */ /* 0x000fe20000000800 */
[-C--:B------:R-:W-:Y:S04]  /*b5f0*/  HMMA.16816.F32 R108, R152, R182.reuse, R108 ;  /* 0x000000b6986c723c */ /* 0x080fe8000000186c */
[----:B----4-:R-:W-:Y:S02]  /*b600*/  FMUL.FTZ R21, R141, R169 ;  /* 0x000000a98d157220 */ /* 0x010fe40000410000 */
[----:B------:R-:W-:Y:S02]  /*b610*/  FMUL.FTZ R79, R0, R79 ;  /* 0x0000004f004f7220 */ /* 0x000fe40000410000 */
[C---:B------:R-:W-:Y:S01]  /*b620*/  HMMA.16816.F32 R112, R148.reuse, R182, R112 ;  /* 0x000000b69470723c */ /* 0x040fe20000001870 */
[----:B------:R2:W-:Y:S03]  /*b630*/  MUFU.EX2 R183, R50 ;  /* 0x0000003200b77308 */ /* 0x0005e60000000800 */
[--C-:B------:R-:W-:Y:S02]  /*b640*/  FFMA.FTZ R22, R22, c[0x0][0x2d0], -R185.reuse ;  /* 0x0000b40016167a23 */ /* 0x100fe400000108b9 */
[C---:B------:R-:W-:Y:S02]  /*b650*/  FMUL.FTZ R90, R0.reuse, R90 ;  /* 0x0000005a005a7220 */ /* 0x040fe40000410000 */
[-C--:B---3--:R-:W-:Y:S03]  /*b660*/  HMMA.16816.F32 R116, R148, R156.reuse, R116 ;  /* 0x0000009c9474723c */ /* 0x088fe60000001874 */
[----:B------:R3:W-:Y:S01]  /*b670*/  MUFU.EX2 R223, R22 ;  /* 0x0000001600df7308 */ /* 0x0007e20000000800 */
[C---:B------:R-:W-:Y:S02]  /*b680*/  FMUL.FTZ R91, R0.reuse, R91 ;  /* 0x0000005b005b7220 */ /* 0x040fe40000410000 */
[----:B------:R-:W-:Y:S02]  /*b690*/  FMUL.FTZ R94, R0, R94 ;  /* 0x0000005e005e7220 */ /* 0x000fe40000410000 */
[C---:B------:R-:W-:Y:S04]  /*b6a0*/  HMMA.16816.F32 R120, R152.reuse, R156, R120 ;  /* 0x0000009c9878723c */ /* 0x040fe80000001878 */
[----:B------:R-:W-:Y:S01]  /*b6b0*/  FFMA.FTZ R33, R33, c[0x0][0x2d0], -R184 ;  /* 0x0000b40021217a23 */ /* 0x000fe200000108b8 */
[----:B------:R-:W-:Y:S01]  /*b6c0*/  MUFU.EX2 R182, R41 ;  /* 0x0000002900b67308 */ /* 0x000fe20000000800 */
[--C-:B------:R-:W-:Y:S02]  /*b6d0*/  FFMA.FTZ R32, R23, c[0x0][0x2d0], -R185.reuse ;  /* 0x0000b40017207a23 */ /* 0x100fe400000108b9 */
[-C--:B------:R-:W-:Y:S01]  /*b6e0*/  HMMA.16816.F32 R124, R152, R158.reuse, R124 ;  /* 0x0000009e987c723c */ /* 0x080fe2000000187c */
[----:B--2---:R-:W-:Y:S03]  /*b6f0*/  LDSM.16.MT88.4 R48, [R206+0x2400] ;  /* 0x00240000ce30783b */ /* 0x004fe60000004200 */
[--C-:B------:R-:W-:Y:S02]  /*b700*/  FFMA.FTZ R34, R34, c[0x0][0x2d0], -R185.reuse ;  /* 0x0000b40022227a23 */ /* 0x100fe400000108b9 */
[C---:B------:R-:W-:Y:S01]  /*b710*/  FMUL.FTZ R23, R140.reuse, R171 ;  /* 0x000000ab8c177220 */ /* 0x040fe20000410000 */
[----:B------:R2:W-:Y:S01]  /*b720*/  MUFU.EX2 R224, R33 ;  /* 0x0000002100e07308 */ /* 0x0005e20000000800 */
[C---:B------:R-:W-:Y:S01]  /*b730*/  HMMA.16816.F32 R128, R148.reuse, R158, R128 ;  /* 0x0000009e9480723c */ /* 0x040fe20000001880 */
[----:B------:R-:W4:Y:S03]  /*b740*/  LDSM.16.MT88.4 R156, [R205+0x2000] ;  /* 0x00200000cd9c783b */ /* 0x000f260000004200 */
[----:B---3--:R-:W-:Y:S02]  /*b750*/  FMUL.FTZ R22, R140, R170 ;  /* 0x000000aa8c167220 */ /* 0x008fe40000410000 */
[----:B------:R-:W-:Y:S02]  /*b760*/  FMUL.FTZ R95, R0, R95 ;  /* 0x0000005f005f7220 */ /* 0x000fe40000410000 */
[--C-:B------:R-:W-:Y:S01]  /*b770*/  FFMA.FTZ R24, R24, c[0x0][0x2d0], -R186.reuse ;  /* 0x0000b40018187a23 */ /* 0x100fe200000108ba */
[----:B------:R3:W3:Y:S02]  /*b780*/  MUFU.EX2 R222, R32 ;  /* 0x0000002000de7308 */ /* 0x0006e40000000800 */
[-C--:B-1----:R-:W-:Y:S03]  /*b790*/  HMMA.16816.F32 R20, R148, R160.reuse, R20 ;  /* 0x000000a09414723c */ /* 0x082fe60000001814 */
[----:B------:R-:W-:Y:S02]  /*b7a0*/  FFMA.FTZ R25, R25, c[0x0][0x2d0], -R186 ;  /* 0x0000b40019197a23 */ /* 0x000fe400000108ba */
[--C-:B------:R-:W-:Y:S02]  /*b7b0*/  FFMA.FTZ R26, R26, c[0x0][0x2d0], -R2.reuse ;  /* 0x0000b4001a1a7a23 */ /* 0x100fe40000010802 */
[----:B------:R-:W-:Y:S01]  /*b7c0*/  FFMA.FTZ R27, R27, c[0x0][0x2d0], -R2 ;  /* 0x0000b4001b1b7a23 */ /* 0x000fe20000010802 */
[C---:B------:R-:W-:Y:S01]  /*b7d0*/  HMMA.16816.F32 R132, R152.reuse, R160, R132 ;  /* 0x000000a09884723c */ /* 0x040fe20000001884 */
[----:B------:R1:W1:Y:S03]  /*b7e0*/  MUFU.EX2 R221, R34 ;  /* 0x0000002200dd7308 */ /* 0x0002660000000800 */
[----:B--2---:R-:W-:Y:S02]  /*b7f0*/  FMUL.FTZ R33, R3, R173 ;  /* 0x000000ad03217220 */ /* 0x004fe40000410000 */
[--C-:B------:R-:W-:Y:S02]  /*b800*/  FFMA.FTZ R28, R28, c[0x0][0x2d0], -R186.reuse ;  /* 0x0000b4001c1c7a23 */ /* 0x100fe400000108ba */
[----:B------:R-:W-:Y:S03]  /*b810*/  FFMA.FTZ R29, R29, c[0x0][0x2d0], -R186 ;  /* 0x0000b4001d1d7a23 */ /* 0x000fe600000108ba */
[----:B------:R5:W-:Y:S01]  /*b820*/  MUFU.EX2 R201, R24 ;  /* 0x0000001800c97308 */ /* 0x000be20000000800 */
[--C-:B------:R-:W-:Y:S02]  /*b830*/  FFMA.FTZ R30, R30, c[0x0][0x2d0], -R2.reuse ;  /* 0x0000b4001e1e7a23 */ /* 0x100fe40000010802 */
[----:B---3--:R-:W-:Y:S02]  /*b840*/  FMUL.FTZ R32, R3, R172 ;  /* 0x000000ac03207220 */ /* 0x008fe40000410000 */
[----:B------:R-:W-:Y:S02]  /*b850*/  FFMA.FTZ R31, R31, c[0x0][0x2d0], -R2 ;  /* 0x0000b4001f1f7a23 */ /* 0x000fe40000010802 */
[--C-:B------:R-:W-:Y:S02]  /*b860*/  FFMA.FTZ R65, R65, c[0x0][0x2d0], -R184.reuse ;  /* 0x0000b40041417a23 */ /* 0x100fe400000108b8 */
[--C-:B------:R-:W-:Y:S01]  /*b870*/  FFMA.FTZ R67, R67, c[0x0][0x2d0], -R185.reuse ;  /* 0x0000b40043437a23 */ /* 0x100fe200000108b9 */
[----:B------:R2:W3:Y:S01]  /*b880*/  MUFU.EX2 R200, R25 ;  /* 0x0000001900c87308 */ /* 0x0004e20000000800 */
[----:B------:R-:W-:Y:S02]  /*b890*/  FFMA.FTZ R52, R52, c[0x0][0x2d0], -R184 ;  /* 0x0000b40034347a23 */ /* 0x000fe400000108b8 */
[----:B------:R-:W-:Y:S02]  /*b8a0*/  FFMA.FTZ R61, R61, c[0x0][0x2d0], -R186 ;  /* 0x0000b4003d3d7a23 */ /* 0x000fe400000108ba */
[----:B-1----:R-:W-:Y:S02]  /*b8b0*/  FMUL.FTZ R34, R0, R174 ;  /* 0x000000ae00227220 */ /* 0x002fe40000410000 */
[--C-:B------:R-:W-:Y:S02]  /*b8c0*/  FFMA.FTZ R53, R53, c[0x0][0x2d0], -R184.reuse ;  /* 0x0000b40035357a23 */ /* 0x100fe400000108b8 */
[----:B------:R-:W-:Y:S01]  /*b8d0*/  FFMA.FTZ R64, R64, c[0x0][0x2d0], -R184 ;  /* 0x0000b40040407a23 */ /* 0x000fe200000108b8 */
[----:B------:R-:W-:Y:S01]  /*b8e0*/  MUFU.EX2 R180, R45 ;  /* 0x0000002d00b47308 */ /* 0x000fe20000000800 */
[--C-:B------:R-:W-:Y:S01]  /*b8f0*/  FFMA.FTZ R54, R54, c[0x0][0x2d0], -R185.reuse ;  /* 0x0000b40036367a23 */ /* 0x100fe200000108b9 */
[-C--:B------:R-:W-:Y:S03]  /*b900*/  HMMA.16816.F32 R32, R152, R162.reuse, R32 ;  /* 0x000000a29820723c */ /* 0x080fe60000001820 */
[----:B-----5:R-:W-:Y:S01]  /*b910*/  F2FP.PACK_AB R24, R226, R227 ;  /* 0x000000e3e218723e */ /* 0x020fe200000000ff */
[--C-:B------:R-:W-:Y:S02]  /*b920*/  FFMA.FTZ R55, R55, c[0x0][0x2d0], -R185.reuse ;  /* 0x0000b40037377a23 */ /* 0x100fe400000108b9 */
[----:B------:R-:W-:Y:S02]  /*b930*/  FFMA.FTZ R66, R66, c[0x0][0x2d0], -R185 ;  /* 0x0000b40042427a23 */ /* 0x000fe400000108b9 */
[C---:B------:R-:W-:Y:S01]  /*b940*/  HMMA.16816.F32 R136, R148.reuse, R162, R136 ;  /* 0x000000a29488723c */ /* 0x040fe20000001888 */
[----:B------:R-:W1:Y:S01]  /*b950*/  LDSM.16.MT88.4 R160, [R206+0x2000] ;  /* 0x00200000cea0783b */ /* 0x000e620000004200 */
[----:B------:R-:W-:Y:S02]  /*b960*/  MUFU.EX2 R146, R47 ;  /* 0x0000002f00927308 */ /* 0x000fe40000000800 */
[----:B--2---:R-:W-:Y:S01]  /*b970*/  F2FP.PACK_AB R25, R222, R223 ;  /* 0x000000dfde19723e */ /* 0x004fe200000000ff */
[----:B------:R-:W-:Y:S02]  /*b980*/  FFMA.FTZ R57, R57, c[0x0][0x2d0], -R186 ;  /* 0x0000b40039397a23 */ /* 0x000fe400000108ba */
[--C-:B------:R-:W-:Y:S01]  /*b990*/  FFMA.FTZ R58, R58, c[0x0][0x2d0], -R2.reuse ;  /* 0x0000b4003a3a7a23 */ /* 0x100fe20000010802 */
[-C--:B----4-:R-:W-:Y:S04]  /*b9a0*/  HMMA.16816.F32 R68, R148, R156.reuse, R68 ;  /* 0x0000009c9444723c */ /* 0x090fe80000001844 */
[----:B------:R-:W-:Y:S01]  /*b9b0*/  MUFU.EX2 R65, R65 ;  /* 0x0000004100417308 */ /* 0x000fe20000000800 */
[----:B------:R-:W-:Y:S02]  /*b9c0*/  FFMA.FTZ R59, R59, c[0x0][0x2d0], -R2 ;  /* 0x0000b4003b3b7a23 */ /* 0x000fe40000010802 */
[----:B------:R-:W-:Y:S01]  /*b9d0*/  FFMA.FTZ R60, R60, c[0x0][0x2d0], -R186 ;  /* 0x0000b4003c3c7a23 */ /* 0x000fe200000108ba */
[C---:B------:R-:W-:Y:S04]  /*b9e0*/  HMMA.16816.F32 R72, R152.reuse, R156, R72 ;  /* 0x0000009c9848723c */ /* 0x040fe80000001848 */
[--C-:B------:R-:W-:Y:S02]  /*b9f0*/  FFMA.FTZ R62, R62, c[0x0][0x2d0], -R2.reuse ;  /* 0x0000b4003e3e7a23 */ /* 0x100fe40000010802 */
[----:B------:R-:W-:Y:S01]  /*ba00*/  MUFU.EX2 R67, R67 ;  /* 0x0000004300437308 */ /* 0x000fe20000000800 */
[----:B------:R-:W-:Y:S01]  /*ba10*/  FFMA.FTZ R2, R63, c[0x0][0x2d0], -R2 ;  /* 0x0000b4003f027a23 */ /* 0x000fe20000010802 */
[-C--:B------:R-:W-:Y:S04]  /*ba20*/  HMMA.16816.F32 R76, R152, R158.reuse, R76 ;  /* 0x0000009e984c723c */ /* 0x080fe8000000184c */
[----:B------:R-:W-:Y:S02]  /*ba30*/  FFMA.FTZ R56, R56, c[0x0][0x2d0], -R186 ;  /* 0x0000b40038387a23 */ /* 0x000fe400000108ba */
[----:B------:R-:W-:Y:S02]  /*ba40*/  FFMA.FTZ R3, R3, R241, R228 ;  /* 0x000000f103037223 */ /* 0x000fe400000100e4 */
[C---:B------:R-:W-:Y:S01]  /*ba50*/  HMMA.16816.F32 R80, R148.reuse, R158, R80 ;  /* 0x0000009e9450723c */ /* 0x040fe20000001850 */
[----:B------:R-:W2:Y:S01]  /*ba60*/  LDSM.16.MT88.4 R156, [R205+0x400] ;  /* 0x00040000cd9c783b */ /* 0x000ea20000004200 */
[----:B------:R-:W-:Y:S02]  /*ba70*/  MUFU.EX2 R61, R61 ;  /* 0x0000003d003d7308 */ /* 0x000fe40000000800 */
[----:B------:R-:W-:Y:S02]  /*ba80*/  FADD.FTZ R3, R229, R3 ;  /* 0x00000003e5037221 */ /* 0x000fe40000010000 */
[----:B------:R-:W-:Y:S02]  /*ba90*/  FFMA.FTZ R0, R0, R240, R187 ;  /* 0x000000f000007223 */ /* 0x000fe400000100bb */
[----:B------:R-:W-:Y:S01]  /*baa0*/  FADD.FTZ R3, R231, R3 ;  /* 0x00000003e7037221 */ /* 0x000fe20000010000 */
[-C--:B-1----:R-:W-:Y:S03]  /*bab0*/  HMMA.16816.F32 R84, R148, R160.reuse, R84 ;  /* 0x000000a09454723c */ /* 0x082fe60000001854 */
[----:B------:R1:W-:Y:S01]  /*bac0*/  MUFU.EX2 R179, R26 ;  /* 0x0000001a00b37308 */ /* 0x0003e20000000800 */
[----:B------:R-:W-:Y:S02]  /*bad0*/  FFMA.FTZ R141, R141, R243, R234 ;  /* 0x000000f38d8d7223 */ /* 0x000fe400000100ea */
[----:B------:R-:W-:Y:S02]  /*bae0*/  FFMA.FTZ R140, R140, R242, R232 ;  /* 0x000000f28c8c7223 */ /* 0x000fe400000100e8 */
[C---:B------:R-:W-:Y:S04]  /*baf0*/  HMMA.16816.F32 R88, R152.reuse, R160, R88 ;  /* 0x000000a09858723c */ /* 0x040fe80000001858 */
[----:B------:R-:W-:Y:S01]  /*bb00*/  FADD.FTZ R141, R235, R141 ;  /* 0x0000008deb8d7221 */ /* 0x000fe20000010000 */
[----:B------:R4:W5:Y:S01]  /*bb10*/  MUFU.EX2 R178, R27 ;  /* 0x0000001b00b27308 */ /* 0x0009620000000800 */
[----:B------:R-:W-:Y:S02]  /*bb20*/  FADD.FTZ R140, R233, R140 ;  /* 0x0000008ce98c7221 */ /* 0x000fe40000010000 */
[-C--:B------:R-:W-:Y:S01]  /*bb30*/  HMMA.16816.F32 R92, R152, R162.reuse, R92 ;  /* 0x000000a2985c723c */ /* 0x080fe2000000185c */
[----:B------:R-:W5:Y:S06]  /*bb40*/  LDSM.16.MT88.4 R152, [R206+0x400] ;  /* 0x00040000ce98783b */ /* 0x000f6c0000004200 */
[----:B------:R3:W-:Y:S01]  /*bb50*/  MUFU.EX2 R199, R28 ;  /* 0x0000001c00c77308 */ /* 0x0007e20000000800 */
[----:B------:R-:W-:Y:S01]  /*bb60*/  HMMA.16816.F32 R96, R148, R162, R96 ;  /* 0x000000a29460723c */ /* 0x000fe20000001860 */
[----:B------:R-:W5:Y:S03]  /*bb70*/  LDSM.16.MT88.4 R148, [R205+0x1400] ;  /* 0x00140000cd94783b */ /* 0x000f660000004200 */
[----:B-1----:R-:W-:Y:S05]  /*bb80*/  F2FP.PACK_AB R26, R224, R225 ;  /* 0x000000e1e01a723e */ /* 0x002fea00000000ff */
[----:B------:R5:W1:Y:S03]  /*bb90*/  MUFU.EX2 R198, R29 ;  /* 0x0000001d00c67308 */ /* 0x000a660000000800 */
[----:B----4-:R-:W-:Y:S07]  /*bba0*/  F2FP.PACK_AB R27, R203, R221 ;  /* 0x000000ddcb1b723e */ /* 0x010fee00000000ff */
[----:B------:R1:W-:Y:S01]  /*bbb0*/  MUFU.EX2 R176, R30 ;  /* 0x0000001e00b07308 */ /* 0x0003e20000000800 */
[-C--:B--2---:R-:W-:Y:S05]  /*bbc0*/  HMMA.16816.F32 R4, R24, R156.reuse, R4 ;  /* 0x0000009c1804723c */ /* 0x084fea0000001804 */
[----:B---3--:R-:W-:Y:S04]  /*bbd0*/  F2FP.PACK_AB R28, R200, R201 ;  /* 0x000000c9c81c723e */ /* 0x008fe800000000ff */
[----:B------:R-:W2:Y:S03]  /*bbe0*/  MUFU.EX2 R177, R31 ;  /* 0x0000001f00b17308 */ /* 0x000ea60000000800 */
[----:B-----5:R-:W-:Y:S07]  /*bbf0*/  F2FP.PACK_AB R29, R178, R179 ;  /* 0x000000b3b21d723e */ /* 0x020fee00000000ff */
[----:B------:R-:W-:Y:S01]  /*bc00*/  MUFU.EX2 R53, R53 ;  /* 0x0000003500357308 */ /* 0x000fe20000000800 */
[----:B-1----:R-:W-:Y:S09]  /*bc10*/  F2FP.PACK_AB R30, R198, R199 ;  /* 0x000000c7c61e723e */ /* 0x002ff200000000ff */
[----:B------:R-:W-:Y:S01]  /*bc20*/  MUFU.EX2 R54, R54 ;  /* 0x0000003600367308 */ /* 0x000fe20000000800 */
[----:B--2---:R-:W-:Y:S09]  /*bc30*/  F2FP.PACK_AB R31, R177, R176 ;  /* 0x000000b0b11f723e */ /* 0x004ff200000000ff */
[----:B------:R-:W-:Y:S01]  /*bc40*/  MUFU.EX2 R55, R55 ;  /* 0x0000003700377308 */ /* 0x000fe20000000800 */
[C---:B------:R-:W-:Y:S08]  /*bc50*/  HMMA.16816.F32 R8, R28.reuse, R156, R8 ;  /* 0x0000009c1c08723c */ /* 0x040ff00000001808 */
[-C--:B------:R-:W-:Y:S01]  /*bc60*/  HMMA.16816.F32 R12, R28, R158.reuse, R12 ;  /* 0x0000009e1c0c723c */ /* 0x080fe2000000180c */
[----:B------:R-:W-:Y:S07]  /*bc70*/  MUFU.EX2 R64, R64 ;  /* 0x0000004000407308 */ /* 0x000fee0000000800 */
[C---:B------:R-:W-:Y:S01]  /*bc80*/  HMMA.16816.F32 R16, R24.reuse, R158, R16 ;  /* 0x0000009e1810723c */ /* 0x040fe20000001810 */
[----:B------:R-:W1:Y:S02]  /*bc90*/  LDSM.16.MT88.4 R156, [R206+0x1400] ;  /* 0x00140000ce9c783b */ /* 0x000e640000004200 */
[----:B------:R-:W-:Y:S05]  /*bca0*/  MUFU.EX2 R66, R66 ;  /* 0x0000004200427308 */ /* 0x000fea0000000800 */
[-C--:B------:R-:W-:Y:S05]  /*bcb0*/  HMMA.16816.F32 R100, R24, R152.reuse, R100 ;  /* 0x000000981864723c */ /* 0x080fea0000001864 */
[----:B------:R-:W-:Y:S03]  /*bcc0*/  MUFU.EX2 R57, R57 ;  /* 0x0000003900397308 */ /* 0x000fe60000000800 */
[C---:B------:R-:W-:Y:S07]  /*bcd0*/  HMMA.16816.F32 R104, R28.reuse, R152, R104 ;  /* 0x000000981c68723c */ /* 0x040fee0000001868 */
[----:B------:R-:W-:Y:S01]  /*bce0*/  MUFU.EX2 R60, R60 ;  /* 0x0000003c003c7308 */ /* 0x000fe20000000800 */
[-C--:B------:R-:W-:Y:S08]  /*bcf0*/  HMMA.16816.F32 R108, R28, R154.reuse, R108 ;  /* 0x0000009a1c6c723c */ /* 0x080ff0000000186c */
[C---:B------:R-:W-:Y:S01]  /*bd00*/  HMMA.16816.F32 R112, R24.reuse, R154, R112 ;  /* 0x0000009a1870723c */ /* 0x040fe20000001870 */
[----:B------:R-:W-:Y:S07]  /*bd10*/  MUFU.EX2 R62, R62 ;  /* 0x0000003e003e7308 */ /* 0x000fee0000000800 */
[-C--:B------:R-:W-:Y:S03]  /*bd20*/  HMMA.16816.F32 R116, R24, R148.reuse, R116 ;  /* 0x000000941874723c */ /* 0x080fe60000001874 */
[----:B------:R-:W-:Y:S05]  /*bd30*/  MUFU.EX2 R56, R56 ;  /* 0x0000003800387308 */ /* 0x000fea0000000800 */
[C---:B------:R-:W-:Y:S05]  /*bd40*/  HMMA.16816.F32 R120, R28.reuse, R148, R120 ;  /* 0x000000941c78723c */ /* 0x040fea0000001878 */
[----:B------:R-:W-:Y:S03]  /*bd50*/  MUFU.EX2 R148, R42 ;  /* 0x0000002a00947308 */ /* 0x000fe60000000800 */
[-C--:B------:R-:W-:Y:S07]  /*bd60*/  HMMA.16816.F32 R124, R28, R150.reuse, R124 ;  /* 0x000000961c7c723c */ /* 0x080fee000000187c */
[----:B------:R2:W3:Y:S01]  /*bd70*/  MUFU.EX2 R149, R43 ;  /* 0x0000002b00957308 */ /* 0x0004e20000000800 */
[C---:B------:R-:W-:Y:S08]  /*bd80*/  HMMA.16816.F32 R128, R24.reuse, R150, R128 ;  /* 0x000000961880723c */ /* 0x040ff00000001880 */
[-C--:B-1----:R-:W-:Y:S01]  /*bd90*/  HMMA.16816.F32 R20, R24, R156.reuse, R20 ;  /* 0x0000009c1814723c */ /* 0x082fe20000001814 */
[----:B------:R1:W4:Y:S07]  /*bda0*/  MUFU.EX2 R151, R44 ;  /* 0x0000002c00977308 */ /* 0x00032e0000000800 */
[C---:B------:R-:W-:Y:S03]  /*bdb0*/  HMMA.16816.F32 R132, R28.reuse, R156, R132 ;  /* 0x0000009c1c84723c */ /* 0x040fe60000001884 */
[----:B------:R-:W-:Y:S01]  /*bdc0*/  MUFU.EX2 R150, R52 ;  /* 0x0000003400967308 */ /* 0x000fe20000000800 */
[----:B--2---:R-:W2:Y:S04]  /*bdd0*/  LDSM.16.MT88.4 R40, [R205+0x800] ;  /* 0x00080000cd28783b */ /* 0x004ea80000004200 */
[-C--:B------:R-:W-:Y:S05]  /*bde0*/  HMMA.16816.F32 R32, R28, R158.reuse, R32 ;  /* 0x0000009e1c20723c */ /* 0x080fea0000001820 */
[----:B------:R5:W-:Y:S03]  /*bdf0*/  MUFU.EX2 R52, R2 ;  /* 0x0000000200347308 */ /* 0x000be60000000800 */
[C---:B------:R-:W-:Y:S01]  /*be00*/  HMMA.16816.F32 R136, R24.reuse, R158, R136 ;  /* 0x0000009e1888723c */ /* 0x040fe20000001888 */
[----:B-1----:R-:W-:Y:S06]  /*be10*/  LDSM.16.MT88.4 R44, [R205+0x1800] ;  /* 0x00180000cd2c783b */ /* 0x002fec0000004200 */
[----:B------:R-:W-:Y:S01]  /*be20*/  MUFU.EX2 R58, R58 ;  /* 0x0000003a003a7308 */ /* 0x000fe20000000800 */
[-C--:B------:R-:W-:Y:S08]  /*be30*/  HMMA.16816.F32 R68, R24, R36.reuse, R68 ;  /* 0x000000241844723c */ /* 0x080ff00000001844 */
[C---:B------:R-:W-:Y:S01]  /*be40*/  HMMA.16816.F32 R72, R28.reuse, R36, R72 ;  /* 0x000000241c48723c */ /* 0x040fe20000001848 */
[----:B------:R-:W1:Y:S03]  /*be50*/  MUFU.EX2 R59, R59 ;  /* 0x0000003b003b7308 */ /* 0x000e660000000800 */
[----:B-----5:R-:W-:Y:S02]  /*be60*/  FADD.FTZ R2, R188, R0 ;  /* 0x00000000bc027221 */ /* 0x020fe40000010000 */
[----:B------:R-:W-:Y:S02]  /*be70*/  FADD.FTZ R0, R238, R141 ;  /* 0x0000008dee007221 */ /* 0x000fe40000010000 */
[-C--:B------:R-:W-:Y:S04]  /*be80*/  HMMA.16816.F32 R76, R28, R38.reuse, R76 ;  /* 0x000000261c4c723c */ /* 0x080fe8000000184c */
[----:B------:R-:W-:Y:S02]  /*be90*/  FADD.FTZ R0, R239, R0 ;  /* 0x00000000ef007221 */ /* 0x000fe40000010000 */
[----:B------:R-:W-:Y:S02]  /*bea0*/  FADD.FTZ R2, R189, R2 ;  /* 0x00000002bd027221 */ /* 0x000fe40000010000 */
[C---:B------:R-:W-:Y:S01]  /*beb0*/  HMMA.16816.F32 R80, R24.reuse, R38, R80 ;  /* 0x000000261850723c */ /* 0x040fe20000001850 */
[----:B------:R-:W5:Y:S07]  /*bec0*/  LDSM.16.MT88.4 R36, [R206+0x800] ;  /* 0x00080000ce24783b */ /* 0x000f6e0000004200 */
[-C--:B------:R-:W-:Y:S08]  /*bed0*/  HMMA.16816.F32 R84, R24, R48.reuse, R84 ;  /* 0x000000301854723c */ /* 0x080ff00000001854 */
[C---:B------:R-:W-:Y:S08]  /*bee0*/  HMMA.16816.F32 R88, R28.reuse, R48, R88 ;  /* 0x000000301c58723c */ /* 0x040ff00000001858 */
[-C--:B------:R-:W-:Y:S07]  /*bef0*/  HMMA.16816.F32 R92, R28, R50.reuse, R92 ;  /* 0x000000321c5c723c */ /* 0x080fee000000185c */
[----:B------:R-:W-:Y:S01]  /*bf00*/  F2FP.PACK_AB R28, R182, R181 ;  /* 0x000000b5b61c723e */ /* 0x000fe200000000ff */
[----:B------:R-:W-:Y:S01]  /*bf10*/  HMMA.16816.F32 R96, R24, R50, R96 ;  /* 0x000000321860723c */ /* 0x000fe20000001860 */
[----:B------:R-:W-:Y:S03]  /*bf20*/  LDSM.16.MT88.4 R48, [R205+0x2800] ;  /* 0x00280000cd30783b */ /* 0x000fe60000004200 */
[----:B---3--:R-:W-:Y:S02]  /*bf30*/  F2FP.PACK_AB R29, R149, R148 ;  /* 0x00000094951d723e */ /* 0x008fe400000000ff */
[----:B----4-:R-:W-:Y:S02]  /*bf40*/  F2FP.PACK_AB R30, R180, R151 ;  /* 0x00000097b41e723e */ /* 0x010fe400000000ff */
[----:B------:R-:W-:Y:S04]  /*bf50*/  F2FP.PACK_AB R24, R196, R197 ;  /* 0x000000c5c418723e */ /* 0x000fe800000000ff */
[----:B------:R-:W-:Y:S02]  /*bf60*/  F2FP.PACK_AB R25, R194, R195 ;  /* 0x000000c3c219723e */ /* 0x000fe400000000ff */
[----:B------:R-:W-:Y:S02]  /*bf70*/  F2FP.PACK_AB R26, R192, R193 ;  /* 0x000000c1c01a723e */ /* 0x000fe400000000ff */
[----:B------:R-:W-:Y:S02]  /*bf80*/  F2FP.PACK_AB R27, R191, R183 ;  /* 0x000000b7bf1b723e */ /* 0x000fe400000000ff */
[----:B------:R-:W-:Y:S05]  /*bf90*/  F2FP.PACK_AB R31, R146, R147 ;  /* 0x00000093921f723e */ /* 0x000fea00000000ff */
[-C--:B--2---:R-:W-:Y:S08]  /*bfa0*/  HMMA.16816.F32 R4, R24, R40.reuse, R4 ;  /* 0x000000281804723c */ /* 0x084ff00000001804 */
[C---:B------:R-:W-:Y:S08]  /*bfb0*/  HMMA.16816.F32 R8, R28.reuse, R40, R8 ;  /* 0x000000281c08723c */ /* 0x040ff00000001808 */
[-C--:B------:R-:W-:Y:S08]  /*bfc0*/  HMMA.16816.F32 R12, R28, R42.reuse, R12 ;  /* 0x0000002a1c0c723c */ /* 0x080ff0000000180c */
[C---:B------:R-:W-:Y:S01]  /*bfd0*/  HMMA.16816.F32 R16, R24.reuse, R42, R16 ;  /* 0x0000002a1810723c */ /* 0x040fe20000001810 */
[----:B------:R-:W2:Y:S07]  /*bfe0*/  LDSM.16.MT88.4 R40, [R206+0x1800] ;  /* 0x00180000ce28783b */ /* 0x000eae0000004200 */
[-C--:B-----5:R-:W-:Y:S08]  /*bff0*/  HMMA.16816.F32 R100, R24, R36.reuse, R100 ;  /* 0x000000241864723c */ /* 0x0a0ff00000001864 */
[C---:B------:R-:W-:Y:S08]  /*c000*/  HMMA.16816.F32 R104, R28.reuse, R36, R104 ;  /* 0x000000241c68723c */ /* 0x040ff00000001868 */
[-C--:B------:R-:W-:Y:S08]  /*c010*/  HMMA.16816.F32 R108, R28, R38.reuse, R108 ;  /* 0x000000261c6c723c */ /* 0x080ff0000000186c */
[C---:B------:R-:W-:Y:S01]  /*c020*/  HMMA.16816.F32 R112, R24.reuse, R38, R112 ;  /* 0x000000261870723c */ /* 0x040fe20000001870 */
[----:B------:R-:W3:Y:S07]  /*c030*/  LDSM.16.MT88.4 R36, [R206+0x2800] ;  /* 0x00280000ce24783b */ /* 0x000eee0000004200 */
[-C--:B------:R-:W-:Y:S08]  /*c040*/  HMMA.16816.F32 R116, R24, R44.reuse, R116 ;  /* 0x0000002c1874723c */ /* 0x080ff00000001874 */
        /* <DEDUP_REMOVED lines=13> */
[----:B------:R-:W4:Y:S07]  /*c120*/  LDSM.16.MT88.4 R48, [R206+0x1c00] ;  /* 0x001c0000ce30783b */ /* 0x000f2e0000004200 */
[-C--:B---3--:R-:W-:Y:S08]  /*c130*/  HMMA.16816.F32 R84, R24, R36.reuse, R84 ;  /* 0x000000241854723c */ /* 0x088ff00000001854 */
[C---:B------:R-:W-:Y:S08]  /*c140*/  HMMA.16816.F32 R88, R28.reuse, R36, R88 ;  /* 0x000000241c58723c */ /* 0x040ff00000001858 */
[-C--:B------:R-:W-:Y:S07]  /*c150*/  HMMA.16816.F32 R92, R28, R38.reuse, R92 ;  /* 0x000000261c5c723c */ /* 0x080fee000000185c */
[----:B------:R-:W-:Y:S01]  /*c160*/  F2FP.PACK_AB R28, R57, R56 ;  /* 0x00000038391c723e */ /* 0x000fe200000000ff */
[----:B------:R-:W-:Y:S01]  /*c170*/  HMMA.16816.F32 R96, R24, R38, R96 ;  /* 0x000000261860723c */ /* 0x000fe20000001860 */
[----:B------:R-:W3:Y:S03]  /*c180*/  LDSM.16.MT88.4 R36, [R205+0x2c00] ;  /* 0x002c0000cd24783b */ /* 0x000ee60000004200 */
[----:B-1----:R-:W-:Y:S02]  /*c190*/  F2FP.PACK_AB R29, R59, R58 ;  /* 0x0000003a3b1d723e */ /* 0x002fe400000000ff */
[----:B------:R-:W-:Y:S02]  /*c1a0*/  F2FP.PACK_AB R30, R61, R60 ;  /* 0x0000003c3d1e723e */ /* 0x000fe400000000ff */
[----:B------:R-:W-:Y:S04]  /*c1b0*/  F2FP.PACK_AB R24, R53, R150 ;  /* 0x000000963518723e */ /* 0x000fe800000000ff */
[----:B------:R-:W-:Y:S02]  /*c1c0*/  F2FP.PACK_AB R25, R55, R54 ;  /* 0x000000363719723e */ /* 0x000fe400000000ff */
[----:B------:R-:W-:Y:S02]  /*c1d0*/  F2FP.PACK_AB R26, R65, R64 ;  /* 0x00000040411a723e */ /* 0x000fe400000000ff */
[----:B------:R-:W-:Y:S02]  /*c1e0*/  F2FP.PACK_AB R27, R67, R66 ;  /* 0x00000042431b723e */ /* 0x000fe400000000ff */
[----:B------:R-:W-:Y:S05]  /*c1f0*/  F2FP.PACK_AB R31, R52, R62 ;  /* 0x0000003e341f723e */ /* 0x000fea00000000ff */
[-C--:B------:R-:W-:Y:S01]  /*c200*/  HMMA.16816.F32 R152, R24, R164.reuse, R4 ;  /* 0x000000a41898723c */ /* 0x080fe20000001804 */
[----:B------:R-:W1:Y:S07]  /*c210*/  LDSM.16.MT88.4 R4, [R206+0x2c00] ;  /* 0x002c0000ce04783b */ /* 0x000e6e0000004200 */
[C---:B------:R-:W-:Y:S07]  /*c220*/  HMMA.16816.F32 R156, R28.reuse, R164, R8 ;  /* 0x000000a41c9c723c */ /* 0x040fee0000001808 */
[----:B------:R-:W-:Y:S01]  /*c230*/  FADD.FTZ R10, R230, R3 ;  /* 0x00000003e60a7221 */ /* 0x000fe20000010000 */
[-C--:B------:R-:W-:Y:S04]  /*c240*/  HMMA.16816.F32 R160, R28, R166.reuse, R12 ;  /* 0x000000a61ca0723c */ /* 0x080fe8000000180c */
[----:B------:R-:W-:Y:S02]  /*c250*/  FADD.FTZ R9, R190, R2 ;  /* 0x00000002be097221 */ /* 0x000fe40000010000 */
[----:B------:R-:W-:Y:S02]  /*c260*/  FADD.FTZ R2, R201, R10 ;  /* 0x0000000ac9027221 */ /* 0x000fe40000010000 */
[C---:B------:R-:W-:Y:S04]  /*c270*/  HMMA.16816.F32 R164, R24.reuse, R166, R16 ;  /* 0x000000a618a4723c */ /* 0x040fe80000001810 */
[----:B------:R-:W-:Y:S04]  /*c280*/  FADD.FTZ R8, R237, R140 ;  /* 0x0000008ced087221 */ /* 0x000fe80000010000 */
[-C--:B--2---:R-:W-:Y:S04]  /*c290*/  HMMA.16816.F32 R100, R24, R40.reuse, R100 ;  /* 0x000000281864723c */ /* 0x084fe80000001864 */
        /* <DEDUP_REMOVED lines=23> */
[-C--:B----4-:R-:W-:Y:S04]  /*c410*/  HMMA.16816.F32 R168, R24, R48.reuse, R20 ;  /* 0x0000003018a8723c */ /* 0x090fe80000001814 */
        /* <DEDUP_REMOVED lines=15> */
[----:B------:R-:W-:Y:S04]  /*c510*/  FADD.FTZ R8, R192, R0 ;  /* 0x00000000c0087221 */ /* 0x000fe80000010000 */
[-C--:B------:R-:W-:Y:S04]  /*c520*/  HMMA.16816.F32 R76, R28, R38.reuse, R76 ;  /* 0x000000261c4c723c */ /* 0x080fe8000000184c */
[----:B------:R-:W-:Y:S04]  /*c530*/  FADD.FTZ R8, R150, R8 ;  /* 0x0000000896087221 */ /* 0x000fe80000010000 */
[C---:B------:R-:W-:Y:S08]  /*c540*/  HMMA.16816.F32 R80, R24.reuse, R38, R80 ;  /* 0x000000261850723c */ /* 0x040ff00000001850 */
        /* <DEDUP_REMOVED lines=21> */
[----:B------:R-:W-:Y:S01]  /*c6a0*/  STL [R1+0x18], R4 ;  /* 0x0000180401007387 */ /* 0x000fe20000100800 */
[----:B------:R-:W-:Y:S02]  /*c6b0*/  FADD.FTZ R2, R61, R2 ;  /* 0x000000023d027221 */ /* 0x000fe40000010000 */
[----:B------:R-:W-:Y:S02]  /*c6c0*/  FADD.FTZ R3, R67, R3 ;  /* 0x0000000343037221 */ /* 0x000fe40000010000 */
[----:B------:R-:W-:Y:S03]  /*c6d0*/  FADD.FTZ R0, R62, R6 ;  /* 0x000000063e007221 */ /* 0x000fe60000010000 */
[----:B------:R1:W-:Y:S01]  /*c6e0*/  STL [R1+0x1c], R3 ;  /* 0x00001c0301007387 */ /* 0x0003e20000100800 */
[----:B------:R-:W-:Y:S03]  /*c6f0*/  FADD.FTZ R0, R52, R0 ;  /* 0x0000000034007221 */ /* 0x000fe60000010000 */
[----:B------:R2:W-:Y:S04]  /*c700*/  STL [R1+0x20], R2 ;  /* 0x0000200201007387 */ /* 0x0005e80000100800 */
[----:B------:R3:W-:Y:S01]  /*c710*/  STL [R1+0x24], R0 ;  /* 0x0000240001007387 */ /* 0x0007e20000100800 */
[----:B-1----:R-:W-:Y:S02]  /*c720*/  MOV R3, R143 ;  /* 0x0000008f00037202 */ /* 0x002fe40000000f00 */
[----:B--2---:R-:W-:Y:S02]  /*c730*/  MOV R2, R144 ;  /* 0x0000009000027202 */ /* 0x004fe40000000f00 */
[----:B---3--:R-:W-:Y:S01]  /*c740*/  MOV R0, R145 ;  /* 0x0000009100007202 */ /* 0x008fe20000000f00 */
[----:B------:R-:W-:-:S05]  /*c750*/  @P0 BRA `(.L_x_555) ;  /* 0xffffceb000000947 */ /* 0x000fca000383ffff */
.L_x_554:
[----:B------:R-:W-:Y:S02]  /*c760*/  MOV R10, 0x1f ;  /* 0x0000001f000a7802 */ /* 0x000fe40000000f00 */
[----:B------:R-:W-:Y:S01]  /*c770*/  MOV R9, 0xffffffff ;  /* 0xffffffff00097802 */ /* 0x000fe20000000f00 */
[----:B------:R-:W-:Y:S05]  /*c780*/  BRA.DIV ~URZ, `(.L_x_556) ;  /* 0x00002d727f007947 */ /* 0x000fea000b800000 */
[----:B------:R-:W2:Y:S04]  /*c790*/  LDL R0, [R1+0x18] ;  /* 0x0000180001007983 */ /* 0x000ea80000100800 */
[----:B--2---:R1:W2:Y:S02]  /*c7a0*/  SHFL.BFLY PT, R4, R0, 0x2, 0x1f ;  /* 0x0c401f0000047f89 */ /* 0x0042a400000e0000 */
.L_x_594:
[----:B-1----:R-:W3:Y:S02]  /*c7b0*/  LDL.LU R0, [R1+0x18] ;  /* 0x0000180001007983 */ /* 0x002ee40000300800 */
[----:B--23--:R-:W-:Y:S01]  /*c7c0*/  FADD.FTZ R4, R4, R0 ;  /* 0x0000000004047221 */ /* 0x00cfe20000010000 */
[----:B------:R-:W-:Y:S05]  /*c7d0*/  BRA.DIV ~URZ, `(.L_x_557) ;  /* 0x00002d827f007947 */ /* 0x000fea000b800000 */
[----:B------:R-:W2:Y:S04]  /*c7e0*/  LDL.LU R2, [R1+0x1c] ;  /* 0x00001c0001027983 */ /* 0x000ea80000300800 */
[----:B------:R-:W3:Y:S04]  /*c7f0*/  LDL.LU R0, [R1+0x20] ;  /* 0x0000200001007983 */ /* 0x000ee80000300800 */
[----:B------:R-:W4:Y:S04]  /*c800*/  LDL.LU R9, [R1+0x24] ;  /* 0x0000240001097983 */ /* 0x000f280000300800 */
[----:B--2---:R-:W1:Y:S04]  /*c810*/  SHFL.BFLY PT, R5, R2, 0x2, 0x1f ;  /* 0x0c401f0002057f89 */ /* 0x004e6800000e0000 */
[----:B---3--:R-:W2:Y:S04]  /*c820*/  SHFL.BFLY PT, R6, R0, 0x2, 0x1f ;  /* 0x0c401f0000067f89 */ /* 0x008ea800000e0000 */
[----:B----4-:R-:W3:Y:S01]  /*c830*/  SHFL.BFLY PT, R7, R9, 0x2, 0x1f ;  /* 0x0c401f0009077f89 */ /* 0x010ee200000e0000 */
[----:B-1----:R-:W-:-:S02]  /*c840*/  FADD.FTZ R5, R5, R2 ;  /* 0x0000000205057221 */ /* 0x002fc40000010000 */
[----:B--2---:R-:W-:-:S03]  /*c850*/  FADD.FTZ R6, R6, R0 ;  /* 0x0000000006067221 */ /* 0x004fc60000010000 */
[----:B------:R-:W1:Y:S01]  /*c860*/  SHFL.BFLY PT, R2, R5, 0x1, 0x1f ;  /* 0x0c201f0005027f89 */ /* 0x000e6200000e0000 */
[----:B---3--:R-:W-:-:S03]  /*c870*/  FADD.FTZ R7, R7, R9 ;  /* 0x0000000907077221 */ /* 0x008fc60000010000 */
[----:B------:R-:W2:Y:S04]  /*c880*/  SHFL.BFLY PT, R0, R4, 0x1, 0x1f ;  /* 0x0c201f0004007f89 */ /* 0x000ea800000e0000 */
[----:B------:R-:W3:Y:S04]  /*c890*/  SHFL.BFLY PT, R3, R6, 0x1, 0x1f ;  /* 0x0c201f0006037f89 */ /* 0x000ee800000e0000 */
[----:B------:R4:W4:Y:S01]  /*c8a0*/  SHFL.BFLY PT, R8, R7, 0x1, 0x1f ;  /* 0x0c201f0007087f89 */ /* 0x00092200000e0000 */
[----:B-1----:R-:W-:Y:S02]  /*c8b0*/  FADD.FTZ R5, R5, R2 ;  /* 0x0000000205057221 */ /* 0x002fe40000010000 */
[----:B--2---:R-:W-:-:S02]  /*c8c0*/  FADD.FTZ R4, R4, R0 ;  /* 0x0000000004047221 */ /* 0x004fc40000010000 */
[----:B---3--:R-:W-:-:S03]  /*c8d0*/  FADD.FTZ R6, R6, R3 ;  /* 0x0000000306067221 */ /* 0x008fc60000010000 */
.L_x_595:
[----:B------:R-:W-:Y:S01]  /*c8e0*/  FSETP.NE.FTZ.AND P3, PT, R4, RZ, PT ;  /* 0x000000ff0400720b */ /* 0x000fe20003f75000 */
[----:B------:R-:W-:Y:S01]  /*c8f0*/  CS2R R2, SRZ ;  /* 0x0000000000027805 */ /* 0x000fe2000001ff00 */
[----:B------:R-:W-:Y:S01]  /*c900*/  FSETP.NE.FTZ.AND P2, PT, R5, RZ, PT ;  /* 0x000000ff0500720b */ /* 0x000fe20003f55000 */
[----:B----4-:R-:W-:Y:S01]  /*c910*/  FADD.FTZ R7, R8, R7 ;  /* 0x0000000708077221 */ /* 0x010fe20000010000 */
[----:B------:R-:W-:Y:S02]  /*c920*/  FSETP.NE.FTZ.AND P1, PT, R6, RZ, PT ;  /* 0x000000ff0600720b */ /* 0x000fe40003f35000 */
[----:B------:R-:W-:Y:S02]  /*c930*/  MOV R0, RZ ;  /* 0x000000ff00007202 */ /* 0x000fe40000000f00 */
[----:B------:R-:W-:Y:S02]  /*c940*/  FSETP.NE.FTZ.AND P0, PT, R7, RZ, PT ;  /* 0x000000ff0700720b */ /* 0x000fe40003f15000 */
[----:B------:R-:W-:-:S02]  /*c950*/  MOV R47, 0xff800000 ;  /* 0xff800000002f7802 */ /* 0x000fc40000000f00 */
[----:B------:R-:W-:Y:S01]  /*c960*/  MOV R46, 0xff800000 ;  /* 0xff800000002e7802 */ /* 0x000fe20000000f00 */
[----:B------:R-:W1:Y:S01]  /*c970*/  @P3 MUFU.RCP R0, R4 ;  /* 0x0000000400003308 */ /* 0x000e620000001000 */
[----:B------:R-:W-:Y:S02]  /*c980*/  MOV R45, 0xff800000 ;  /* 0xff800000002d7802 */ /* 0x000fe40000000f00 */
[----:B------:R-:W-:Y:S02]  /*c990*/  MOV R44, 0xff800000 ;  /* 0xff800000002c7802 */ /* 0x000fe40000000f00 */
[----:B------:R-:W-:-:S03]  /*c9a0*/  @P1 MOV R13, 0x3f317218 ;  /* 0x3f317218000d1802 */ /* 0x000fc60000000f00 */
[----:B------:R-:W2:Y:S08]  /*c9b0*/  @P2 MUFU.RCP R3, R5 ;  /* 0x0000000500032308 */ /* 0x000eb00000001000 */
[----:B------:R-:W3:Y:S01]  /*c9c0*/  @P1 MUFU.RCP R2, R6 ;  /* 0x0000000600021308 */ /* 0x000ee20000001000 */
[C---:B-1----:R-:W-:Y:S02]  /*c9d0*/  FMUL.FTZ R152, R0.reuse, R152 ;  /* 0x0000009800987220 */ /* 0x042fe40000410000 */
        /* <DEDUP_REMOVED lines=8> */
[----:B------:R4:W5:Y:S01]  /*ca60*/  @P2 MUFU.LG2 R4, R5 ;  /* 0x0000000500042308 */ /* 0x0009620000000c00 */
        /* <DEDUP_REMOVED lines=9> */
[----:B----4-:R-:W-:Y:S01]  /*cb00*/  @P3 MOV R5, 0x3f317218 ;  /* 0x3f31721800053802 */ /* 0x010fe20000000f00 */
[C---:B------:R-:W-:Y:S02]  /*cb10*/  FMUL.FTZ R68, R0.reuse, R68 ;  /* 0x0000004400447220 */ /* 0x040fe40000410000 */
[C---:B------:R-:W-:Y:S02]  /*cb20*/  FMUL.FTZ R16, R0.reuse, R69 ;  /* 0x0000004500107220 */ /* 0x040fe40000410000 */
[C---:B------:R-:W-:Y:S02]  /*cb30*/  FMUL.FTZ R80, R0.reuse, R80 ;  /* 0x0000005000507220 */ /* 0x040fe40000410000 */
[C---:B------:R-:W-:Y:S02]  /*cb40*/  FMUL.FTZ R12, R0.reuse, R81 ;  /* 0x00000051000c7220 */ /* 0x040fe40000410000 */
[----:B------:R-:W-:-:S02]  /*cb50*/  FMUL.FTZ R84, R0, R84 ;  /* 0x0000005400547220 */ /* 0x000fc40000410000 */
[C---:B------:R-:W-:Y:S02]  /*cb60*/  FMUL.FTZ R85, R0.reuse, R85 ;  /* 0x0000005500557220 */ /* 0x040fe40000410000 */
[C---:B------:R-:W-:Y:S02]  /*cb70*/  FMUL.FTZ R96, R0.reuse, R96 ;  /* 0x0000006000607220 */ /* 0x040fe40000410000 */
[----:B------:R-:W-:Y:S01]  /*cb80*/  FMUL.FTZ R97, R0, R97 ;  /* 0x0000006100617220 */ /* 0x000fe20000410000 */
[----:B------:R-:W-:Y:S01]  /*cb90*/  MOV R0, RZ ;  /* 0x000000ff00007202 */ /* 0x000fe20000000f00 */
[C---:B--2---:R-:W-:Y:S02]  /*cba0*/  FMUL.FTZ R154, R3.reuse, R154 ;  /* 0x0000009a039a7220 */ /* 0x044fe40000410000 */
[C---:B------:R-:W-:Y:S02]  /*cbb0*/  FMUL.FTZ R42, R3.reuse, R155 ;  /* 0x0000009b032a7220 */ /* 0x040fe40000410000 */
[C---:B------:R-:W-:Y:S01]  /*cbc0*/  FMUL.FTZ R166, R3.reuse, R166 ;  /* 0x000000a603a67220 */ /* 0x040fe20000410000 */
[----:B------:R-:W-:Y:S01]  /*cbd0*/  @P0 MUFU.RCP R0, R7 ;  /* 0x0000000700000308 */ /* 0x000fe20000001000 */
        /* <DEDUP_REMOVED lines=20> */
[----:B------:R-:W-:Y:S01]  /*cd20*/  FMUL.FTZ R99, R3, R99 ;  /* 0x0000006303637220 */ /* 0x000fe20000410000 */
[----:B------:R-:W-:Y:S01]  /*cd30*/  @P2 MOV R3, 0x3f317218 ;  /* 0x3f31721800032802 */ /* 0x000fe20000000f00 */
[C---:B---3--:R-:W-:Y:S02]  /*cd40*/  FMUL.FTZ R156, R2.reuse, R156 ;  /* 0x0000009c029c7220 */ /* 0x048fe40000410000 */
        /* <DEDUP_REMOVED lines=23> */
[----:B------:R-:W2:Y:S01]  /*cec0*/  @P0 MUFU.LG2 R2, R7 ;  /* 0x0000000700020308 */ /* 0x000ea20000000c00 */
[----:B-1----:R-:W-:Y:S02]  /*ced0*/  @P3 FMUL.FTZ R9, R8, 0.69314718246459960938 ;  /* 0x3f31721808093820 */ /* 0x002fe40000410000 */
[----:B-----5:R-:W-:Y:S02]  /*cee0*/  @P2 FMUL.FTZ R8, R4, 0.69314718246459960938 ;  /* 0x3f31721804082820 */ /* 0x020fe40000410000 */
[----:B------:R-:W-:Y:S02]  /*cef0*/  @P2 FMUL.FTZ R4, R3, c[0x0][0x2d0] ;  /* 0x0000b40003042a20 */ /* 0x000fe40000410000 */
[----:B------:R-:W-:-:S02]  /*cf00*/  @P1 FMUL.FTZ R6, R6, 0.69314718246459960938 ;  /* 0x3f31721806061820 */ /* 0x000fc40000410000 */
[----:B------:R-:W-:Y:S02]  /*cf10*/  @P1 FMUL.FTZ R3, R13, c[0x0][0x2d0] ;  /* 0x0000b4000d031a20 */ /* 0x000fe40000410000 */
[----:B------:R-:W-:Y:S02]  /*cf20*/  @P3 FMUL.FTZ R5, R5, c[0x0][0x2d0] ;  /* 0x0000b40005053a20 */ /* 0x000fe40000410000 */
[----:B------:R-:W-:Y:S01]  /*cf30*/  @P1 FFMA.FTZ R47, R3, R143, R6 ;  /* 0x0000008f032f1223 */ /* 0x000fe20000010006 */
[----:B------:R-:W-:Y:S01]  /*cf40*/  @P0 MOV R3, 0x3f317218 ;  /* 0x3f31721800030802 */ /* 0x000fe20000000f00 */
[----:B------:R-:W-:Y:S01]  /*cf50*/  @P2 FFMA.FTZ R46, R4, R144, R8 ;  /* 0x00000090042e2223 */ /* 0x000fe20000010008 */
[----:B------:R-:W-:Y:S01]  /*cf60*/  MOV R4, 0x1 ;  /* 0x0000000100047802 */ /* 0x000fe20000000f00 */
[----:B--2---:R-:W-:Y:S02]  /*cf70*/  @P0 FMUL.FTZ R2, R2, 0.69314718246459960938 ;  /* 0x3f31721802020820 */ /* 0x004fe40000410000 */
[----:B------:R-:W-:-:S02]  /*cf80*/  @P0 FMUL.FTZ R3, R3, c[0x0][0x2d0] ;  /* 0x0000b40003030a20 */ /* 0x000fc40000410000 */
[----:B------:R-:W-:Y:S02]  /*cf90*/  @P3 FFMA.FTZ R45, R5, R145, R9 ;  /* 0x00000091052d3223 */ /* 0x000fe40000010009 */
        /* <DEDUP_REMOVED lines=23> */
[----:B------:R-:W-:Y:S01]  /*d110*/  FMUL.FTZ R95, R0, R95 ;  /* 0x0000005f005f7220 */ /* 0x000fe20000410000 */
[----:B------:R-:W-:Y:S01]  /*d120*/  PRMT R0, R4, 0x7610, R0 ;  /* 0x0000761004007816 */ /* 0x000fe20000000000 */
[----:B------:R-:W-:Y:S02]  /*d130*/  @P0 FFMA.FTZ R44, R3, R142, R2 ;  /* 0x0000008e032c0223 */ /* 0x000fe40000010002 */
.L_x_537:
[----:B-1----:R1:W5:Y:S01]  /*d140*/  LDL R8, [R1+0x6c] ;  /* 0x00006c0001087983 */ /* 0x0023620000100800 */
[----:B------:R-:W-:Y:S03]  /*d150*/  BSSY B0, `(.L_x_558) ;  /* 0x0000012000007945 */ /* 0x000fe60003800000 */
[----:B------:R-:W2:Y:S02]  /*d160*/  S2R R48, SR_TID.X ;  /* 0x0000000000307919 */ /* 0x000ea40000002100 */
[----:B--2---:R-:W-:-:S13]  /*d170*/  LOP3.LUT P6, RZ, R48, 0x7f, RZ, 0xc0, !PT ;  /* 0x0000007f30ff7812 */ /* 0x004fda00078cc0ff */
[----:B------:R-:W-:Y:S05]  /*d180*/  @P6 BRA `(.L_x_559) ;  /* 0x000000e000006947 */ /* 0x000fea0003800000 */
[----:B-1----:R-:W1:Y:S01]  /*d190*/  S2R R4, SR_LANEID ;  /* 0x0000000000047919 */ /* 0x002e620000000000 */
[----:B------:R-:W-:Y:S01]  /*d1a0*/  VOTEU.ANY UR4, UPT, PT ;  /* 0x0000000000047886 */ /* 0x000fe200038e0100 */
[----:B------:R-:W-:Y:S01]  /*d1b0*/  IMAD.MOV.U32 R6, RZ, RZ, c[0x0][0x580] ;  /* 0x00016000ff067624 */ /* 0x000fe200078e00ff */
[----:B------:R-:W1:Y:S01]  /*d1c0*/  FLO.U32 R3, UR4 ;  /* 0x0000000400037d00 */ /* 0x000e6200080e0000 */
[----:B------:R-:W-:-:S07]  /*d1d0*/  IMAD.MOV.U32 R7, RZ, RZ, c[0x0][0x584] ;  /* 0x00016100ff077624 */ /* 0x000fce00078e00ff */
[----:B------:R-:W2:Y:S01]  /*d1e0*/  POPC R2, UR4 ;  /* 0x0000000400027d09 */ /* 0x000ea20008000000 */
[----:B-1----:R-:W-:-:S13]  /*d1f0*/  ISETP.EQ.U32.AND P0, PT, R3, R4, PT ;  /* 0x000000040300720c */ /* 0x002fda0003f02070 */
[----:B--2---:R-:W2:Y:S04]  /*d200*/  @P0 ATOMG.E.ADD.STRONG.GPU PT, R2, [R6.64], R2 ;  /* 0x00000002060209a8 */ /* 0x004ea800081ee1c6 */
[----:B------:R-:W1:Y:S04]  /*d210*/  S2R R4, SR_LTMASK ;  /* 0x0000000000047919 */ /* 0x000e680000003900 */
[----:B--2---:R1:W2:Y:S02]  /*d220*/  SHFL.IDX PT, R3, R2, R3, 0x1f ;  /* 0x00001f0302037589 */ /* 0x0042a400000e0000 */
[----:B-1----:R-:W-:-:S06]  /*d230*/  LOP3.LUT R2, R4, UR4, RZ, 0xc0, !PT ;  /* 0x0000000404027c12 */ /* 0x002fcc000f8ec0ff */
[----:B------:R-:W2:Y:S02]  /*d240*/  POPC R2, R2 ;  /* 0x0000000200027309 */ /* 0x000ea40000000000 */
[----:B--2--5:R-:W-:-:S05]  /*d250*/  IADD3 R8, R3, c[0x0][0xc], R2 ;  /* 0x0000030003087a10 */ /* 0x024fca0007ffe002 */
[----:B------:R1:W-:Y:S02]  /*d260*/  STL [R1+0x6c], R8 ;  /* 0x00006c0801007387 */ /* 0x0003e40000100800 */
.L_x_559:
[----:B-1----:R-:W-:Y:S05]  /*d270*/  BSYNC B0 ;  /* 0x0000000000007941 */ /* 0x002fea0003800000 */
.L_x_558:
[----:B------:R-:W-:Y:S01]  /*d280*/  PRMT R0, R0, 0x9910, RZ ;  /* 0x0000991000007816 */ /* 0x000fe200000000ff */
[----:B------:R-:W-:Y:S01]  /*d290*/  BSSY B1, `(.L_x_560) ;  /* 0x00001e0000017945 */ /* 0x000fe20003800000 */
[----:B-----5:R-:W-:Y:S02]  /*d2a0*/  IMAD.MOV.U32 R60, RZ, RZ, R8 ;  /* 0x000000ffff3c7224 */ /* 0x020fe400078e0008 */
[----:B------:R-:W-:-:S13]  /*d2b0*/  ISETP.NE.AND P0, PT, R0, RZ, PT ;  /* 0x000000ff0000720c */ /* 0x000fda0003f05270 */
[----:B------:R-:W-:Y:S05]  /*d2c0*/  @!P0 BRA `(.L_x_561) ;  /* 0x000012d000008947 */ /* 0x000fea0003800000 */
[----:B------:R-:W2:Y:S04]  /*d2d0*/  LDL R52, [R1+0x54] ;  /* 0x0000540001347983 */ /* 0x000ea80000100800 */
[----:B------:R-:W3:Y:S04]  /*d2e0*/  LDL R51, [R1+0x58] ;  /* 0x0000580001337983 */ /* 0x000ee80000100800 */
[----:B------:R-:W4:Y:S04]  /*d2f0*/  LDL R50, [R1+0x60] ;  /* 0x0000600001327983 */ /* 0x000f280000100800 */
[----:B------:R-:W5:Y:S01]  /*d300*/  LDL R49, [R1+0x5c] ;  /* 0x00005c0001317983 */ /* 0x000f620000100800 */
[----:B------:R-:W-:Y:S01]  /*d310*/  WARPSYNC 0xffffffff ;  /* 0xffffffff00007948 */ /* 0x000fe20003800000 */
[----:B------:R-:W-:-:S02]  /*d320*/  F2FP.PACK_AB R43, R43, R152 ;  /* 0x000000982b2b723e */ /* 0x000fc400000000ff */
[----:B------:R-:W-:Y:S01]  /*d330*/  BAR.SYNC.DEFER_BLOCKING 0x1, 0x80 ;  /* 0x0042000000007b1d */ /* 0x000fe20000010000 */
        /* <DEDUP_REMOVED lines=46> */
[----:B------:R-:W-:Y:S01]  /*d620*/  F2FP.PACK_AB R0, R95, R94 ;  /* 0x0000005e5f00723e */ /* 0x000fe200000000ff */
[----:B--2---:R1:W-:Y:S04]  /*d630*/  STS [R52+0x80], R43 ;  /* 0x0000802b34007388 */ /* 0x0043e80000000800 */
[----:B------:R1:W-:Y:S04]  /*d640*/  STS [R52+0x280], R42 ;  /* 0x0002802a34007388 */ /* 0x0003e80000000800 */
[----:B---3--:R1:W-:Y:S04]  /*d650*/  STS [R51], R40 ;  /* 0x0000002833007388 */ /* 0x0083e80000000800 */
[----:B------:R1:W-:Y:S04]  /*d660*/  STS [R51+0x200], R39 ;  /* 0x0002002733007388 */ /* 0x0003e80000000800 */
[----:B------:R1:W-:Y:S04]  /*d670*/  STS [R52+0x1080], R41 ;  /* 0x0010802934007388 */ /* 0x0003e80000000800 */
[----:B------:R1:W-:Y:S04]  /*d680*/  STS [R52+0x1280], R158 ;  /* 0x0012809e34007388 */ /* 0x0003e80000000800 */
[----:B------:R1:W-:Y:S04]  /*d690*/  STS [R51+0x1000], R38 ;  /* 0x0010002633007388 */ /* 0x0003e80000000800 */
[----:B------:R1:W-:Y:S04]  /*d6a0*/  STS [R51+0x1200], R162 ;  /* 0x001200a233007388 */ /* 0x0003e80000000800 */
[----:B----4-:R1:W-:Y:S04]  /*d6b0*/  STS [R50+0x80], R37 ;  /* 0x0000802532007388 */ /* 0x0103e80000000800 */
[----:B------:R1:W-:Y:S04]  /*d6c0*/  STS [R50+0x280], R36 ;  /* 0x0002802432007388 */ /* 0x0003e80000000800 */
[----:B-----5:R1:W-:Y:S04]  /*d6d0*/  STS [R49], R34 ;  /* 0x0000002231007388 */ /* 0x0203e80000000800 */
        /* <DEDUP_REMOVED lines=37> */
[----:B------:R-:W-:Y:S06]  /*d930*/  BAR.SYNC.DEFER_BLOCKING 0x1, 0x80 ;  /* 0x0042000000007b1d */ /* 0x000fec0000010000 */
[----:B------:R-:W-:Y:S05]  /*d940*/  BRA.CONV ~URZ, `(.L_x_562) ;  /* 0x000000737f007947 */ /* 0x000fea000b800000 */
[----:B-1----:R-:W-:Y:S01]  /*d950*/  SHF.R.S32.HI R7, RZ, 0x1f, R48 ;  /* 0x0000001fff077819 */ /* 0x002fe20000011430 */
[----:B------:R-:W-:Y:S01]  /*d960*/  IMAD.MOV.U32 R4, RZ, RZ, RZ ;  /* 0x000000ffff047224 */ /* 0x000fe200078e00ff */
[----:B------:R-:W-:Y:S01]  /*d970*/  MOV R5, 0xd9c0 ;  /* 0x0000d9c000057802 */ /* 0x000fe20000000f00 */
[----:B------:R-:W-:Y:S01]  /*d980*/  IMAD.MOV.U32 R0, RZ, RZ, 0x1f ;  /* 0x0000001fff007424 */ /* 0x000fe200078e00ff */
[----:B------:R-:W-:-:S04]  /*d990*/  LEA.HI R7, R7, R48, RZ, 0x7 ;  /* 0x0000003007077211 */ /* 0x000fc800078f38ff */
[----:B------:R-:W-:Y:S02]  /*d9a0*/  SHF.R.S32.HI R7, RZ, 0x7, R7 ;  /* 0x00000007ff077819 */ /* 0x000fe40000011407 */
[----:B------:R-:W-:Y:S05]  /*d9b0*/  CALL.REL.NOINC `($__internal_1_$__cuda_sm70_shflsync_idx_p) ;  /* 0x000021c000007944 */ /* 0x000fea0003c00000 */
.L_x_562:
[----:B-1----:R-:W2:Y:S04]  /*d9c0*/  LDL R2, [R1+0x50] ;  /* 0x0000500001027983 */ /* 0x002ea80000100800 */
[----:B------:R-:W3:Y:S04]  /*d9d0*/  LDL.LU R8, [R1+0x44] ;  /* 0x0000440001087983 */ /* 0x000ee80000300800 */
[----:B------:R-:W4:Y:S04]  /*d9e0*/  LDL.LU R15, [R1+0x48] ;  /* 0x00004800010f7983 */ /* 0x000f280000300800 */
[----:B------:R-:W2:Y:S04]  /*d9f0*/  LDL R14, [R1+0x70] ;  /* 0x00007000010e7983 */ /* 0x000ea80000100800 */
[----:B------:R-:W2:Y:S01]  /*da00*/  LDL.LU R18, [R1+0x40] ;  /* 0x0000400001127983 */ /* 0x000ea20000300800 */
[----:B------:R-:W-:-:S03]  /*da10*/  IMAD.MOV.U32 R0, RZ, RZ, 0x1 ;  /* 0x00000001ff007424 */ /* 0x000fc600078e00ff */
[----:B------:R-:W4:Y:S02]  /*da20*/  LDL R13, [R1+0x78] ;  /* 0x00007800010d7983 */ /* 0x000f240000100800 */
[----:B------:R-:W-:Y:S02]  /*da30*/  ISETP.NE.AND P1, PT, R0, c[0x0][0x4e8], PT ;  /* 0x00013a0000007a0c */ /* 0x000fe40003f25270 */
[----:B------:R-:W4:Y:S04]  /*da40*/  LDL R17, [R1+0x28] ;  /* 0x0000280001117983 */ /* 0x000f280000100800 */
[----:B------:R1:W5:Y:S04]  /*da50*/  LDL.64 R66, [R1+0x30] ;  /* 0x0000300001427983 */ /* 0x0003680000100a00 */
[----:B------:R1:W5:Y:S04]  /*da60*/  LDL R63, [R1+0x38] ;  /* 0x00003800013f7983 */ /* 0x0003680000100800 */
[----:B------:R1:W5:Y:S04]  /*da70*/  LDL R61, [R1+0x3c] ;  /* 0x00003c00013d7983 */ /* 0x0003680000100800 */
[----:B------:R1:W5:Y:S04]  /*da80*/  LDL R64, [R1+0x68] ;  /* 0x0000680001407983 */ /* 0x0003680000100800 */
[----:B------:R1:W5:Y:S04]  /*da90*/  LDL R62, [R1+0x64] ;  /* 0x00006400013e7983 */ /* 0x0003680000100800 */
[----:B------:R-:W1:Y:S01]  /*daa0*/  S2R R16, SR_TID.X ;  /* 0x0000000000107919 */ /* 0x000e620000002100 */
[----:B------:R-:W-:-:S02]  /*dab0*/  ULDC UR5, c[0x0][0x4e8] ;  /* 0x00013a0000057ab9 */ /* 0x000fc40000000800 */
[----:B------:R-:W-:Y:S02]  /*dac0*/  ULDC UR4, c[0x0][0x388] ;  /* 0x0000e20000047ab9 */ /* 0x000fe40000000800 */
[----:B------:R-:W-:Y:S01]  /*dad0*/  UIMAD UR4, UR5, UR4, URZ ;  /* 0x00000004050472a4 */ /* 0x000fe2000f8e023f */
[----:B------:R-:W1:Y:S01]  /*dae0*/  S2R R19, SR_TID.X ;  /* 0x0000000000137919 */ /* 0x000e620000002100 */
[----:B------:R-:W-:Y:S01]  /*daf0*/  BSSY B0, `(.L_x_563) ;  /* 0x0000071000007945 */ /* 0x000fe20003800000 */
[----:B---3--:R-:W-:-:S05]  /*db00*/  SHF.R.S32.HI R5, RZ, 0x1f, R8 ;  /* 0x0000001fff057819 */ /* 0x008fca0000011408 */
[----:B------:R-:W-:Y:S02]  /*db10*/  IMAD R6, R5, c[0x0][0x490], RZ ;  /* 0x0001240005067a24 */ /* 0x000fe400078e02ff */
[----:B--2---:R-:W-:-:S04]  /*db20*/  IMAD.IADD R4, R2, 0x1, R18 ;  /* 0x0000000102047824 */ /* 0x004fc800078e0212 */
[----:B------:R-:W-:Y:S01]  /*db30*/  @P1 IMAD.HI.U32 R7, R4, c[0x0][0x4ec], RZ ;  /* 0x00013b0004071a27 */ /* 0x000fe200078e00ff */
[----:B------:R-:W-:-:S03]  /*db40*/  MOV R0, R4 ;  /* 0x0000000400007202 */ /* 0x000fc60000000f00 */
[----:B------:R-:W-:Y:S01]  /*db50*/  IMAD.WIDE.U32 R2, R8, c[0x0][0x490], RZ ;  /* 0x0001240008027a25 */ /* 0x000fe200078e00ff */
[----:B------:R-:W-:-:S03]  /*db60*/  @P1 SHF.R.U32.HI R0, RZ, c[0x0][0x4f0], R7 ;  /* 0x00013c00ff001a19 */ /* 0x000fc60000011607 */
[C---:B------:R-:W-:Y:S02]  /*db70*/  IMAD R6, R8.reuse, c[0x0][0x494], R6 ;  /* 0x0001250008067a24 */ /* 0x040fe400078e0206 */
[----:B------:R-:W-:Y:S02]  /*db80*/  IMAD.MOV R7, RZ, RZ, -R0 ;  /* 0x000000ffff077224 */ /* 0x000fe400078e0a00 */
[----:B------:R-:W-:Y:S02]  /*db90*/  IMAD.IADD R3, R3, 0x1, R6 ;  /* 0x0000000103037824 */ /* 0x000fe400078e0206 */
[----:B------:R-:W-:Y:S01]  /*dba0*/  IMAD R6, R5, c[0x0][0x3e8], RZ ;  /* 0x0000fa0005067a24 */ /* 0x000fe200078e02ff */
[----:B----4-:R-:W-:Y:S01]  /*dbb0*/  SHF.R.S32.HI R5, RZ, 0x1f, R15 ;  /* 0x0000001fff057819 */ /* 0x010fe2000001140f */
[----:B------:R-:W-:Y:S02]  /*dbc0*/  IMAD R4, R7, c[0x0][0x4e8], R4 ;  /* 0x00013a0007047a24 */ /* 0x000fe400078e0204 */
[----:B------:R-:W-:-:S02]  /*dbd0*/  IMAD R10, R8, c[0x0][0x3ec], R6 ;  /* 0x0000fb00080a7a24 */ /* 0x000fc400078e0206 */
[----:B------:R-:W-:-:S04]  /*dbe0*/  IMAD.WIDE.U32 R6, R15, c[0x0][0x498], R2 ;  /* 0x000126000f067a25 */ /* 0x000fc800078e0002 */
[----:B------:R-:W-:-:S04]  /*dbf0*/  IMAD.WIDE.U32 R8, R8, c[0x0][0x3e8], RZ ;  /* 0x0000fa0008087a25 */ /* 0x000fc800078e00ff */
[C---:B------:R-:W-:Y:S01]  /*dc00*/  IMAD R11, R5.reuse, c[0x0][0x498], RZ ;  /* 0x00012600050b7a24 */ /* 0x040fe200078e02ff */
[----:B------:R-:W-:Y:S01]  /*dc10*/  IADD3 R6, P0, R0, R6, RZ ;  /* 0x0000000600067210 */ /* 0x000fe20007f1e0ff */
[----:B------:R-:W-:Y:S01]  /*dc20*/  IMAD R12, R5, c[0x0][0x3f0], RZ ;  /* 0x0000fc00050c7a24 */ /* 0x000fe200078e02ff */
[----:B------:R-:W-:Y:S01]  /*dc30*/  SHF.R.S32.HI R5, RZ, 0x1f, R0 ;  /* 0x0000001fff057819 */ /* 0x000fe20000011400 */
[----:B------:R-:W-:Y:S01]  /*dc40*/  IMAD R11, R15, c[0x0][0x49c], R11 ;  /* 0x000127000f0b7a24 */ /* 0x000fe200078e020b */
[----:B------:R-:W-:Y:S01]  /*dc50*/  IADD3 R3, R9, R10, RZ ;  /* 0x0000000a09037210 */ /* 0x000fe20007ffe0ff */
[----:B------:R-:W-:Y:S01]  /*dc60*/  IMAD.MOV.U32 R2, RZ, RZ, R8 ;  /* 0x000000ffff027224 */ /* 0x000fe200078e0008 */
[----:B------:R-:W-:Y:S02]  /*dc70*/  SHF.R.S32.HI R0, RZ, 0x1f, R4 ;  /* 0x0000001fff007819 */ /* 0x000fe40000011404 */
[----:B------:R-:W-:Y:S01]  /*dc80*/  IADD3.X R7, R5, R7, R11, P0, !PT ;  /* 0x0000000705077210 */ /* 0x000fe200007fe40b */
[----:B------:R-:W-:Y:S01]  /*dc90*/  IMAD R11, R15, c[0x0][0x3f4], R12 ;  /* 0x0000fd000f0b7a24 */ /* 0x000fe200078e020c */
[----:B------:R-:W-:Y:S01]  /*dca0*/  IADD3 R14, R14, R18, RZ ;  /* 0x000000120e0e7210 */ /* 0x000fe20007ffe0ff */
[----:B------:R-:W-:-:S02]  /*dcb0*/  IMAD R0, R0, c[0x0][0x488], RZ ;  /* 0x0001220000007a24 */ /* 0x000fc400078e02ff */
[----:B------:R-:W-:Y:S01]  /*dcc0*/  IMAD.WIDE.U32 R8, R15, c[0x0][0x3f0], R2 ;  /* 0x0000fc000f087a25 */ /* 0x000fe200078e0002 */
[----:B-1----:R-:W-:-:S03]  /*dcd0*/  SHF.R.S32.HI R15, RZ, 0x1f, R16 ;  /* 0x0000001fff0f7819 */ /* 0x002fc60000011410 */
[C---:B------:R-:W-:Y:S01]  /*dce0*/  IMAD R10, R4.reuse, c[0x0][0x48c], R0 ;  /* 0x00012300040a7a24 */ /* 0x040fe200078e0200 */
[----:B------:R-:W-:Y:S01]  /*dcf0*/  LEA.HI R15, R15, R16, RZ, 0x5 ;  /* 0x000000100f0f7211 */ /* 0x000fe200078f28ff */
[----:B------:R-:W-:-:S04]  /*dd00*/  IMAD.WIDE.U32 R2, R4, c[0x0][0x488], R6 ;  /* 0x0001220004027a25 */ /* 0x000fc800078e0006 */
[----:B------:R-:W-:Y:S01]  /*dd10*/  @P1 IMAD.HI.U32 R5, R14, c[0x0][0x4ec], RZ ;  /* 0x00013b000e051a27 */ /* 0x000fe200078e00ff */
[----:B------:R-:W-:Y:S02]  /*dd20*/  LEA R4, P0, R2, c[0x0][0x450], 0x2 ;  /* 0x0001140002047a11 */ /* 0x000fe400078010ff */
[----:B------:R-:W-:Y:S01]  /*dd30*/  LOP3.LUT R15, R15, 0xffffffe0, RZ, 0xc0, !PT ;  /* 0xffffffe00f0f7812 */ /* 0x000fe200078ec0ff */
[----:B------:R-:W-:Y:S02]  /*dd40*/  IMAD.IADD R3, R3, 0x1, R10 ;  /* 0x0000000103037824 */ /* 0x000fe400078e020a */
[----:B------:R-:W-:Y:S01]  /*dd50*/  IMAD.MOV.U32 R0, RZ, RZ, R14 ;  /* 0x000000ffff007224 */ /* 0x000fe200078e000e */
[----:B------:R-:W-:Y:S01]  /*dd60*/  @P1 SHF.R.U32.HI R0, RZ, c[0x0][0x4f0], R5 ;  /* 0x00013c00ff001a19 */ /* 0x000fe20000011605 */
[----:B------:R-:W-:Y:S01]  /*dd70*/  IMAD.IADD R15, R16, 0x1, -R15 ;  /* 0x00000001100f7824 */ /* 0x000fe200078e0a0f */
[----:B------:R-:W-:Y:S02]  /*dd80*/  LEA.HI.X R3, R2, c[0x0][0x454], R3, 0x2, P0 ;  /* 0x0001150002037a11 */ /* 0x000fe400000f1403 */
[----:B------:R-:W-:Y:S01]  /*dd90*/  SHF.R.S32.HI R5, RZ, 0x1f, R0 ;  /* 0x0000001fff057819 */ /* 0x000fe20000011400 */
[----:B------:R-:W-:Y:S01]  /*dda0*/  SHFL.IDX PT, R12, R4, RZ, 0x1c1f ;  /* 0x001c1fff040c7589 */ /* 0x000fe200000e0000 */
[----:B------:R-:W-:-:S02]  /*ddb0*/  IADD3 R2, R13, R18, RZ ;  /* 0x000000120d027210 */ /* 0x000fc40007ffe0ff */
[----:B------:R-:W-:Y:S01]  /*ddc0*/  IADD3 R7, R9, R11, RZ ;  /* 0x0000000b09077210 */ /* 0x000fe20007ffe0ff */
[----:B------:R-:W1:Y:S01]  /*ddd0*/  SHFL.IDX PT, R13, R3, RZ, 0x1c1f ;  /* 0x001c1fff030d7589 */ /* 0x000e6200000e0000 */
[----:B------:R-:W-:Y:S02]  /*dde0*/  MOV R6, R8 ;  /* 0x0000000800067202 */ /* 0x000fe40000000f00 */
[----:B------:R-:W-:Y:S01]  /*ddf0*/  LOP3.LUT P0, RZ, R15, 0x3, RZ, 0xc0, !PT ;  /* 0x000000030fff7812 */ /* 0x000fe2000780c0ff */
[----:B------:R-:W-:Y:S01]  /*de00*/  SHFL.IDX PT, R10, R4, 0x1, 0x1c1f ;  /* 0x003c1f00040a7f89 */ /* 0x000fe200000e0000 */
[----:B------:R-:W-:-:S03]  /*de10*/  IMAD R15, R5, c[0x0][0x3e0], RZ ;  /* 0x0000f800050f7a24 */ /* 0x000fc600078e02ff */
[----:B------:R-:W2:Y:S04]  /*de20*/  SHFL.IDX PT, R11, R3, 0x1, 0x1c1f ;  /* 0x003c1f00030b7f89 */ /* 0x000ea800000e0000 */
[----:B------:R-:W-:Y:S04]  /*de30*/  SHFL.IDX PT, R8, R4, 0x2, 0x1c1f ;  /* 0x005c1f0004087f89 */ /* 0x000fe800000e0000 */
[----:B------:R-:W3:Y:S04]  /*de40*/  SHFL.IDX PT, R9, R3, 0x2, 0x1c1f ;  /* 0x005c1f0003097f89 */ /* 0x000ee800000e0000 */
[----:B------:R-:W-:Y:S04]  /*de50*/  SHFL.IDX PT, R4, R4, 0x3, 0x1c1f ;  /* 0x007c1f0004047f89 */ /* 0x000fe800000e0000 */
[----:B------:R4:W1:Y:S01]  /*de60*/  SHFL.IDX PT, R5, R3, 0x3, 0x1c1f ;  /* 0x007c1f0003057f89 */ /* 0x00086200000e0000 */
[----:B------:R-:W-:-:S02]  /*de70*/  IADD3 R16, R2, 0x8, RZ ;  /* 0x0000000802107810 */ /* 0x000fc40007ffe0ff */
[----:B------:R-:W-:Y:S02]  /*de80*/  ISETP.GE.OR P3, PT, R2, UR4, P0 ;  /* 0x0000000402007c0c */ /* 0x000fe40008766670 */
[----:B------:R-:W-:Y:S01]  /*de90*/  ISETP.GE.OR P2, PT, R16, UR4, P0 ;  /* 0x0000000410007c0c */ /* 0x000fe20008746670 */
[C---:B------:R-:W-:Y:S02]  /*dea0*/  IMAD R15, R0.reuse, c[0x0][0x3e4], R15 ;  /* 0x0000f900000f7a24 */ /* 0x040fe400078e020f */
[----:B------:R-:W-:Y:S01]  /*deb0*/  IMAD.WIDE.U32 R6, R0, c[0x0][0x3e0], R6 ;  /* 0x0000f80000067a25 */ /* 0x000fe200078e0006 */
[C---:B----4-:R-:W-:Y:S02]  /*dec0*/  IADD3 R3, R2.reuse, 0x40, RZ ;  /* 0x0000004002037810 */ /* 0x050fe40007ffe0ff */
[----:B------:R-:W-:Y:S02]  /*ded0*/  IADD3 R2, R2, 0x48, RZ ;  /* 0x0000004802027810 */ /* 0x000fe40007ffe0ff */
[----:B------:R-:W-:-:S02]  /*dee0*/  ISETP.GE.OR P1, PT, R3, UR4, P0 ;  /* 0x0000000403007c0c */ /* 0x000fc40008726670 */
[----:B------:R-:W-:Y:S01]  /*def0*/  ISETP.GE.OR P0, PT, R2, UR4, P0 ;  /* 0x0000000402007c0c */ /* 0x000fe20008706670 */
[----:B------:R-:W-:Y:S01]  /*df00*/  IMAD.MOV R0, RZ, RZ, -R0 ;  /* 0x000000ffff007224 */ /* 0x000fe200078e0a00 */
[----:B------:R-:W-:Y:S01]  /*df10*/  IADD3 R3, R7, R15, RZ ;  /* 0x0000000f07037210 */ /* 0x000fe20007ffe0ff */
[----:B-1----:R-:W-:Y:S01]  /*df20*/  @!P3 ST.E [R12.64], R45 ;  /* 0x0000002d0c00b985 */ /* 0x002fe2000c101906 */
[----:B------:R-:W-:Y:S01]  /*df30*/  SHF.L.U32 R7, R17, 0x1, RZ ;  /* 0x0000000111077819 */ /* 0x000fe200000006ff */
[----:B------:R-:W-:Y:S02]  /*df40*/  IMAD R0, R0, c[0x0][0x4e8], R14 ;  /* 0x00013a0000007a24 */ /* 0x000fe400078e020e */
[----:B--2---:R-:W-:Y:S01]  /*df50*/  @!P2 ST.E [R10.64], R46 ;  /* 0x0000002e0a00a985 */ /* 0x004fe2000c101906 */
[----:B------:R-:W-:-:S03]  /*df60*/  IMAD.MOV.U32 R2, RZ, RZ, R6 ;  /* 0x000000ffff027224 */ /* 0x000fc600078e0006 */
[----:B---3--:R-:W-:Y:S01]  /*df70*/  @!P1 ST.E [R8.64], R47 ;  /* 0x0000002f08009985 */ /* 0x008fe2000c101906 */
[----:B------:R-:W-:-:S03]  /*df80*/  SHF.R.S32.HI R6, RZ, 0x1f, R0 ;  /* 0x0000001fff067819 */ /* 0x000fc60000011400 */
[----:B------:R1:W-:Y:S04]  /*df90*/  @!P0 ST.E [R4.64], R44 ;  /* 0x0000002c04008985 */ /* 0x0003e8000c101906 */
[----:B------:R2:W3:Y:S04]  /*dfa0*/  LDS.128 R32, [R7+0x880] ;  /* 0x0008800007207984 */ /* 0x0004e80000000c00 */
[----:B------:R2:W4:Y:S04]  /*dfb0*/  LDS.128 R44, [R7+0x1080] ;  /* 0x00108000072c7984 */ /* 0x0005280000000c00 */
[----:B------:R2:W2:Y:S04]  /*dfc0*/  LDS.128 R52, [R7+0x1880] ;  /* 0x0018800007347984 */ /* 0x0004a80000000c00 */
[----:B------:R1:W2:Y:S04]  /*dfd0*/  LDS.128 R28, [R7+0x2880] ;  /* 0x00288000071c7984 */ /* 0x0002a80000000c00 */
[----:B------:R2:W2:Y:S04]  /*dfe0*/  LDS.128 R40, [R7+0x3080] ;  /* 0x0030800007287984 */ /* 0x0004a80000000c00 */
[----:B------:R2:W2:Y:S04]  /*dff0*/  LDS.128 R48, [R7+0x3880] ;  /* 0x0038800007307984 */ /* 0x0004a80000000c00 */
[----:B------:R2:W2:Y:S04]  /*e000*/  LDS.128 R24, [R7+0x4880] ;  /* 0x0048800007187984 */ /* 0x0004a80000000c00 */
[----:B------:R2:W2:Y:S04]  /*e010*/  LDS.128 R36, [R7+0x5080] ;  /* 0x0050800007247984 */ /* 0x0004a80000000c00 */
[----:B------:R2:W2:Y:S01]  /*e020*/  LDS.128 R56, [R7+0x5880] ;  /* 0x0058800007387984 */ /* 0x0004a20000000c00 */
[----:B------:R-:W-:Y:S01]  /*e030*/  SHF.R.S32.HI R17, RZ, 0x1f, R19 ;  /* 0x0000001fff117819 */ /* 0x000fe20000011413 */
[----:B------:R-:W-:-:S03]  /*e040*/  IMAD R6, R6, c[0x0][0x3d8], RZ ;  /* 0x0000f60006067a24 */ /* 0x000fc600078e02ff */
[----:B------:R-:W-:Y:S01]  /*e050*/  LEA.HI R17, R17, R19, RZ, 0x2 ;  /* 0x0000001311117211 */ /* 0x000fe200078f10ff */
[C---:B-1----:R-:W-:Y:S02]  /*e060*/  IMAD R4, R0.reuse, c[0x0][0x3dc], R6 ;  /* 0x0000f70000047a24 */ /* 0x042fe400078e0206 */
[----:B------:R-:W-:Y:S01]  /*e070*/  IMAD.WIDE.U32 R2, R0, c[0x0][0x3d8], R2 ;  /* 0x0000f60000027a25 */ /* 0x000fe200078e0002 */
[----:B------:R-:W-:-:S03]  /*e080*/  SHF.R.S32.HI R17, RZ, 0x2, R17 ;  /* 0x00000002ff117819 */ /* 0x000fc60000011411 */
[----:B------:R-:W-:Y:S01]  /*e090*/  IMAD.IADD R3, R3, 0x1, R4 ;  /* 0x0000000103037824 */ /* 0x000fe200078e0204 */
[C---:B------:R-:W-:Y:S02]  /*e0a0*/  LEA R11, P0, R2.reuse, c[0x0][0x380], 0x1 ;  /* 0x0000e000020b7a11 */ /* 0x040fe400078008ff */
[----:B------:R-:W-:Y:S02]  /*e0b0*/  IADD3 R10, R17, R18, RZ ;  /* 0x00000012110a7210 */ /* 0x000fe40007ffe0ff */
[----:B------:R-:W-:Y:S02]  /*e0c0*/  LEA.HI.X R3, R2, c[0x0][0x384], R3, 0x1, P0 ;  /* 0x0000e10002037a11 */ /* 0x000fe400000f0c03 */
[----:B------:R-:W-:Y:S01]  /*e0d0*/  ISETP.GE.AND P0, PT, R10, UR4, PT ;  /* 0x000000040a007c0c */ /* 0x000fe2000bf06270 */
[----:B------:R1:W1:Y:S04]  /*e0e0*/  SHFL.IDX PT, R0, R11, RZ, 0x1c1f ;  /* 0x001c1fff0b007589 */ /* 0x00026800000e0000 */
[----:B------:R1:W1:Y:S08]  /*e0f0*/  SHFL.IDX PT, R2, R3, RZ, 0x1c1f ;  /* 0x001c1fff03027589 */ /* 0x00027000000e0000 */
[----:B------:R-:W-:Y:S05]  /*e100*/  @P0 BRA `(.L_x_564) ;  /* 0x000000f000000947 */ /* 0x000fea0003800000 */
[----:B---34-:R-:W3:Y:S01]  /*e110*/  LDS.128 R20, [R7+0x80] ;  /* 0x0000800007147984 */ /* 0x018ee20000000c00 */
[----:B-----5:R-:W-:-:S02]  /*e120*/  ISETP.GE.AND P5, PT, R66, c[0x0][0x3c8], PT ;  /* 0x0000f20042007a0c */ /* 0x020fc40003fa6270 */
[----:B------:R-:W-:Y:S01]  /*e130*/  ISETP.GE.AND P4, PT, R63, c[0x0][0x3c8], PT ;  /* 0x0000f2003f007a0c */ /* 0x000fe20003f86270 */
[----:B------:R-:W4:Y:S01]  /*e140*/  LDS.128 R16, [R7+0x2080] ;  /* 0x0020800007107984 */ /* 0x000f220000000c00 */
[----:B------:R-:W-:-:S03]  /*e150*/  ISETP.GE.AND P3, PT, R61, c[0x0][0x3c8], PT ;  /* 0x0000f2003d007a0c */ /* 0x000fc60003f66270 */
[----:B------:R2:W1:Y:S06]  /*e160*/  LDS.128 R12, [R7+0x4080] ;  /* 0x00408000070c7984 */ /* 0x00046c0000000c00 */
[-C--:B-1----:R-:W-:Y:S02]  /*e170*/  @!P5 LEA R8, P2, R66, R0.reuse, 0x1 ;  /* 0x000000004208d211 */ /* 0x082fe400078408ff */
[-C--:B------:R-:W-:Y:S02]  /*e180*/  @!P4 LEA R6, P1, R63, R0.reuse, 0x1 ;  /* 0x000000003f06c211 */ /* 0x080fe400078208ff */
[----:B------:R-:W-:-:S02]  /*e190*/  @!P3 LEA R4, P0, R61, R0, 0x1 ;  /* 0x000000003d04b211 */ /* 0x000fc400078008ff */
[-C--:B------:R-:W-:Y:S02]  /*e1a0*/  @!P5 LEA.HI.X R9, R66, R2.reuse, R67, 0x1, P2 ;  /* 0x000000024209d211 */ /* 0x080fe400010f0c43 */
[-C--:B------:R-:W-:Y:S02]  /*e1b0*/  @!P3 LEA.HI.X R5, R61, R2.reuse, R62, 0x1, P0 ;  /* 0x000000023d05b211 */ /* 0x080fe400000f0c3e */
[----:B--2---:R-:W-:Y:S01]  /*e1c0*/  @!P4 LEA.HI.X R7, R63, R2, R64, 0x1, P1 ;  /* 0x000000023f07c211 */ /* 0x004fe200008f0c40 */
[----:B---3--:R1:W-:Y:S04]  /*e1d0*/  @!P5 ST.E.128 [R8.64], R20 ;  /* 0x000000140800d985 */ /* 0x0083e8000c101d06 */
[----:B----4-:R1:W-:Y:S04]  /*e1e0*/  @!P4 ST.E.128 [R6.64], R16 ;  /* 0x000000100600c985 */ /* 0x0103e8000c101d06 */
[----:B------:R1:W-:Y:S02]  /*e1f0*/  @!P3 ST.E.128 [R4.64], R12 ;  /* 0x0000000c0400b985 */ /* 0x0003e4000c101d06 */
.L_x_564:
[----:B---34-:R-:W-:Y:S05]  /*e200*/  BSYNC B0 ;  /* 0x0000000000007941 */ /* 0x018fea0003800000 */
.L_x_563:
[----:B-1----:R-:W-:Y:S01]  /*e210*/  IADD3 R4, R10, 0x20, RZ ;  /* 0x000000200a047810 */ /* 0x002fe20007ffe0ff */
[----:B------:R1:W3:Y:S01]  /*e220*/  SHFL.IDX PT, R2, R3, 0x1, 0x1c1f ;  /* 0x003c1f0003027f89 */ /* 0x0002e200000e0000 */
[----:B------:R-:W-:Y:S02]  /*e230*/  BSSY B0, `(.L_x_565) ;  /* 0x0000010000007945 */ /* 0x000fe40003800000 */
[----:B------:R-:W-:Y:S01]  /*e240*/  ISETP.GE.AND P0, PT, R4, UR4, PT ;  /* 0x0000000404007c0c */ /* 0x000fe2000bf06270 */
[----:B------:R1:W4:-:S12]  /*e250*/  SHFL.IDX PT, R0, R11, 0x1, 0x1c1f ;  /* 0x003c1f000b007f89 */ /* 0x00031800000e0000 */
[----:B------:R-:W-:Y:S05]  /*e260*/  @P0 BRA `(.L_x_566) ;  /* 0x000000c000000947 */ /* 0x000fea0003800000 */
[----:B-----5:R-:W-:Y:S02]  /*e270*/  ISETP.GE.AND P2, PT, R66, c[0x0][0x3c8], PT ;  /* 0x0000f20042007a0c */ /* 0x020fe40003f46270 */
[----:B------:R-:W-:Y:S02]  /*e280*/  ISETP.GE.AND P1, PT, R63, c[0x0][0x3c8], PT ;  /* 0x0000f2003f007a0c */ /* 0x000fe40003f26270 */
[----:B------:R-:W-:-:S09]  /*e290*/  ISETP.GE.AND P0, PT, R61, c[0x0][0x3c8], PT ;  /* 0x0000f2003d007a0c */ /* 0x000fd20003f06270 */
[CC--:B----4-:R-:W-:Y:S02]  /*e2a0*/  @!P2 LEA R8, P5, R66.reuse, R0.reuse, 0x1 ;  /* 0x000000004208a211 */ /* 0x0d0fe400078a08ff */
[-C--:B------:R-:W-:Y:S02]  /*e2b0*/  @!P1 LEA R6, P4, R63, R0.reuse, 0x1 ;  /* 0x000000003f069211 */ /* 0x080fe400078808ff */
[----:B------:R-:W-:Y:S02]  /*e2c0*/  @!P0 LEA R4, P3, R61, R0, 0x1 ;  /* 0x000000003d048211 */ /* 0x000fe400078608ff */
[-C--:B---3--:R-:W-:Y:S02]  /*e2d0*/  @!P2 LEA.HI.X R9, R66, R2.reuse, R67, 0x1, P5 ;  /* 0x000000024209a211 */ /* 0x088fe400028f0c43 */
[-C--:B--2---:R-:W-:Y:S02]  /*e2e0*/  @!P1 LEA.HI.X R7, R63, R2.reuse, R64, 0x1, P4 ;  /* 0x000000023f079211 */ /* 0x084fe400020f0c40 */
[----:B------:R-:W-:Y:S01]  /*e2f0*/  @!P0 LEA.HI.X R5, R61, R2, R62, 0x1, P3 ;  /* 0x000000023d058211 */ /* 0x000fe200018f0c3e */
[----:B------:R2:W-:Y:S04]  /*e300*/  @!P2 ST.E.128 [R8.64], R32 ;  /* 0x000000200800a985 */ /* 0x0005e8000c101d06 */
[----:B------:R2:W-:Y:S04]  /*e310*/  @!P1 ST.E.128 [R6.64], R28 ;  /* 0x0000001c06009985 */ /* 0x0005e8000c101d06 */
[----:B------:R2:W-:Y:S02]  /*e320*/  @!P0 ST.E.128 [R4.64], R24 ;  /* 0x0000001804008985 */ /* 0x0005e4000c101d06 */
.L_x_566:
[----:B------:R-:W-:Y:S05]  /*e330*/  BSYNC B0 ;  /* 0x0000000000007941 */ /* 0x000fea0003800000 */
.L_x_565:
[----:B--2---:R-:W-:Y:S01]  /*e340*/  IADD3 R4, R10, 0x40, RZ ;  /* 0x000000400a047810 */ /* 0x004fe20007ffe0ff */
[----:B---3--:R2:W3:Y:S01]  /*e350*/  SHFL.IDX PT, R2, R3, 0x2, 0x1c1f ;  /* 0x005c1f0003027f89 */ /* 0x0084e200000e0000 */
[----:B------:R-:W-:Y:S02]  /*e360*/  BSSY B0, `(.L_x_567) ;  /* 0x0000010000007945 */ /* 0x000fe40003800000 */
[----:B------:R-:W-:Y:S01]  /*e370*/  ISETP.GE.AND P0, PT, R4, UR4, PT ;  /* 0x0000000404007c0c */ /* 0x000fe2000bf06270 */
[----:B----4-:R2:W4:-:S12]  /*e380*/  SHFL.IDX PT, R0, R11, 0x2, 0x1c1f ;  /* 0x005c1f000b007f89 */ /* 0x01051800000e0000 */
        /* <DEDUP_REMOVED lines=8> */
[-C--:B------:R-:W-:Y:S02]  /*e410*/  @!P1 LEA.HI.X R7, R63, R2.reuse, R64, 0x1, P4 ;  /* 0x000000023f079211 */ /* 0x080fe400020f0c40 */
[----:B------:R-:W-:Y:S01]  /*e420*/  @!P0 LEA.HI.X R5, R61, R2, R62, 0x1, P3 ;  /* 0x000000023d058211 */ /* 0x000fe200018f0c3e */
[----:B------:R3:W-:Y:S04]  /*e430*/  @!P2 ST.E.128 [R8.64], R44 ;  /* 0x0000002c0800a985 */ /* 0x0007e8000c101d06 */
[----:B------:R3:W-:Y:S04]  /*e440*/  @!P1 ST.E.128 [R6.64], R40 ;  /* 0x0000002806009985 */ /* 0x0007e8000c101d06 */
[----:B------:R3:W-:Y:S02]  /*e450*/  @!P0 ST.E.128 [R4.64], R36 ;  /* 0x0000002404008985 */ /* 0x0007e4000c101d06 */
.L_x_568:
[----:B------:R-:W-:Y:S05]  /*e460*/  BSYNC B0 ;  /* 0x0000000000007941 */ /* 0x000fea0003800000 */
.L_x_567:
[----:B---3--:R3:W1:Y:S04]  /*e470*/  SHFL.IDX PT, R2, R3, 0x3, 0x1c1f ;  /* 0x007c1f0003027f89 */ /* 0x00866800000e0000 */
[----:B----4-:R4:W2:Y:S02]  /*e480*/  SHFL.IDX PT, R0, R11, 0x3, 0x1c1f ;  /* 0x007c1f000b007f89 */ /* 0x0108a400000e0000 */
[----:B-123--:R-:W-:-:S04]  /*e490*/  IADD3 R3, R10, 0x60, RZ ;  /* 0x000000600a037810 */ /* 0x00efc80007ffe0ff */
[----:B------:R-:W-:-:S13]  /*e4a0*/  ISETP.GE.AND P0, PT, R3, UR4, PT ;  /* 0x0000000403007c0c */ /* 0x000fda000bf06270 */
[----:B------:R-:W-:Y:S05]  /*e4b0*/  @P0 BRA `(.L_x_569) ;  /* 0x00000bd000000947 */ /* 0x000fea0003800000 */
[----:B----45:R-:W-:Y:S02]  /*e4c0*/  ISETP.GE.AND P1, PT, R66, c[0x0][0x3c8], PT ;  /* 0x0000f20042007a0c */ /* 0x030fe40003f26270 */
[----:B------:R-:W-:-:S11]  /*e4d0*/  ISETP.GE.AND P0, PT, R63, c[0x0][0x3c8], PT ;  /* 0x0000f2003f007a0c */ /* 0x000fd60003f06270 */
[CC--:B------:R-:W-:Y:S02]  /*e4e0*/  @!P1 LEA R6, P3, R66.reuse, R0.reuse, 0x1 ;  /* 0x0000000042069211 */ /* 0x0c0fe400078608ff */
[C---:B------:R-:W-:Y:S02]  /*e4f0*/  @!P0 LEA R4, P2, R63.reuse, R0, 0x1 ;  /* 0x000000003f048211 */ /* 0x040fe400078408ff */
[-C--:B------:R-:W-:Y:S02]  /*e500*/  @!P1 LEA.HI.X R7, R66, R2.reuse, R67, 0x1, P3 ;  /* 0x0000000242079211 */ /* 0x080fe400018f0c43 */
[----:B------:R-:W-:-:S03]  /*e510*/  @!P0 LEA.HI.X R5, R63, R2, R64, 0x1, P2 ;  /* 0x000000023f058211 */ /* 0x000fc600010f0c40 */
[----:B------:R1:W-:Y:S04]  /*e520*/  @!P1 ST.E.128 [R6.64], R52 ;  /* 0x0000003406009985 */ /* 0x0003e8000c101d06 */
[----:B------:R1:W-:Y:S01]  /*e530*/  @!P0 ST.E.128 [R4.64], R48 ;  /* 0x0000003004008985 */ /* 0x0003e2000c101d06 */
[----:B------:R-:W-:-:S13]  /*e540*/  ISETP.GE.AND P0, PT, R61, c[0x0][0x3c8], PT ;  /* 0x0000f2003d007a0c */ /* 0x000fda0003f06270 */
[----:B------:R-:W-:Y:S05]  /*e550*/  @P0 BRA `(.L_x_569) ;  /* 0x00000b3000000947 */ /* 0x000fea0003800000 */
[----:B-1----:R-:W-:-:S04]  /*e560*/  LEA R4, P0, R61, R0, 0x1 ;  /* 0x000000003d047211 */ /* 0x002fc800078008ff */
[----:B------:R-:W-:-:S05]  /*e570*/  LEA.HI.X R5, R61, R2, R62, 0x1, P0 ;  /* 0x000000023d057211 */ /* 0x000fca00000f0c3e */
[----:B------:R1:W-:Y:S01]  /*e580*/  ST.E.128 [R4.64], R56 ;  /* 0x0000003804007985 */ /* 0x0003e2000c101d06 */
[----:B------:R-:W-:Y:S05]  /*e590*/  BRA `(.L_x_569) ;  /* 0x00000af000007947 */ /* 0x000fea0003800000 */
.L_x_561:
[----:B------:R-:W2:Y:S04]  /*e5a0*/  LDL R0, [R1+0x40] ;  /* 0x0000400001007983 */ /* 0x000ea80000100800 */
[----:B------:R-:W3:Y:S04]  /*e5b0*/  LDL R14, [R1+0x44] ;  /* 0x00004400010e7983 */ /* 0x000ee80000100800 */
[----:B------:R-:W4:Y:S01]  /*e5c0*/  LDL R13, [R1+0x48] ;  /* 0x00004800010d7983 */ /* 0x000f220000100800 */
[----:B------:R-:W-:Y:S03]  /*e5d0*/  BSSY B0, `(.L_x_570) ;  /* 0x0000025000007945 */ /* 0x000fe60003800000 */
[----:B------:R-:W1:Y:S02]  /*e5e0*/  S2R R11, SR_TID.X ;  /* 0x00000000000b7919 */ /* 0x000e640000002100 */
[----:B-1----:R-:W-:Y:S01]  /*e5f0*/  ISETP.GE.AND P0, PT, R11, 0x80, PT ;  /* 0x000000800b00780c */ /* 0x002fe20003f06270 */
[----:B--2---:R-:W-:Y:S01]  /*e600*/  IMAD.MOV.U32 R12, RZ, RZ, R0 ;  /* 0x000000ffff0c7224 */ /* 0x004fe200078e0000 */
[----:B---3--:R-:W-:-:S02]  /*e610*/  SHF.R.S32.HI R8, RZ, 0x1f, R14 ;  /* 0x0000001fff087819 */ /* 0x008fc4000001140e */
[----:B----4-:R-:W-:-:S09]  /*e620*/  SHF.R.S32.HI R10, RZ, 0x1f, R13 ;  /* 0x0000001fff0a7819 */ /* 0x010fd2000001140d */
[----:B------:R-:W-:Y:S05]  /*e630*/  @P0 BRA `(.L_x_571) ;  /* 0x000001e000000947 */ /* 0x000fea0003800000 */
[----:B------:R-:W-:Y:S02]  /*e640*/  MOV R2, c[0x0][0x4e8] ;  /* 0x00013a0000027a02 */ /* 0x000fe40000000f00 */
[----:B------:R-:W-:-:S03]  /*e650*/  IADD3 R6, R12, R11, RZ ;  /* 0x0000000b0c067210 */ /* 0x000fc60007ffe0ff */
[----:B------:R-:W-:-:S05]  /*e660*/  IMAD R0, R2, c[0x0][0x388], RZ ;  /* 0x0000e20002007a24 */ /* 0x000fca00078e02ff */
[----:B------:R-:W-:-:S13]  /*e670*/  ISETP.GE.AND P0, PT, R6, R0, PT ;  /* 0x000000000600720c */ /* 0x000fda0003f06270 */
[----:B------:R-:W-:Y:S05]  /*e680*/  @P0 BRA `(.L_x_571) ;  /* 0x0000019000000947 */ /* 0x000fea0003800000 */
[----:B------:R-:W-:Y:S01]  /*e690*/  ISETP.NE.AND P0, PT, R2, 0x1, PT ;  /* 0x000000010200780c */ /* 0x000fe20003f05270 */
[----:B------:R-:W-:Y:S01]  /*e6a0*/  IMAD R4, R8, c[0x0][0x490], RZ ;  /* 0x0001240008047a24 */ /* 0x000fe200078e02ff */
[----:B------:R-:W-:Y:S01]  /*e6b0*/  MOV R0, R6 ;  /* 0x0000000600007202 */ /* 0x000fe20000000f00 */
[----:B------:R-:W-:-:S04]  /*e6c0*/  IMAD.WIDE.U32 R2, R14, c[0x0][0x490], RZ ;  /* 0x000124000e027a25 */ /* 0x000fc800078e00ff */
[----:B------:R-:W-:Y:S02]  /*e6d0*/  IMAD R4, R14, c[0x0][0x494], R4 ;  /* 0x000125000e047a24 */ /* 0x000fe400078e0204 */
[----:B------:R-:W-:-:S03]  /*e6e0*/  IMAD R9, R10, c[0x0][0x498], RZ ;  /* 0x000126000a097a24 */ /* 0x000fc600078e02ff */
[----:B------:R-:W-:Y:S01]  /*e6f0*/  IADD3 R3, R3, R4, RZ ;  /* 0x0000000403037210 */ /* 0x000fe20007ffe0ff */
[----:B------:R-:W-:-:S05]  /*e700*/  @P0 IMAD.HI.U32 R5, R6, c[0x0][0x4ec], RZ ;  /* 0x00013b0006050a27 */ /* 0x000fca00078e00ff */
[----:B------:R-:W-:Y:S01]  /*e710*/  @P0 SHF.R.U32.HI R0, RZ, c[0x0][0x4f0], R5 ;  /* 0x00013c00ff000a19 */ /* 0x000fe20000011605 */
[----:B------:R-:W-:-:S03]  /*e720*/  IMAD.WIDE.U32 R4, R13, c[0x0][0x498], R2 ;  /* 0x000126000d047a25 */ /* 0x000fc600078e0002 */
[C---:B------:R-:W-:Y:S01]  /*e730*/  IADD3 R7, -R0.reuse, RZ, RZ ;  /* 0x000000ff00077210 */ /* 0x040fe20007ffe1ff */
[----:B------:R-:W-:Y:S01]  /*e740*/  IMAD R3, R13, c[0x0][0x49c], R9 ;  /* 0x000127000d037a24 */ /* 0x000fe200078e0209 */
[----:B------:R-:W-:-:S03]  /*e750*/  IADD3 R4, P0, R0, R4, RZ ;  /* 0x0000000400047210 */ /* 0x000fc60007f1e0ff */
[----:B------:R-:W-:Y:S01]  /*e760*/  IMAD R2, R7, c[0x0][0x4e8], R6 ;  /* 0x00013a0007027a24 */ /* 0x000fe200078e0206 */
[----:B------:R-:W-:-:S04]  /*e770*/  SHF.R.S32.HI R6, RZ, 0x1f, R0 ;  /* 0x0000001fff067819 */ /* 0x000fc80000011400 */
[----:B------:R-:W-:Y:S02]  /*e780*/  SHF.R.S32.HI R0, RZ, 0x1f, R2 ;  /* 0x0000001fff007819 */ /* 0x000fe40000011402 */
[----:B------:R-:W-:-:S03]  /*e790*/  IADD3.X R5, R6, R5, R3, P0, !PT ;  /* 0x0000000506057210 */ /* 0x000fc600007fe403 */
[----:B------:R-:W-:-:S04]  /*e7a0*/  IMAD R0, R0, c[0x0][0x488], RZ ;  /* 0x0001220000007a24 */ /* 0x000fc800078e02ff */
[C---:B------:R-:W-:Y:S02]  /*e7b0*/  IMAD R0, R2.reuse, c[0x0][0x48c], R0 ;  /* 0x0001230002007a24 */ /* 0x040fe400078e0200 */
[----:B------:R-:W-:-:S05]  /*e7c0*/  IMAD.WIDE.U32 R2, R2, c[0x0][0x488], R4 ;  /* 0x0001220002027a25 */ /* 0x000fca00078e0004 */
[----:B------:R-:W-:Y:S02]  /*e7d0*/  IADD3 R0, R3, R0, RZ ;  /* 0x0000000003007210 */ /* 0x000fe40007ffe0ff */
[----:B------:R-:W-:-:S04]  /*e7e0*/  LEA R4, P0, R2, c[0x0][0x450], 0x2 ;  /* 0x0001140002047a11 */ /* 0x000fc800078010ff */
[----:B------:R-:W-:Y:S02]  /*e7f0*/  LEA.HI.X R5, R2, c[0x0][0x454], R0, 0x2, P0 ;  /* 0x0001150002057a11 */ /* 0x000fe400000f1400 */
[----:B------:R-:W-:-:S05]  /*e800*/  MOV R0, 0xff800000 ;  /* 0xff80000000007802 */ /* 0x000fca0000000f00 */
[----:B------:R1:W-:Y:S02]  /*e810*/  STG.E [R4.64], R0 ;  /* 0x0000000004007986 */ /* 0x0003e4000c101906 */
.L_x_571:
[----:B------:R-:W-:Y:S05]  /*e820*/  BSYNC B0 ;  /* 0x0000000000007941 */ /* 0x000fea0003800000 */
.L_x_570:
[----:B------:R-:W2:Y:S01]  /*e830*/  LDL R2, [R1+0x70] ;  /* 0x0000700001027983 */ /* 0x000ea20000100800 */
[----:B-1----:R-:W-:Y:S01]  /*e840*/  MOV R0, c[0x0][0x4e8] ;  /* 0x00013a0000007a02 */ /* 0x002fe20000000f00 */
[----:B------:R-:W-:Y:S01]  /*e850*/  IMAD R6, R10, c[0x0][0x3f0], RZ ;  /* 0x0000fc000a067a24 */ /* 0x000fe200078e02ff */
[----:B------:R-:W-:Y:S02]  /*e860*/  SHF.R.S32.HI R9, RZ, 0x1f, R11 ;  /* 0x0000001fff097819 */ /* 0x000fe4000001140b */
[----:B------:R-:W-:Y:S01]  /*e870*/  ISETP.NE.AND P0, PT, R0, 0x1, PT ;  /* 0x000000010000780c */ /* 0x000fe20003f05270 */
[----:B------:R-:W-:Y:S01]  /*e880*/  IMAD R0, R8, c[0x0][0x3e8], RZ ;  /* 0x0000fa0008007a24 */ /* 0x000fe200078e02ff */
[----:B------:R-:W-:Y:S01]  /*e890*/  LEA.HI R9, R9, R11, RZ, 0x2 ;  /* 0x0000000b09097211 */ /* 0x000fe200078f10ff */
[----:B------:R-:W-:Y:S02]  /*e8a0*/  IMAD R8, R13, c[0x0][0x3f4], R6 ;  /* 0x0000fd000d087a24 */ /* 0x000fe400078e0206 */
[----:B------:R-:W-:Y:S01]  /*e8b0*/  IMAD R5, R14, c[0x0][0x3ec], R0 ;  /* 0x0000fb000e057a24 */ /* 0x000fe200078e0200 */
[----:B------:R-:W-:-:S04]  /*e8c0*/  SHF.R.S32.HI R9, RZ, 0x2, R9 ;  /* 0x00000002ff097819 */ /* 0x000fc80000011409 */
[-C--:B------:R-:W-:Y:S02]  /*e8d0*/  IADD3 R10, R9, R12.reuse, RZ ;  /* 0x0000000c090a7210 */ /* 0x080fe40007ffe0ff */
[----:B--2---:R-:W-:Y:S01]  /*e8e0*/  IADD3 R4, R2, R12, RZ ;  /* 0x0000000c02047210 */ /* 0x004fe20007ffe0ff */
[----:B------:R-:W-:-:S03]  /*e8f0*/  IMAD.WIDE.U32 R2, R14, c[0x0][0x3e8], RZ ;  /* 0x0000fa000e027a25 */ /* 0x000fc600078e00ff */
[----:B------:R-:W-:Y:S01]  /*e900*/  MOV R0, R4 ;  /* 0x0000000400007202 */ /* 0x000fe20000000f00 */
[----:B------:R-:W-:-:S04]  /*e910*/  @P0 IMAD.HI.U32 R7, R4, c[0x0][0x4ec], RZ ;  /* 0x00013b0004070a27 */ /* 0x000fc800078e00ff */
[----:B------:R-:W-:Y:S01]  /*e920*/  IMAD.IADD R3, R3, 0x1, R5 ;  /* 0x0000000103037824 */ /* 0x000fe200078e0205 */
[----:B------:R-:W-:-:S03]  /*e930*/  @P0 SHF.R.U32.HI R0, RZ, c[0x0][0x4f0], R7 ;  /* 0x00013c00ff000a19 */ /* 0x000fc60000011607 */
[----:B------:R-:W-:Y:S01]  /*e940*/  IMAD.WIDE.U32 R2, R13, c[0x0][0x3f0], R2 ;  /* 0x0000fc000d027a25 */ /* 0x000fe200078e0002 */
[----:B------:R-:W-:Y:S02]  /*e950*/  SHF.R.S32.HI R6, RZ, 0x1f, R0 ;  /* 0x0000001fff067819 */ /* 0x000fe40000011400 */
[----:B------:R-:W-:Y:S02]  /*e960*/  IADD3 R5, -R0, RZ, RZ ;  /* 0x000000ff00057210 */ /* 0x000fe40007ffe1ff */
[----:B------:R-:W-:Y:S01]  /*e970*/  IADD3 R3, R3, R8, RZ ;  /* 0x0000000803037210 */ /* 0x000fe20007ffe0ff */
[----:B------:R-:W-:Y:S02]  /*e980*/  IMAD R6, R6, c[0x0][0x3e0], RZ ;  /* 0x0000f80006067a24 */ /* 0x000fe400078e02ff */
[----:B------:R-:W-:Y:S02]  /*e990*/  IMAD R4, R5, c[0x0][0x4e8], R4 ;  /* 0x00013a0005047a24 */ /* 0x000fe400078e0204 */
[----:B------:R-:W-:-:S02]  /*e9a0*/  IMAD R5, R0, c[0x0][0x3e4], R6 ;  /* 0x0000f90000057a24 */ /* 0x000fc400078e0206 */
[----:B------:R-:W-:Y:S01]  /*e9b0*/  IMAD.WIDE.U32 R2, R0, c[0x0][0x3e0], R2 ;  /* 0x0000f80000027a25 */ /* 0x000fe200078e0002 */
[----:B------:R-:W-:-:S03]  /*e9c0*/  SHF.R.S32.HI R0, RZ, 0x1f, R4 ;  /* 0x0000001fff007819 */ /* 0x000fc60000011404 */
[----:B------:R-:W-:Y:S02]  /*e9d0*/  IMAD.IADD R3, R3, 0x1, R5 ;  /* 0x0000000103037824 */ /* 0x000fe400078e0205 */
[----:B------:R-:W-:Y:S02]  /*e9e0*/  IMAD R0, R0, c[0x0][0x3d8], RZ ;  /* 0x0000f60000007a24 */ /* 0x000fe400078e02ff */
[----:B------:R-:W-:-:S04]  /*e9f0*/  IMAD.WIDE.U32 R2, R4, c[0x0][0x3d8], R2 ;  /* 0x0000f60004027a25 */ /* 0x000fc800078e0002 */
[----:B------:R-:W-:Y:S01]  /*ea00*/  IMAD R4, R4, c[0x0][0x3dc], R0 ;  /* 0x0000f70004047a24 */ /* 0x000fe200078e0200 */
[----:B------:R-:W-:-:S04]  /*ea10*/  LEA R11, P0, R2, c[0x0][0x380], 0x1 ;  /* 0x0000e000020b7a11 */ /* 0x000fc800078008ff */
[----:B------:R-:W-:-:S04]  /*ea20*/  IADD3 R3, R3, R4, RZ ;  /* 0x0000000403037210 */ /* 0x000fc80007ffe0ff */
[----:B------:R-:W-:Y:S01]  /*ea30*/  LEA.HI.X R3, R2, c[0x0][0x384], R3, 0x1, P0 ;  /* 0x0000e10002037a11 */ /* 0x000fe200000f0c03 */
[----:B------:R-:W-:Y:S05]  /*ea40*/  BRA.DIV ~URZ, `(.L_x_572) ;  /* 0x00000d727f007947 */ /* 0x000fea000b800000 */
[----:B------:R1:W2:Y:S02]  /*ea50*/  SHFL.IDX PT, R2, R3, RZ, 0x1c1f ;  /* 0x001c1fff03027589 */ /* 0x0002a400000e0000 */
.L_x_596:
[----:B------:R-:W-:Y:S05]  /*ea60*/  BRA.DIV ~URZ, `(.L_x_573) ;  /* 0x00000dc27f007947 */ /* 0x000fea000b800000 */
[----:B------:R3:W4:Y:S02]  /*ea70*/  SHFL.IDX PT, R0, R11, RZ, 0x1c1f ;  /* 0x001c1fff0b007589 */ /* 0x00072400000e0000 */
.L_x_597:
[----:B------:R-:W-:Y:S01]  /*ea80*/  MOV R12, c[0x0][0x4e8] ;  /* 0x00013a00000c7a02 */ /* 0x000fe20000000f00 */
[----:B------:R-:W-:Y:S04]  /*ea90*/  BSSY B0, `(.L_x_574) ;  /* 0x0000015000007945 */ /* 0x000fe80003800000 */
[----:B------:R-:W-:-:S05]  /*eaa0*/  IMAD R12, R12, c[0x0][0x388], RZ ;  /* 0x0000e2000c0c7a24 */ /* 0x000fca00078e02ff */
[----:B------:R-:W-:-:S13]  /*eab0*/  ISETP.GE.AND P0, PT, R10, R12, PT ;  /* 0x0000000c0a00720c */ /* 0x000fda0003f06270 */
[----:B------:R-:W-:Y:S05]  /*eac0*/  @P0 BRA `(.L_x_575) ;  /* 0x0000011000000947 */ /* 0x000fea0003800000 */
[----:B------:R-:W5:Y:S04]  /*ead0*/  LDL.64 R18, [R1+0x30] ;  /* 0x0000300001127983 */ /* 0x000f680000100a00 */
[----:B---3--:R-:W3:Y:S04]  /*eae0*/  LDL R15, [R1+0x38] ;  /* 0x00003800010f7983 */ /* 0x008ee80000100800 */
[----:B----4-:R-:W4:Y:S04]  /*eaf0*/  LDL R13, [R1+0x3c] ;  /* 0x00003c00010d7983 */ /* 0x010f280000100800 */
[----:B--2---:R-:W2:Y:S04]  /*eb00*/  LDL R16, [R1+0x68] ;  /* 0x0000680001107983 */ /* 0x004ea80000100800 */
[----:B------:R-:W2:Y:S01]  /*eb10*/  LDL R14, [R1+0x64] ;  /* 0x00006400010e7983 */ /* 0x000ea20000100800 */
[----:B-----5:R-:W-:-:S02]  /*eb20*/  ISETP.GE.AND P2, PT, R18, c[0x0][0x3c8], PT ;  /* 0x0000f20012007a0c */ /* 0x020fc40003f46270 */
[----:B---3--:R-:W-:Y:S02]  /*eb30*/  ISETP.GE.AND P1, PT, R15, c[0x0][0x3c8], PT ;  /* 0x0000f2000f007a0c */ /* 0x008fe40003f26270 */
[----:B----4-:R-:W-:-:S09]  /*eb40*/  ISETP.GE.AND P0, PT, R13, c[0x0][0x3c8], PT ;  /* 0x0000f2000d007a0c */ /* 0x010fd20003f06270 */
[CC--:B------:R-:W-:Y:S02]  /*eb50*/  @!P2 LEA R8, P5, R18.reuse, R0.reuse, 0x1 ;  /* 0x000000001208a211 */ /* 0x0c0fe400078a08ff */
[----:B------:R-:W-:Y:S02]  /*eb60*/  @!P1 LEA R6, P4, R15, R0, 0x1 ;  /* 0x000000000f069211 */ /* 0x000fe400078808ff */
[----:B------:R-:W-:Y:S02]  /*eb70*/  @!P2 LEA.HI.X R9, R18, R2, R19, 0x1, P5 ;  /* 0x000000021209a211 */ /* 0x000fe400028f0c13 */
[----:B------:R-:W-:Y:S02]  /*eb80*/  @!P0 LEA R4, P3, R13, R0, 0x1 ;  /* 0x000000000d048211 */ /* 0x000fe400078608ff */
[-C--:B--2---:R-:W-:Y:S02]  /*eb90*/  @!P1 LEA.HI.X R7, R15, R2.reuse, R16, 0x1, P4 ;  /* 0x000000020f079211 */ /* 0x084fe400020f0c10 */
[----:B------:R-:W-:Y:S01]  /*eba0*/  @!P0 LEA.HI.X R5, R13, R2, R14, 0x1, P3 ;  /* 0x000000020d058211 */ /* 0x000fe200018f0c0e */
[----:B------:R2:W-:Y:S04]  /*ebb0*/  @!P2 ST.E.128 [R8.64], RZ ;  /* 0x000000ff0800a985 */ /* 0x0005e8000c101d06 */
[----:B------:R2:W-:Y:S04]  /*ebc0*/  @!P1 ST.E.128 [R6.64], RZ ;  /* 0x000000ff06009985 */ /* 0x0005e8000c101d06 */
[----:B------:R2:W-:Y:S02]  /*ebd0*/  @!P0 ST.E.128 [R4.64], RZ ;  /* 0x000000ff04008985 */ /* 0x0005e4000c101d06 */
.L_x_575:
[----:B------:R-:W-:Y:S05]  /*ebe0*/  BSYNC B0 ;  /* 0x0000000000007941 */ /* 0x000fea0003800000 */
.L_x_574:
[----:B------:R-:W-:Y:S05]  /*ebf0*/  BRA.DIV ~URZ, `(.L_x_576) ;  /* 0x00000c927f007947 */ /* 0x000fea000b800000 */
[----:B--2---:R2:W1:Y:S04]  /*ec00*/  SHFL.IDX PT, R2, R3, 0x1, 0x1c1f ;  /* 0x003c1f0003027f89 */ /* 0x00446800000e0000 */
[----:B----4-:R2:W4:Y:S02]  /*ec10*/  SHFL.IDX PT, R0, R11, 0x1, 0x1c1f ;  /* 0x003c1f000b007f89 */ /* 0x01052400000e0000 */
.L_x_598:
        /* <DEDUP_REMOVED lines=8> */
[----:B------:R-:W4:Y:S01]  /*eca0*/  LDL R14, [R1+0x64] ;  /* 0x00006400010e7983 */ /* 0x000f220000100800 */
[----:B-----5:R-:W-:-:S02]  /*ecb0*/  ISETP.GE.AND P2, PT, R18, c[0x0][0x3c8], PT ;  /* 0x0000f20012007a0c */ /* 0x020fc40003f46270 */
[----:B--2---:R-:W-:Y:S02]  /*ecc0*/  ISETP.GE.AND P1, PT, R15, c[0x0][0x3c8], PT ;  /* 0x0000f2000f007a0c */ /* 0x004fe40003f26270 */
[----:B---3--:R-:W-:-:S09]  /*ecd0*/  ISETP.GE.AND P0, PT, R13, c[0x0][0x3c8], PT ;  /* 0x0000f2000d007a0c */ /* 0x008fd20003f06270 */
[CC--:B------:R-:W-:Y:S02]  /*ece0*/  @!P2 LEA R8, P5, R18.reuse, R0.reuse, 0x1 ;  /* 0x000000001208a211 */ /* 0x0c0fe400078a08ff */
[----:B------:R-:W-:Y:S02]  /*ecf0*/  @!P1 LEA R6, P4, R15, R0, 0x1 ;  /* 0x000000000f069211 */ /* 0x000fe400078808ff */
[----:B-1----:R-:W-:Y:S02]  /*ed00*/  @!P2 LEA.HI.X R9, R18, R2, R19, 0x1, P5 ;  /* 0x000000021209a211 */ /* 0x002fe400028f0c13 */
[----:B------:R-:W-:Y:S02]  /*ed10*/  @!P0 LEA R4, P3, R13, R0, 0x1 ;  /* 0x000000000d048211 */ /* 0x000fe400078608ff */
[-C--:B----4-:R-:W-:Y:S02]  /*ed20*/  @!P1 LEA.HI.X R7, R15, R2.reuse, R16, 0x1, P4 ;  /* 0x000000020f079211 */ /* 0x090fe400020f0c10 */
[----:B------:R-:W-:Y:S01]  /*ed30*/  @!P0 LEA.HI.X R5, R13, R2, R14, 0x1, P3 ;  /* 0x000000020d058211 */ /* 0x000fe200018f0c0e */
[----:B------:R1:W-:Y:S04]  /*ed40*/  @!P2 ST.E.128 [R8.64], RZ ;  /* 0x000000ff0800a985 */ /* 0x0003e8000c101d06 */
[----:B------:R1:W-:Y:S04]  /*ed50*/  @!P1 ST.E.128 [R6.64], RZ ;  /* 0x000000ff06009985 */ /* 0x0003e8000c101d06 */
[----:B------:R1:W-:Y:S02]  /*ed60*/  @!P0 ST.E.128 [R4.64], RZ ;  /* 0x000000ff04008985 */ /* 0x0003e4000c101d06 */
.L_x_578:
[----:B------:R-:W-:Y:S05]  /*ed70*/  BSYNC B0 ;  /* 0x0000000000007941 */ /* 0x000fea0003800000 */
.L_x_577:
[----:B------:R-:W-:Y:S05]  /*ed80*/  BRA.DIV ~URZ, `(.L_x_579) ;  /* 0x00000bc27f007947 */ /* 0x000fea000b800000 */
[----:B-1----:R1:W2:Y:S02]  /*ed90*/  SHFL.IDX PT, R2, R3, 0x2, 0x1c1f ;  /* 0x005c1f0003027f89 */ /* 0x0022a400000e0000 */
.L_x_599:
[----:B------:R-:W-:Y:S05]  /*eda0*/  BRA.DIV ~URZ, `(.L_x_580) ;  /* 0x00000c127f007947 */ /* 0x000fea000b800000 */
[----:B----4-:R4:W1:Y:S02]  /*edb0*/  SHFL.IDX PT, R0, R11, 0x2, 0x1c1f ;  /* 0x005c1f000b007f89 */ /* 0x01086400000e0000 */
.L_x_600:
[----:B------:R-:W-:Y:S01]  /*edc0*/  IADD3 R4, R10, 0x40, RZ ;  /* 0x000000400a047810 */ /* 0x000fe20007ffe0ff */
[----:B------:R-:W-:Y:S03]  /*edd0*/  BSSY B0, `(.L_x_581) ;  /* 0x0000014000007945 */ /* 0x000fe60003800000 */
        /* <DEDUP_REMOVED lines=10> */
[CC--:B-1----:R-:W-:Y:S02]  /*ee80*/  @!P2 LEA R8, P5, R18.reuse, R0.reuse, 0x1 ;  /* 0x000000001208a211 */ /* 0x0c2fe400078a08ff */
        /* <DEDUP_REMOVED lines=8> */
.L_x_582:
[----:B------:R-:W-:Y:S05]  /*ef10*/  BSYNC B0 ;  /* 0x0000000000007941 */ /* 0x000fea0003800000 */
.L_x_581:
[----:B------:R-:W-:Y:S05]  /*ef20*/  BRA.DIV ~URZ, `(.L_x_583) ;  /* 0x00000af27f007947 */ /* 0x000fea000b800000 */
[----:B--2---:R2:W3:Y:S04]  /*ef30*/  SHFL.IDX PT, R2, R3, 0x3, 0x1c1f ;  /* 0x007c1f0003027f89 */ /* 0x0044e800000e0000 */
[----:B-1----:R2:W1:Y:S02]  /*ef40*/  SHFL.IDX PT, R0, R11, 0x3, 0x1c1f ;  /* 0x007c1f000b007f89 */ /* 0x00246400000e0000 */
.L_x_601:
[----:B------:R-:W-:-:S04]  /*ef50*/  IADD3 R10, R10, 0x60, RZ ;  /* 0x000000600a0a7810 */ /* 0x000fc80007ffe0ff */
[----:B------:R-:W-:-:S13]  /*ef60*/  ISETP.GE.AND P0, PT, R10, R12, PT ;  /* 0x0000000c0a00720c */ /* 0x000fda0003f06270 */
[----:B------:R-:W-:Y:S05]  /*ef70*/  @P0 BRA `(.L_x_569) ;  /* 0x0000011000000947 */ /* 0x000fea0003800000 */
[----:B------:R-:W5:Y:S04]  /*ef80*/  LDL.64 R16, [R1+0x30] ;  /* 0x0000300001107983 */ /* 0x000f680000100a00 */
[----:B--2---:R-:W2:Y:S04]  /*ef90*/  LDL R13, [R1+0x38] ;  /* 0x00003800010d7983 */ /* 0x004ea80000100800 */
[----:B----4-:R-:W4:Y:S04]  /*efa0*/  LDL R3, [R1+0x3c] ;  /* 0x00003c0001037983 */ /* 0x010f280000100800 */
[----:B---3--:R-:W3:Y:S04]  /*efb0*/  LDL R14, [R1+0x68] ;  /* 0x00006800010e7983 */ /* 0x008ee80000100800 */
[----:B------:R-:W3:Y:S01]  /*efc0*/  LDL R11, [R1+0x64] ;  /* 0x00006400010b7983 */ /* 0x000ee20000100800 */
[----:B-----5:R-:W-:-:S02]  /*efd0*/  ISETP.GE.AND P2, PT, R16, c[0x0][0x3c8], PT ;  /* 0x0000f20010007a0c */ /* 0x020fc40003f46270 */
[----:B--2---:R-:W-:Y:S02]  /*efe0*/  ISETP.GE.AND P1, PT, R13, c[0x0][0x3c8], PT ;  /* 0x0000f2000d007a0c */ /* 0x004fe40003f26270 */
[----:B----4-:R-:W-:-:S09]  /*eff0*/  ISETP.GE.AND P0, PT, R3, c[0x0][0x3c8], PT ;  /* 0x0000f20003007a0c */ /* 0x010fd20003f06270 */
[CC--:B-1----:R-:W-:Y:S02]  /*f000*/  @!P2 LEA R8, P5, R16.reuse, R0.reuse, 0x1 ;  /* 0x000000001008a211 */ /* 0x0c2fe400078a08ff */
[----:B------:R-:W-:Y:S02]  /*f010*/  @!P1 LEA R6, P4, R13, R0, 0x1 ;  /* 0x000000000d069211 */ /* 0x000fe400078808ff */
[----:B------:R-:W-:Y:S02]  /*f020*/  @!P2 LEA.HI.X R9, R16, R2, R17, 0x1, P5 ;  /* 0x000000021009a211 */ /* 0x000fe400028f0c11 */
[----:B------:R-:W-:Y:S02]  /*f030*/  @!P0 LEA R4, P3, R3, R0, 0x1 ;  /* 0x0000000003048211 */ /* 0x000fe400078608ff */
[-C--:B---3--:R-:W-:Y:S02]  /*f040*/  @!P1 LEA.HI.X R7, R13, R2.reuse, R14, 0x1, P4 ;  /* 0x000000020d079211 */ /* 0x088fe400020f0c0e */
[----:B------:R-:W-:Y:S01]  /*f050*/  @!P0 LEA.HI.X R5, R3, R2, R11, 0x1, P3 ;  /* 0x0000000203058211 */ /* 0x000fe200018f0c0b */
[----:B------:R1:W-:Y:S04]  /*f060*/  @!P2 ST.E.128 [R8.64], RZ ;  /* 0x000000ff0800a985 */ /* 0x0003e8000c101d06 */
[----:B------:R1:W-:Y:S04]  /*f070*/  @!P1 ST.E.128 [R6.64], RZ ;  /* 0x000000ff06009985 */ /* 0x0003e8000c101d06 */
[----:B------:R1:W-:Y:S02]  /*f080*/  @!P0 ST.E.128 [R4.64], RZ ;  /* 0x000000ff04008985 */ /* 0x0003e4000c101d06 */
.L_x_569:
[----:B----4-:R-:W-:Y:S05]  /*f090*/  BSYNC B1 ;  /* 0x0000000000017941 */ /* 0x010fea0003800000 */
.L_x_560:
[----:B-1----:R-:W4:Y:S02]  /*f0a0*/  LDL R0, [R1+0x74] ;  /* 0x0000740001007983 */ /* 0x002f240000100800 */
[----:B----4-:R-:W-:-:S13]  /*f0b0*/  ISETP.NE.AND P0, PT, R0, RZ, PT ;  /* 0x000000ff0000720c */ /* 0x010fda0003f05270 */
[----:B------:R-:W-:Y:S01]  /*f0c0*/  @P0 WARPSYNC 0xffffffff ;  /* 0xffffffff00000948 */ /* 0x000fe20003800000 */
[----:B------:R-:W-:Y:S06]  /*f0d0*/  @P0 BAR.SYNC.DEFER_BLOCKING 0x5, 0x80 ;  /* 0x0142000000000b1d */ /* 0x000fec0000010000 */
[----:B------:R-:W1:Y:S04]  /*f0e0*/  @P0 LDS R0, [0xc100] ;  /* 0x00c10000ff000984 */ /* 0x000e680000000800 */
[----:B-1----:R1:W-:Y:S04]  /*f0f0*/  @P0 STL [R1+0x6c], R0 ;  /* 0x00006c0001000387 */ /* 0x0023e80000100800 */
[----:B------:R-:W-:Y:S06]  /*f100*/  @P0 BAR.ARV 0x4, 0x80 ;  /* 0x0102000000000b1d */ /* 0x000fec0000002000 */
[----:B------:R-:W-:Y:S05]  /*f110*/  @P0 BRA `(.L_x_584) ;  /* 0x0000007000000947 */ /* 0x000fea0003800000 */
[----:B------:R-:W-:Y:S05]  /*f120*/  BRA.DIV ~URZ, `(.L_x_585) ;  /* 0x000009b27f007947 */ /* 0x000fea000b800000 */
[----:B-1----:R1:W4:Y:S02]  /*f130*/  SHFL.IDX PT, R0, R60, RZ, 0x1f ;  /* 0x00001fff3c007589 */ /* 0x00232400000e0000 */
.L_x_602:
[----:B------:R-:W-:Y:S01]  /*f140*/  WARPSYNC 0xffffffff ;  /* 0xffffffff00007948 */ /* 0x000fe20003800000 */
[----:B------:R-:W-:Y:S06]  /*f150*/  BAR.SYNC.DEFER_BLOCKING 0x4, 0x80 ;  /* 0x0102000000007b1d */ /* 0x000fec0000010000 */
[----:B----4-:R4:W-:Y:S04]  /*f160*/  STL [R1+0x6c], R0 ;  /* 0x00006c0001007387 */ /* 0x0109e80000100800 */
[----:B------:R4:W-:Y:S04]  /*f170*/  @!P6 STS [0xc100], R60 ;  /* 0x00c1003cff00e388 */ /* 0x0009e80000000800 */
[----:B------:R-:W-:Y:S06]  /*f180*/  BAR.ARV 0x5, 0x80 ;  /* 0x0142000000007b1d */ /* 0x000fec0000002000 */
.L_x_584:
[----:B-1--4-:R-:W4:Y:S02]  /*f190*/  LDL R0, [R1+0x6c] ;  /* 0x00006c0001007983 */ /* 0x012f240000100800 */
[----:B----4-:R-:W-:-:S13]  /*f1a0*/  ISETP.GE.AND P0, PT, R0, c[0x0][0x538], PT ;  /* 0x00014e0000007a0c */ /* 0x010fda0003f06270 */
[----:B--23-5:R-:W-:Y:S01]  /*f1b0*/  @P0 CALL.REL.NOINC `(.L_x_586) ;  /* 0x0000001000000944 */ /* 0x02cfe20003c00000 */
[----:B------:R-:W-:Y:S05]  /*f1c0*/  BRA `(.L_x_587) ;  /* 0xffff186000007947 */ /* 0x000fea000383ffff */
.L_x_586:
[----:B------:R-:W-:Y:S05]  /*f1d0*/  EXIT ;  /* 0x000000000000794d */ /* 0x000fea0003800000 */
.L_x_538:
[----:B------:R-:W-:Y:S01]  /*f1e0*/  IMAD.MOV.U32 R7, RZ, RZ, R10 ;  /* 0x000000ffff077224 */ /* 0x000fe200078e000a */
[----:B--2---:R-:W-:Y:S01]  /*f1f0*/  MOV R4, RZ ;  /* 0x000000ff00047202 */ /* 0x004fe20000000f00 */
[----:B------:R-:W-:Y:S01]  /*f200*/  IMAD.MOV.U32 R0, RZ, RZ, 0x1c1f ;  /* 0x00001c1fff007424 */ /* 0x000fe200078e00ff */
[----:B------:R-:W-:Y:S02]  /*f210*/  MOV R5, 0xf230 ;  /* 0x0000f23000057802 */ /* 0x000fe40000000f00 */
[----:B------:R-:W-:Y:S05]  /*f220*/  CALL.REL.NOINC `($__internal_1_$__cuda_sm70_shflsync_idx_p) ;  /* 0x0000095000007944 */ /* 0x000fea0003c00000 */
[----:B------:R-:W-:Y:S01]  /*f230*/  MOV R2, R0 ;  /* 0x0000000000027202 */ /* 0x000fe20000000f00 */
[----:B------:R-:W-:Y:S05]  /*f240*/  BRA `(.L_x_588) ;  /* 0xffff25b000007947 */ /* 0x000fea000383ffff */
.L_x_539:
[----:B------:R-:W-:Y:S01]  /*f250*/  IMAD.MOV.U32 R7, RZ, RZ, R12 ;  /* 0x000000ffff077224 */ /* 0x000fe200078e000c */
[----:B--2---:R-:W-:Y:S01]  /*f260*/  MOV R4, RZ ;  /* 0x000000ff00047202 */ /* 0x004fe20000000f00 */
[----:B------:R-:W-:Y:S01]  /*f270*/  IMAD.MOV.U32 R0, RZ, RZ, 0x1c1f ;  /* 0x00001c1fff007424 */ /* 0x000fe200078e00ff */
[----:B------:R-:W-:Y:S02]  /*f280*/  MOV R5, 0xf2a0 ;  /* 0x0000f2a000057802 */ /* 0x000fe40000000f00 */
[----:B-1-3--:R-:W-:Y:S05]  /*f290*/  CALL.REL.NOINC `($__internal_1_$__cuda_sm70_shflsync_idx_p) ;  /* 0x000008e000007944 */ /* 0x00afea0003c00000 */
[----:B------:R-:W-:Y:S05]  /*f2a0*/  BRA `(.L_x_589) ;  /* 0xffff257000007947 */ /* 0x000fea000383ffff */
.L_x_542:
[----:B--2---:R-:W-:Y:S01]  /*f2b0*/  IMAD.MOV.U32 R7, RZ, RZ, R10 ;  /* 0x000000ffff077224 */ /* 0x004fe200078e000a */
[----:B------:R-:W-:Y:S01]  /*f2c0*/  MOV R4, 0x1 ;  /* 0x0000000100047802 */ /* 0x000fe20000000f00 */
[----:B----4-:R-:W-:Y:S01]  /*f2d0*/  IMAD.MOV.U32 R0, RZ, RZ, 0x1c1f ;  /* 0x00001c1fff007424 */ /* 0x010fe200078e00ff */
[----:B------:R-:W-:-:S02]  /*f2e0*/  MOV R5, 0xf300 ;  /* 0x0000f30000057802 */ /* 0x000fc40000000f00 */
[----:B-1-3--:R-:W-:Y:S05]  /*f2f0*/  CALL.REL.NOINC `($__internal_1_$__cuda_sm70_shflsync_idx_p) ;  /* 0x0000088000007944 */ /* 0x00afea0003c00000 */
[----:B------:R-:W-:Y:S01]  /*f300*/  IMAD.MOV.U32 R2, RZ, RZ, R0 ;  /* 0x000000ffff027224 */ /* 0x000fe200078e0000 */
[----:B------:R-:W-:Y:S01]  /*f310*/  MOV R4, 0x1 ;  /* 0x0000000100047802 */ /* 0x000fe20000000f00 */
[----:B------:R-:W-:Y:S01]  /*f320*/  IMAD.MOV.U32 R7, RZ, RZ, R12 ;  /* 0x000000ffff077224 */ /* 0x000fe200078e000c */
[----:B------:R-:W-:-:S02]  /*f330*/  MOV R0, 0x1c1f ;  /* 0x00001c1f00007802 */ /* 0x000fc40000000f00 */
[----:B------:R-:W-:Y:S02]  /*f340*/  MOV R5, 0xf360 ;  /* 0x0000f36000057802 */ /* 0x000fe40000000f00 */
[----:B------:R-:W-:Y:S05]  /*f350*/  CALL.REL.NOINC `($__internal_1_$__cuda_sm70_shflsync_idx_p) ;  /* 0x0000082000007944 */ /* 0x000fea0003c00000 */
[----:B------:R-:W-:Y:S05]  /*f360*/  BRA `(.L_x_590) ;  /* 0xffff269000007947 */ /* 0x000fea000383ffff */
.L_x_545:
[----:B-1----:R-:W-:Y:S01]  /*f370*/  IMAD.MOV.U32 R7, RZ, RZ, R10 ;  /* 0x000000ffff077224 */ /* 0x002fe200078e000a */
[----:B------:R-:W-:Y:S01]  /*f380*/  MOV R4, 0x2 ;  /* 0x0000000200047802 */ /* 0x000fe20000000f00 */
[----:B--2---:R-:W-:Y:S01]  /*f390*/  IMAD.MOV.U32 R0, RZ, RZ, 0x1c1f ;  /* 0x00001c1fff007424 */ /* 0x004fe200078e00ff */
[----:B------:R-:W-:Y:S02]  /*f3a0*/  MOV R5, 0xf3c0 ;  /* 0x0000f3c000057802 */ /* 0x000fe40000000f00 */
[----:B---3--:R-:W-:Y:S05]  /*f3b0*/  CALL.REL.NOINC `($__internal_1_$__cuda_sm70_shflsync_idx_p) ;  /* 0x000007c000007944 */ /* 0x008fea0003c00000 */
[----:B------:R-:W-:Y:S01]  /*f3c0*/  MOV R2, R0 ;  /* 0x0000000000027202 */ /* 0x000fe20000000f00 */
[----:B------:R-:W-:Y:S05]  /*f3d0*/  BRA `(.L_x_591) ;  /* 0xffff27e000007947 */ /* 0x000fea000383ffff */
.L_x_546:
[----:B------:R-:W-:Y:S01]  /*f3e0*/  IMAD.MOV.U32 R7, RZ, RZ, R12 ;  /* 0x000000ffff077224 */ /* 0x000fe200078e000c */
[----:B------:R-:W-:Y:S01]  /*f3f0*/  MOV R4, 0x2 ;  /* 0x0000000200047802 */ /* 0x000fe20000000f00 */
[----:B--2---:R-:W-:Y:S01]  /*f400*/  IMAD.MOV.U32 R0, RZ, RZ, 0x1c1f ;  /* 0x00001c1fff007424 */ /* 0x004fe200078e00ff */
[----:B------:R-:W-:Y:S02]  /*f410*/  MOV R5, 0xf430 ;  /* 0x0000f43000057802 */ /* 0x000fe40000000f00 */
[----:B-1-34-:R-:W-:Y:S05]  /*f420*/  CALL.REL.NOINC `($__internal_1_$__cuda_sm70_shflsync_idx_p) ;  /* 0x0000075000007944 */ /* 0x01afea0003c00000 */
[----:B------:R-:W-:Y:S05]  /*f430*/  BRA `(.L_x_592) ;  /* 0xffff27a000007947 */ /* 0x000fea000383ffff */
.L_x_549:
[----:B-1----:R-:W-:Y:S01]  /*f440*/  IMAD.MOV.U32 R7, RZ, RZ, R10 ;  /* 0x000000ffff077224 */ /* 0x002fe200078e000a */
[----:B------:R-:W-:Y:S01]  /*f450*/  MOV R4, 0x3 ;  /* 0x0000000300047802 */ /* 0x000fe20000000f00 */
[----:B------:R-:W-:Y:S01]  /*f460*/  IMAD.MOV.U32 R0, RZ, RZ, 0x1c1f ;  /* 0x00001c1fff007424 */ /* 0x000fe200078e00ff */
[----:B------:R-:W-:-:S02]  /*f470*/  MOV R5, 0xf490 ;  /* 0x0000f49000057802 */ /* 0x000fc40000000f00 */
[----:B--234-:R-:W-:Y:S05]  /*f480*/  CALL.REL.NOINC `($__internal_1_$__cuda_sm70_shflsync_idx_p) ;  /* 0x000006f000007944 */ /* 0x01cfea0003c00000 */
[----:B------:R-:W-:Y:S01]  /*f490*/  IMAD.MOV.U32 R2, RZ, RZ, R0 ;  /* 0x000000ffff027224 */ /* 0x000fe200078e0000 */
[----:B------:R-:W-:Y:S01]  /*f4a0*/  MOV R4, 0x3 ;  /* 0x0000000300047802 */ /* 0x000fe20000000f00 */
[----:B------:R-:W-:Y:S01]  /*f4b0*/  IMAD.MOV.U32 R7, RZ, RZ, R12 ;  /* 0x000000ffff077224 */ /* 0x000fe200078e000c */
[----:B------:R-:W-:-:S02]  /*f4c0*/  MOV R0, 0x1c1f ;  /* 0x00001c1f00007802 */ /* 0x000fc40000000f00 */
[----:B------:R-:W-:Y:S02]  /*f4d0*/  MOV R5, 0xf4f0 ;  /* 0x0000f4f000057802 */ /* 0x000fe40000000f00 */
[----:B------:R-:W-:Y:S05]  /*f4e0*/  CALL.REL.NOINC `($__internal_1_$__cuda_sm70_shflsync_idx_p) ;  /* 0x0000069000007944 */ /* 0x000fea0003c00000 */
[----:B------:R-:W-:Y:S05]  /*f4f0*/  BRA `(.L_x_593) ;  /* 0xffff28b000007947 */ /* 0x000fea000383ffff */
.L_x_556:
[----:B------:R1:W5:Y:S01]  /*f500*/  LDL R0, [R1+0x18] ;  /* 0x0000180001007983 */ /* 0x0003620000100800 */
[----:B------:R-:W-:Y:S02]  /*f510*/  MOV R3, 0x2 ;  /* 0x0000000200037802 */ /* 0x000fe40000000f00 */
[----:B------:R-:W-:Y:S02]  /*f520*/  MOV R2, 0xf540 ;  /* 0x0000f54000027802 */ /* 0x000fe40000000f00 */
[----:B-1---5:R-:W-:Y:S05]  /*f530*/  CALL.REL.NOINC `($__internal_0_$__cuda_sm70_shflsync_bfly_p) ;  /* 0x0000060000007944 */ /* 0x022fea0003c00000 */
[----:B------:R-:W-:Y:S01]  /*f540*/  MOV R4, R8 ;  /* 0x0000000800047202 */ /* 0x000fe20000000f00 */
[----:B------:R-:W-:Y:S05]  /*f550*/  BRA `(.L_x_594) ;  /* 0xffffd25000007947 */ /* 0x000fea000383ffff */
.L_x_557:
[----:B------:R-:W-:Y:S01]  /*f560*/  IMAD.MOV.U32 R0, RZ, RZ, R4 ;  /* 0x000000ffff007224 */ /* 0x000fe200078e0004 */
[----:B------:R-:W-:Y:S02]  /*f570*/  MOV R3, 0x1 ;  /* 0x0000000100037802 */ /* 0x000fe40000000f00 */
[----:B------:R-:W-:Y:S02]  /*f580*/  MOV R2, 0xf5a0 ;  /* 0x0000f5a000027802 */ /* 0x000fe40000000f00 */
[----:B------:R-:W-:Y:S05]  /*f590*/  CALL.REL.NOINC `($__internal_0_$__cuda_sm70_shflsync_bfly_p) ;  /* 0x000005a000007944 */ /* 0x000fea0003c00000 */
[----:B------:R1:W5:Y:S01]  /*f5a0*/  LDL R0, [R1+0x1c] ;  /* 0x00001c0001007983 */ /* 0x0003620000100800 */
[----:B------:R-:W-:Y:S01]  /*f5b0*/  FADD.FTZ R4, R4, R8 ;  /* 0x0000000804047221 */ /* 0x000fe20000010000 */
[----:B------:R-:W-:Y:S02]  /*f5c0*/  MOV R3, 0x2 ;  /* 0x0000000200037802 */ /* 0x000fe40000000f00 */
[----:B------:R-:W-:-:S02]  /*f5d0*/  MOV R2, 0xf5f0 ;  /* 0x0000f5f000027802 */ /* 0x000fc40000000f00 */
[----:B-1---5:R-:W-:Y:S05]  /*f5e0*/  CALL.REL.NOINC `($__internal_0_$__cuda_sm70_shflsync_bfly_p) ;  /* 0x0000055000007944 */ /* 0x022fea0003c00000 */
[----:B------:R-:W2:Y:S01]  /*f5f0*/  LDL.LU R0, [R1+0x1c] ;  /* 0x00001c0001007983 */ /* 0x000ea20000300800 */
[----:B------:R-:W-:-:S02]  /*f600*/  MOV R3, 0x1 ;  /* 0x0000000100037802 */ /* 0x000fc40000000f00 */
[----:B------:R-:W-:Y:S01]  /*f610*/  MOV R2, 0xf650 ;  /* 0x0000f65000027802 */ /* 0x000fe20000000f00 */
[----:B--2---:R-:W-:-:S05]  /*f620*/  FADD.FTZ R5, R0, R8 ;  /* 0x0000000800057221 */ /* 0x004fca0000010000 */
[----:B------:R-:W-:Y:S02]  /*f630*/  MOV R0, R5 ;  /* 0x0000000500007202 */ /* 0x000fe40000000f00 */
[----:B------:R-:W-:Y:S05]  /*f640*/  CALL.REL.NOINC `($__internal_0_$__cuda_sm70_shflsync_bfly_p) ;  /* 0x000004f000007944 */ /* 0x000fea0003c00000 */
[----:B------:R1:W5:Y:S01]  /*f650*/  LDL R0, [R1+0x20] ;  /* 0x0000200001007983 */ /* 0x0003620000100800 */
[----:B------:R-:W-:Y:S01]  /*f660*/  FADD.FTZ R5, R5, R8 ;  /* 0x0000000805057221 */ /* 0x000fe20000010000 */
[----:B------:R-:W-:Y:S02]  /*f670*/  MOV R3, 0x2 ;  /* 0x0000000200037802 */ /* 0x000fe40000000f00 */
[----:B------:R-:W-:Y:S02]  /*f680*/  MOV R2, 0xf6a0 ;  /* 0x0000f6a000027802 */ /* 0x000fe40000000f00 */
[----:B-1---5:R-:W-:Y:S05]  /*f690*/  CALL.REL.NOINC `($__internal_0_$__cuda_sm70_shflsync_bfly_p) ;  /* 0x000004a000007944 */ /* 0x022fea0003c00000 */
[----:B------:R-:W2:Y:S01]  /*f6a0*/  LDL.LU R0, [R1+0x20] ;  /* 0x0000200001007983 */ /* 0x000ea20000300800 */
[----:B------:R-:W-:Y:S02]  /*f6b0*/  MOV R3, 0x1 ;  /* 0x0000000100037802 */ /* 0x000fe40000000f00 */
        /* <DEDUP_REMOVED lines=15> */
[----:B------:R-:W-:Y:S05]  /*f7b0*/  BRA `(.L_x_595) ;  /* 0xffffd12000007947 */ /* 0x000fea000383ffff */
.L_x_572:
[----:B------:R-:W-:Y:S01]  /*f7c0*/  IMAD.MOV.U32 R7, RZ, RZ, R3 ;  /* 0x000000ffff077224 */ /* 0x000fe200078e0003 */
[----:B------:R-:W-:Y:S01]  /*f7d0*/  MOV R4, RZ ;  /* 0x000000ff00047202 */ /* 0x000fe20000000f00 */
[----:B------:R-:W-:Y:S01]  /*f7e0*/  IMAD.MOV.U32 R0, RZ, RZ, 0x1c1f ;  /* 0x00001c1fff007424 */ /* 0x000fe200078e00ff */
[----:B------:R-:W-:Y:S02]  /*f7f0*/  MOV R5, 0xf810 ;  /* 0x0000f81000057802 */ /* 0x000fe40000000f00 */
[----:B------:R-:W-:Y:S05]  /*f800*/  CALL.REL.NOINC `($__internal_1_$__cuda_sm70_shflsync_idx_p) ;  /* 0x0000037000007944 */ /* 0x000fea0003c00000 */
[----:B------:R-:W-:Y:S01]  /*f810*/  MOV R2, R0 ;  /* 0x0000000000027202 */ /* 0x000fe20000000f00 */
[----:B------:R-:W-:Y:S05]  /*f820*/  BRA `(.L_x_596) ;  /* 0xfffff23000007947 */ /* 0x000fea000383ffff */
.L_x_573:
[----:B------:R-:W-:Y:S01]  /*f830*/  IMAD.MOV.U32 R7, RZ, RZ, R11 ;  /* 0x000000ffff077224 */ /* 0x000fe200078e000b */
[----:B------:R-:W-:Y:S01]  /*f840*/  MOV R4, RZ ;  /* 0x000000ff00047202 */ /* 0x000fe20000000f00 */
[----:B------:R-:W-:Y:S01]  /*f850*/  IMAD.MOV.U32 R0, RZ, RZ, 0x1c1f ;  /* 0x00001c1fff007424 */ /* 0x000fe200078e00ff */
[----:B------:R-:W-:Y:S02]  /*f860*/  MOV R5, 0xf880 ;  /* 0x0000f88000057802 */ /* 0x000fe40000000f00 */
[----:B-12---:R-:W-:Y:S05]  /*f870*/  CALL.REL.NOINC `($__internal_1_$__cuda_sm70_shflsync_idx_p) ;  /* 0x0000030000007944 */ /* 0x006fea0003c00000 */
[----:B------:R-:W-:Y:S05]  /*f880*/  BRA `(.L_x_597) ;  /* 0xfffff1f000007947 */ /* 0x000fea000383ffff */
.L_x_576:
        /* <DEDUP_REMOVED lines=12> */
.L_x_579:
[----:B-1----:R-:W-:Y:S01]  /*f950*/  IMAD.MOV.U32 R7, RZ, RZ, R3 ;  /* 0x000000ffff077224 */ /* 0x002fe200078e0003 */
[----:B------:R-:W-:Y:S01]  /*f960*/  MOV R4, 0x2 ;  /* 0x0000000200047802 */ /* 0x000fe20000000f00 */
[----:B----4-:R-:W-:Y:S01]  /*f970*/  IMAD.MOV.U32 R0, RZ, RZ, 0x1c1f ;  /* 0x00001c1fff007424 */ /* 0x010fe200078e00ff */
[----:B------:R-:W-:Y:S02]  /*f980*/  MOV R5, 0xf9a0 ;  /* 0x0000f9a000057802 */ /* 0x000fe40000000f00 */
[----:B--23--:R-:W-:Y:S05]  /*f990*/  CALL.REL.NOINC `($__internal_1_$__cuda_sm70_shflsync_idx_p) ;  /* 0x000001e000007944 */ /* 0x00cfea0003c00000 */
[----:B------:R-:W-:Y:S01]  /*f9a0*/  MOV R2, R0 ;  /* 0x0000000000027202 */ /* 0x000fe20000000f00 */
[----:B------:R-:W-:Y:S05]  /*f9b0*/  BRA `(.L_x_599) ;  /* 0xfffff3e000007947 */ /* 0x000fea000383ffff */
.L_x_580:
[----:B------:R-:W-:Y:S01]  /*f9c0*/  IMAD.MOV.U32 R7, RZ, RZ, R11 ;  /* 0x000000ffff077224 */ /* 0x000fe200078e000b */
[----:B------:R-:W-:Y:S01]  /*f9d0*/  MOV R4, 0x2 ;  /* 0x0000000200047802 */ /* 0x000fe20000000f00 */
[----:B----4-:R-:W-:Y:S01]  /*f9e0*/  IMAD.MOV.U32 R0, RZ, RZ, 0x1c1f ;  /* 0x00001c1fff007424 */ /* 0x010fe200078e00ff */
[----:B------:R-:W-:Y:S02]  /*f9f0*/  MOV R5, 0xfa10 ;  /* 0x0000fa1000057802 */ /* 0x000fe40000000f00 */
[----:B-123--:R-:W-:Y:S05]  /*fa00*/  CALL.REL.NOINC `($__internal_1_$__cuda_sm70_shflsync_idx_p) ;  /* 0x0000017000007944 */ /* 0x00efea0003c00000 */
[----:B------:R-:W-:Y:S05]  /*fa10*/  BRA `(.L_x_600) ;  /* 0xfffff3a000007947 */ /* 0x000fea000383ffff */
.L_x_583:
        /* <DEDUP_REMOVED lines=12> */
.L_x_585:
[----:B------:R-:W-:Y:S01]  /*fae0*/  IMAD.MOV.U32 R7, RZ, RZ, R60 ;  /* 0x000000ffff077224 */ /* 0x000fe200078e003c */
[----:B------:R-:W-:Y:S01]  /*faf0*/  MOV R4, RZ ;  /* 0x000000ff00047202 */ /* 0x000fe20000000f00 */
[----:B-1----:R-:W-:Y:S01]  /*fb00*/  IMAD.MOV.U32 R0, RZ, RZ, 0x1f ;  /* 0x0000001fff007424 */ /* 0x002fe200078e00ff */
[----:B------:R-:W-:Y:S02]  /*fb10*/  MOV R5, 0xfb30 ;  /* 0x0000fb3000057802 */ /* 0x000fe40000000f00 */
[----:B--23-5:R-:W-:Y:S05]  /*fb20*/  CALL.REL.NOINC `($__internal_1_$__cuda_sm70_shflsync_idx_p) ;  /* 0x0000005000007944 */ /* 0x02cfea0003c00000 */
[----:B------:R-:W-:Y:S05]  /*fb30*/  BRA `(.L_x_602) ;  /* 0xfffff60000007947 */ /* 0x000fea000383ffff */
        .weak           $__internal_0_$__cuda_sm70_shflsync_bfly_p
        .type           $__internal_0_$__cuda_sm70_shflsync_bfly_p,@function
        .size           $__internal_0_$__cuda_sm70_shflsync_bfly_p,($__internal_1_$__cuda_sm70_shflsync_idx_p - $__internal_0_$__cuda_sm70_shflsync_bfly_p)
$__internal_0_$__cuda_sm70_shflsync_bfly_p:
[----:B------:R-:W-:Y:S04]  /*fb40*/  WARPSYNC R9 ;  /* 0x0000000900007348 */ /* 0x000fe80003800000 */
[----:B------:R1:W2:Y:S02]  /*fb50*/  SHFL.BFLY PT, R8, R0, R3, R10 ;  /* 0x0c00000300087389 */ /* 0x0002a400000e000a */
[----:B-1----:R-:W-:-:S04]  /*fb60*/  MOV R3, 0x0 ;  /* 0x0000000000037802 */ /* 0x002fc80000000f00 */
[----:B--2---:R-:W-:Y:S05]  /*fb70*/  RET.REL.NODEC R2 `(_ZN7cutlass13device_kernelIN5flash19enable_sm80_to_sm89INS1_16FlashAttnFwdSm80INS1_25CollectiveMainloopFwdSm80ILi4ELi1ELb0EN4cute5tupleIJNS5_1CILi128EEENS7_ILi64EEENS7_ILi96EEEEEELi96ENS_6half_tEfNS_4arch4Sm80ELb1ELb0ELb0ELb0ELb0ELb0ELb1ELb0EEENS1_21CollectiveEpilogueFwdINS6_IJS8_SA_S9_EEENS6_IJNS7_ILi1EEESI_SI_EEESC_SE_Li128ELb0ELb1ELb0ELb0EEENS1_30DynamicPersistentTileSchedulerILi128ELi128ELb0ELb1ELb0EEEEEEEEEvNT_6ParamsE) ;  /* 0xffff048002007950 */ /* 0x004fea0003c3ffff */
        .weak           $__internal_1_$__cuda_sm70_shflsync_idx_p
        .type           $__internal_1_$__cuda_sm70_shflsync_idx_p,@function
        .size           $__internal_1_$__cuda_sm70_shflsync_idx_p,(.L_x_760 - $__internal_1_$__cuda_sm70_shflsync_idx_p)
$__internal_1_$__cuda_sm70_shflsync_idx_p:
[----:B------:R-:W-:-:S04]  /*fb80*/  MOV R6, 0xffffffff ;  /* 0xffffffff00067802 */ /* 0x000fc80000000f00 */
[----:B------:R-:W-:Y:S04]  /*fb90*/  WARPSYNC R6 ;  /* 0x0000000600007348 */ /* 0x000fe80003800000 */
[----:B------:R1:W2:Y:S02]  /*fba0*/  SHFL.IDX PT, R0, R7, R4, R0 ;  /* 0x0000000407007389 */ /* 0x0002a400000e0000 */
[----:B-1----:R-:W-:Y:S02]  /*fbb0*/  MOV R4, R5 ;  /* 0x0000000500047202 */ /* 0x002fe40000000f00 */
[----:B------:R-:W-:-:S04]  /*fbc0*/  MOV R5, 0x0 ;  /* 0x0000000000057802 */ /* 0x000fc80000000f00 */
[----:B--2---:R-:W-:Y:S05]  /*fbd0*/  RET.REL.NODEC R4 `(_ZN7cutlass13device_kernelIN5flash19enable_sm80_to_sm89INS1_16FlashAttnFwdSm80INS1_25CollectiveMainloopFwdSm80ILi4ELi1ELb0EN4cute5tupleIJNS5_1CILi128EEENS7_ILi64EEENS7_ILi96EEEEEELi96ENS_6half_tEfNS_4arch4Sm80ELb1ELb0ELb0ELb0ELb0ELb0ELb1ELb0EEENS1_21CollectiveEpilogueFwdINS6_IJS8_SA_S9_EEENS6_IJNS7_ILi1EEESI_SI_EEESC_SE_Li128ELb0ELb1ELb0ELb0EEENS1_30DynamicPersistentTileSchedulerILi128ELi128ELb0ELb1ELb0EEEEEEEEEvNT_6ParamsE) ;  /* 0xffff042004007950 */ /* 0x004fea0003c3ffff */
.L_x_603:
        /* <DEDUP_REMOVED lines=10> */
.L_x_760:


//--------------------- .text._ZN7cutlass13device_kernelIN5flash19enable_sm80_to_sm89INS1_16FlashAttnFwdSm80INS1_25CollectiveMainloopFwdSm80ILi4ELi1ELb0EN4cute5tupleIJNS5_1CILi128EEENS7_ILi64EEENS7_ILi96EEEEEELi96ENS_6half_tEfNS_4arch4Sm80ELb1ELb0ELb0ELb1ELb0ELb0ELb1ELb0EEENS1_21CollectiveEpilogueFwdINS6_IJS8_SA_S9_EEENS6_IJNS7_ILi1EEESI_SI_EEESC_SE_Li128ELb1ELb1ELb0ELb0EEENS1_19SingleTileSchedulerILb1ELb0ELb1ELi128EEEEEEEEEvNT_6ParamsE --------------------------
	.section	.text._ZN7cutlass13device_kernelIN5flash19enable_sm80_to_sm89INS1_16FlashAttnFwdSm80INS1_25CollectiveMainloopFwdSm80ILi4ELi1ELb0EN4cute5tupleIJNS5_1CILi128EEENS7_ILi64EEENS7_ILi96EEEEEELi96ENS_6half_tEfNS_4arch4Sm80ELb1ELb0ELb0ELb1ELb0ELb0ELb1ELb0EEENS1_21CollectiveEpilogueFwdINS6_IJS8_SA_S9_EEENS6_IJNS7_ILi1EEESI_SI_EEESC_SE_Li128ELb1ELb1ELb0ELb0EEENS1_19SingleTileSchedulerILb1ELb0ELb1ELi128EEEEEEEEEvNT_6ParamsE,"ax",@progbits
	.sectioninfo	@"SHI_REGISTERS=255"
	.align	128
.text._ZN7cutlass13device_kernelIN5flash19enable_sm80_to_sm89INS1_16FlashAttnFwdSm80INS1_25CollectiveMainloopFwdSm80ILi4ELi1ELb0EN4cute5tupleIJNS5_1CILi128EEENS7_ILi64EEENS7_ILi96EEEEEELi96ENS_6half_tEfNS_4arch4Sm80ELb1ELb0ELb0ELb1ELb0ELb0ELb1ELb0EEENS1_21CollectiveEpilogueFwdINS6_IJS8_SA_S9_EEENS6_IJNS7_ILi1EEESI_SI_EEESC_SE_Li128ELb1ELb1ELb0ELb0EEENS1_19SingleTileSchedulerILb1ELb0ELb1ELi128EEEEEEEEEvNT_6ParamsE:
        .type           _ZN7cutlass13device_kernelIN5flash19enable_sm80_to_sm89INS1_16FlashAttnFwdSm80INS1_25CollectiveMainloopFwdSm80ILi4ELi1ELb0EN4cute5tupleIJNS5_1CILi128EEENS7_ILi64EEENS7_ILi96EEEEEELi96ENS_6half_tEfNS_4arch4Sm80ELb1ELb0ELb0ELb1ELb0ELb0ELb1ELb0EEENS1_21CollectiveEpilogueFwdINS6_IJS8_SA_S9_EEENS6_IJNS7_ILi1EEESI_SI_EEESC_SE_Li128ELb1ELb1ELb0ELb0EEENS1_19SingleTileSchedulerILb1ELb0ELb1ELi128EEEEEEEEEvNT_6ParamsE,@function
        .size           _ZN7cutlass13device_kernelIN5flash19enable_sm80_to_sm89INS1_16FlashAttnFwdSm80INS1_25CollectiveMainloopFwdSm80ILi4ELi1ELb0EN4cute5tupleIJNS5_1CILi128EEENS7_ILi64EEENS7_ILi96EEEEEELi96ENS_6half_tEfNS_4arch4Sm80ELb1ELb0ELb0ELb1ELb0ELb0ELb1ELb0EEENS1_21CollectiveEpilogueFwdINS6_IJS8_SA_S9_EEENS6_IJNS7_ILi1EEESI_SI_EEESC_SE_Li128ELb1ELb1ELb0ELb0EEENS1_19SingleTileSchedulerILb1ELb0ELb1ELi128EEEEEEEEEvNT_6ParamsE,(.L_x_763 - _ZN7cutlass13device_kernelIN5flash19enable_sm80_to_sm89INS1_16FlashAttnFwdSm80INS1_25CollectiveMainloopFwdSm80ILi4ELi1ELb0EN4cute5tupleIJNS5_1CILi128EEENS7_ILi64EEENS7_ILi96EEEEEELi96ENS_6half_tEfNS_4arch4Sm80ELb1ELb0ELb0ELb1ELb0ELb0ELb1ELb0EEENS1_21CollectiveEpilogueFwdINS6_IJS8_SA_S9_EEENS6_IJNS7_ILi1EEESI_SI_EEESC_SE_Li128ELb1ELb1ELb0ELb0EEENS1_19SingleTileSchedulerILb1ELb0ELb1ELi128EEEEEEEEEvNT_6ParamsE)
        .other          _ZN7cutlass13device_kernelIN5flash19enable_sm80_to_sm89INS1_16FlashAttnFwdSm80INS1_25CollectiveMainloopFwdSm80ILi4ELi1ELb0EN4cute5tupleIJNS5_1CILi128EEENS7_ILi64EEENS7_ILi96EEEEEELi96ENS_6half_tEfNS_4arch4Sm80ELb1ELb0ELb0ELb1ELb0ELb0ELb1ELb0EEENS1_21CollectiveEpilogueFwdINS6_IJS8_SA_S9_EEENS6_IJNS7_ILi1EEESI_SI_EEESC_SE_Li128ELb1ELb1ELb0ELb0EEENS1_19SingleTileSchedulerILb1ELb0ELb1ELi128EEEEEEEEEvNT_6ParamsE,@"STO_CUDA_ENTRY STV_DEFAULT"
_ZN7cutlass13device_kernelIN5flash19enable_sm80_to_sm89INS1_16FlashAttnFwdSm80INS1_25CollectiveMainloopFwdSm80ILi4ELi1ELb0EN4cute5tupleIJNS5_1CILi128EEENS7_ILi64EEENS7_ILi96EEEEEELi96ENS_6half_tEfNS_4arch4Sm80ELb1ELb0ELb0ELb1ELb0ELb0ELb1ELb0EEENS1_21CollectiveEpilogueFwdINS6_IJS8_SA_S9_EEENS6_IJNS7_ILi1EEESI_SI_EEESC_SE_Li128ELb1ELb1ELb0ELb0EEENS1_19SingleTileSchedulerILb1ELb0ELb1ELi128EEEEEEEEEvNT_6ParamsE:
[----:B------:R-:W-:Y:S02]  /*0000*/  MOV R1, c[0x0][0x28] ;  /* 0x00000a0000017a02 */ /* 0x000fe40000000f00 */
[----:B------:R-:W1:Y:S01]  /*0010*/  S2R R153, SR_TID.X ;  /* 0x0000000000997919 */ /* 0x000e620000002100 */
[----:B------:R-:W-:Y:S01]  /*0020*/  IMAD.MOV.U32 R29, RZ, RZ, 0x4 ;  /* 0x00000004ff1d7424 */ /* 0x000fe200078e00ff */
[----:B------:R-:W2:Y:S01]  /*0030*/  S2UR UR4, SR_CTAID.X ;  /* 0x00000000000479c3 */ /* 0x000ea20000002500 */
[----:B------:R-:W-:Y:S01]  /*0040*/  ULDC.64 UR6, c[0x0][0x118] ;  /* 0x0000460000067ab9 */ /* 0x000fe20000000a00 */
[----:B------:R-:W3:Y:S01]  /*0050*/  S2R R5, SR_CTAID.Z ;  /* 0x0000000000057919 */ /* 0x000ee20000002700 */
[----:B------:R-:W-:Y:S02]  /*0060*/  IADD3 R1, R1, -0x70, RZ ;  /* 0xffffff9001017810 */ /* 0x000fe40007ffe0ff */
        /* <DEDUP_REMOVED lines=10> */
.L_x_605:
        /* <DEDUP_REMOVED lines=8> */
.L_x_607:
[----:B------:R-:W-:-:S04]  /*0190*/  MOV R0, c[0x0][0x54c] ;  /* 0x0001530000007a02 */ /* 0x000fc80000000f00 */
.L_x_606:
[----:B------:R-:W-:Y:S01]  /*01a0*/  USHF.L.U32 UR4, UR4, 0x7, URZ ;  /* 0x0000000704047899 */ /* 0x000fe2000800063f */
[----:B-----5:R-:W-:-:S05]  /*01b0*/  IMAD R0, R0, c[0x0][0x548], RZ ;  /* 0x0001520000007a24 */ /* 0x020fca00078e02ff */
[----:B------:R-:W-:-:S04]  /*01c0*/  MOV R10, UR4 ;  /* 0x00000004000a7c02 */ /* 0x000fc80008000f00 */
[----:B------:R-:W-:-:S04]  /*01d0*/  ISETP.GE.AND P0, PT, R10, R0, PT ;  /* 0x000000000a00720c */ /* 0x000fc80003f06270 */
[----:B------:R-:W-:-:S05]  /*01e0*/  SEL R0, R5, 0xffffffff, !P0 ;  /* 0xffffffff05007807 */ /* 0x000fca0004000000 */
[----:B------:R2:W-:Y:S01]  /*01f0*/  STL [R1+0x64], R0 ;  /* 0x0000640001007387 */ /* 0x0005e20000100800 */
[----:B------:R-:W-:Y:S05]  /*0200*/  BRA `(.L_x_608) ;  /* 0x0000014000007947 */ /* 0x000fea0003800000 */
.L_x_604:
[----:B------:R-:W-:-:S04]  /*0210*/  ISETP.NE.U32.AND P0, PT, RZ, c[0x0][0x568], PT ;  /* 0x00015a00ff007a0c */ /* 0x000fc80003f05070 */
[----:B------:R-:W-:-:S13]  /*0220*/  ISETP.NE.AND.EX P0, PT, RZ, c[0x0][0x56c], PT, P0 ;  /* 0x00015b00ff007a0c */ /* 0x000fda0003f05300 */
[----:B------:R-:W-:Y:S05]  /*0230*/  @!P0 BRA `(.L_x_609) ;  /* 0x0000002000008947 */ /* 0x000fea0003800000 */
[----:B------:R1:W5:Y:S01]  /*0240*/  LDG.E R0, [R2.64] ;  /* 0x0000000602007981 */ /* 0x000362000c1e1900 */
[----:B------:R-:W-:Y:S05]  /*0250*/  BRA `(.L_x_610) ;  /* 0x0000009000007947 */ /* 0x000fea0003800000 */
.L_x_609:
        /* <DEDUP_REMOVED lines=8> */
.L_x_611:
[----:B------:R-:W-:-:S04]  /*02e0*/  MOV R0, c[0x0][0x54c] ;  /* 0x0001530000007a02 */ /* 0x000fc80000000f00 */
.L_x_610:
[----:B------:R-:W-:Y:S01]  /*02f0*/  USHF.L.U32 UR4, UR4, 0x7, URZ ;  /* 0x0000000704047899 */ /* 0x000fe2000800063f */
[----:B-----5:R-:W-:-:S05]  /*0300*/  IMAD R0, R0, c[0x0][0x548], RZ ;  /* 0x0001520000007a24 */ /* 0x020fca00078e02ff */
[----:B------:R-:W-:-:S04]  /*0310*/  MOV R10, UR4 ;  /* 0x00000004000a7c02 */ /* 0x000fc80008000f00 */
[----:B------:R-:W-:-:S04]  /*0320*/  ISETP.GE.AND P0, PT, R10, R0, PT ;  /* 0x000000000a00720c */ /* 0x000fc80003f06270 */
[----:B------:R-:W-:-:S05]  /*0330*/  SEL R0, R5, 0xffffffff, !P0 ;  /* 0xffffffff05007807 */ /* 0x000fca0004000000 */
[----:B------:R2:W-:Y:S04]  /*0340*/  STL [R1+0x64], R0 ;  /* 0x0000640001007387 */ /* 0x0005e80000100800 */
.L_x_608:
[----:B------:R-:W3:Y:S02]  /*0350*/  LDL R48, [R1+0x64] ;  /* 0x0000640001307983 */ /* 0x000ee40000100800 */
[----:B---3--:R-:W-:-:S13]  /*0360*/  ISETP.GE.AND P0, PT, R48, RZ, PT ;  /* 0x000000ff3000720c */ /* 0x008fda0003f06270 */
[----:B------:R-:W-:Y:S05]  /*0370*/  @!P0 EXIT ;  /* 0x000000000000894d */ /* 0x000fea0003800000 */
[----:B------:R-:W-:Y:S01]  /*0380*/  ISETP.NE.U32.AND P0, PT, RZ, c[0x0][0x360], PT ;  /* 0x0000d800ff007a0c */ /* 0x000fe20003f05070 */
[----:B--2---:R-:W-:Y:S01]  /*0390*/  IMAD.MOV.U32 R0, RZ, RZ, c[0x0][0x168] ;  /* 0x00005a00ff007624 */ /* 0x004fe200078e00ff */
[----:B------:R-:W-:Y:S01]  /*03a0*/  ISETP.NE.U32.AND P2, PT, RZ, c[0x0][0x370], PT ;  /* 0x0000dc00ff007a0c */ /* 0x000fe20003f45070 */
[----:B------:R-:W-:Y:S01]  /*03b0*/  CS2R R12, SRZ ;  /* 0x00000000000c7805 */ /* 0x000fe2000001ff00 */
        /* <DEDUP_REMOVED lines=11> */
[----:B------:R1:W2:Y:S04]  /*0470*/  @P0 LDG.E R0, [R6.64] ;  /* 0x0000000606000981 */ /* 0x0002a8000c1e1900 */
[----:B------:R3:W5:Y:S04]  /*0480*/  @P2 LDG.E R12, [R8.64] ;  /* 0x00000006080c2981 */ /* 0x000768000c1e1900 */
[----:B------:R3:W5:Y:S04]  /*0490*/  @P3 LDG.E R11, [R4.64] ;  /* 0x00000006040b3981 */ /* 0x000768000c1e1900 */
[----:B------:R3:W5:Y:S01]  /*04a0*/  @P1 LDG.E R13, [R2.64] ;  /* 0x00000006020d1981 */ /* 0x000762000c1e1900 */
[----:B-1----:R-:W-:-:S03]  /*04b0*/  IMAD.MOV.U32 R6, RZ, RZ, c[0x0][0x1d0] ;  /* 0x00007400ff067624 */ /* 0x002fc600078e00ff */
[----:B--2---:R3:W-:Y:S01]  /*04c0*/  STL [R1+0x60], R0 ;  /* 0x0000600001007387 */ /* 0x0047e20000100800 */
[----:B------:R-:W-:Y:S01]  /*04d0*/  IMAD.MOV.U32 R167, RZ, RZ, R0 ;  /* 0x000000ffffa77224 */ /* 0x000fe200078e0000 */
[----:B------:R-:W-:Y:S05]  /*04e0*/  @P0 BRA `(.L_x_612) ;  /* 0x0000005000000947 */ /* 0x000fea0003800000 */
[----:B------:R-:W-:Y:S05]  /*04f0*/  @!P3 BRA `(.L_x_612) ;  /* 0x000000400000b947 */ /* 0x000fea0003800000 */
[----:B---3--:R1:W2:Y:S04]  /*0500*/  LDG.E R0, [R4.64] ;  /* 0x0000000604007981 */ /* 0x0082a8000c1e1900 */
[----:B-1----:R-:W2:Y:S02]  /*0510*/  LDG.E R4, [R4.64+0x4] ;  /* 0x0000040604047981 */ /* 0x002ea4000c1e1900 */
[----:B--2---:R-:W-:-:S05]  /*0520*/  IADD3 R167, -R0, R4, RZ ;  /* 0x0000000400a77210 */ /* 0x004fca0007ffe1ff */
[----:B------:R1:W-:Y:S02]  /*0530*/  STL [R1+0x60], R167 ;  /* 0x000060a701007387 */ /* 0x0003e40000100800 */
.L_x_612:
[----:B------:R-:W-:-:S04]  /*0540*/  ISETP.NE.U32.AND P0, PT, RZ, c[0x0][0x368], PT ;  /* 0x0000da00ff007a0c */ /* 0x000fc80003f05070 */
[----:B------:R-:W-:-:S13]  /*0550*/  ISETP.NE.AND.EX P0, PT, RZ, c[0x0][0x36c], PT, P0 ;  /* 0x0000db00ff007a0c */ /* 0x000fda0003f05300 */
[----:B------:R-:W-:Y:S05]  /*0560*/  @!P0 BRA `(.L_x_613) ;  /* 0x0000003000008947 */ /* 0x000fea0003800000 */
[----:B---3--:R-:W-:-:S05]  /*0570*/  IMAD.WIDE R2, R48, R29, c[0x0][0x368] ;  /* 0x0000da0030027625 */ /* 0x008fca00078e021d */
[----:B------:R2:W5:Y:S01]  /*0580*/  LDG.E R6, [R2.64] ;  /* 0x0000000602067981 */ /* 0x000562000c1e1900 */
[----:B------:R-:W-:Y:S05]  /*0590*/  BRA `(.L_x_614) ;  /* 0x0000004000007947 */ /* 0x000fea0003800000 */
.L_x_613:
[----:B------:R-:W-:Y:S05]  /*05a0*/  @!P1 BRA `(.L_x_614) ;  /* 0x0000003000009947 */ /* 0x000fea0003800000 */
[----:B------:R2:W4:Y:S04]  /*05b0*/  LDG.E R6, [R2.64] ;  /* 0x0000000602067981 */ /* 0x000528000c1e1900 */
[----:B--23--:R-:W4:Y:S02]  /*05c0*/  LDG.E R2, [R2.64+0x4] ;  /* 0x0000040602027981 */ /* 0x00cf24000c1e1900 */
[----:B----4-:R-:W-:-:S03]  /*05d0*/  IADD3 R6, -R6, R2, RZ ;  /* 0x0000000206067210 */ /* 0x010fc60007ffe1ff */
.L_x_614:
[----:B---3--:R-:W-:Y:S01]  /*05e0*/  IMAD.MOV.U32 R0, RZ, RZ, c[0x0][0x2c4] ;  /* 0x0000b100ff007624 */ /* 0x008fe200078e00ff */
[----:B-----5:R-:W-:Y:S01]  /*05f0*/  IADD3 R165, -R12, R6, RZ ;  /* 0x000000060ca57210 */ /* 0x020fe20007ffe1ff */
[----:B------:R-:W-:Y:S01]  /*0600*/  IMAD.MOV.U32 R216, RZ, RZ, R10 ;  /* 0x000000ffffd87224 */ /* 0x000fe200078e000a */
[----:B--2---:R-:W-:Y:S01]  /*0610*/  IADD3 R3, R10, 0x7f, RZ ;  /* 0x0000007f0a037810 */ /* 0x004fe20007ffe0ff */
[----:B------:R-:W-:Y:S01]  /*0620*/  CS2R R94, SRZ ;  /* 0x00000000005e7805 */ /* 0x000fe2000001ff00 */
[----:B------:R-:W-:Y:S01]  /*0630*/  ISETP.NE.AND P2, PT, R0, 0x1, PT ;  /* 0x000000010000780c */ /* 0x000fe20003f45270 */
[----:B------:R2:W-:Y:S01]  /*0640*/  STL [R1+0x38], R165 ;  /* 0x000038a501007387 */ /* 0x0005e20000100800 */
[C---:B------:R-:W-:Y:S01]  /*0650*/  IADD3 R4, R165.reuse, 0x40, -R167 ;  /* 0x00000040a5047810 */ /* 0x040fe20007ffe8a7 */
[----:B------:R-:W-:Y:S01]  /*0660*/  CS2R R92, SRZ ;  /* 0x00000000005c7805 */ /* 0x000fe2000001ff00 */
[----:B------:R-:W-:Y:S01]  /*0670*/  IADD3 R2, R165, 0x3f, RZ ;  /* 0x0000003fa5027810 */ /* 0x000fe20007ffe0ff */
[----:B------:R-:W-:Y:S01]  /*0680*/  CS2R R98, SRZ ;  /* 0x0000000000627805 */ /* 0x000fe2000001ff00 */
[----:B------:R-:W-:Y:S01]  /*0690*/  PLOP3.LUT P0, PT, PT, PT, PT, 0x80, 0x0 ;  /* 0x000000000000781c */ /* 0x000fe20003f0f070 */
[----:B------:R-:W-:Y:S01]  /*06a0*/  CS2R R96, SRZ ;  /* 0x0000000000607805 */ /* 0x000fe2000001ff00 */
[----:B------:R-:W-:Y:S01]  /*06b0*/  IMAD.MOV.U32 R90, RZ, RZ, RZ ;  /* 0x000000ffff5a7224 */ /* 0x000fe200078e00ff */
[----:B------:R-:W-:Y:S01]  /*06c0*/  CS2R R88, SRZ ;  /* 0x0000000000587805 */ /* 0x000fe2000001ff00 */
[----:B------:R-:W-:Y:S01]  /*06d0*/  CS2R R86, SRZ ;  /* 0x0000000000567805 */ /* 0x000fe2000001ff00 */
[----:B------:R-:W-:Y:S01]  /*06e0*/  CS2R R84, SRZ ;  /* 0x0000000000547805 */ /* 0x000fe2000001ff00 */
[----:B------:R-:W-:Y:S01]  /*06f0*/  CS2R R14, SRZ ;  /* 0x00000000000e7805 */ /* 0x000fe2000001ff00 */
[----:B------:R-:W-:Y:S01]  /*0700*/  @P2 IADD3 R0, R216, 0x7f, RZ ;  /* 0x0000007fd8002810 */ /* 0x000fe20007ffe0ff */
[----:B------:R-:W-:Y:S01]  /*0710*/  IMAD.MOV.U32 R78, RZ, RZ, RZ ;  /* 0x000000ffff4e7224 */ /* 0x000fe200078e00ff */
[----:B------:R-:W-:Y:S01]  /*0720*/  MOV R76, RZ ;  /* 0x000000ff004c7202 */ /* 0x000fe20000000f00 */
[----:B------:R-:W-:Y:S01]  /*0730*/  CS2R R16, SRZ ;  /* 0x0000000000107805 */ /* 0x000fe2000001ff00 */
[----:B------:R-:W-:Y:S01]  /*0740*/  IMAD.MOV.U32 R82, RZ, RZ, RZ ;  /* 0x000000ffff527224 */ /* 0x000fe200078e00ff */
[----:B------:R-:W-:Y:S01]  /*0750*/  CS2R R18, SRZ ;  /* 0x0000000000127805 */ /* 0x000fe2000001ff00 */
[----:B------:R-:W-:Y:S01]  /*0760*/  @P2 IMAD.HI.U32 R0, R0, c[0x0][0x2c8], RZ ;  /* 0x0000b20000002a27 */ /* 0x000fe200078e00ff */
[----:B------:R-:W-:Y:S01]  /*0770*/  MOV R74, RZ ;  /* 0x000000ff004a7202 */ /* 0x000fe20000000f00 */
[----:B------:R-:W-:Y:S01]  /*0780*/  CS2R R20, SRZ ;  /* 0x0000000000147805 */ /* 0x000fe2000001ff00 */
[----:B------:R-:W-:Y:S01]  /*0790*/  MOV R68, RZ ;  /* 0x000000ff00447202 */ /* 0x000fe20000000f00 */
[----:B------:R-:W-:Y:S01]  /*07a0*/  IMAD.MOV.U32 R80, RZ, RZ, RZ ;  /* 0x000000ffff507224 */ /* 0x000fe200078e00ff */
[----:B------:R-:W-:Y:S01]  /*07b0*/  @P2 SHF.R.U32.HI R3, RZ, c[0x0][0x2cc], R0 ;  /* 0x0000b300ff032a19 */ /* 0x000fe20000011600 */
[----:B------:R-:W-:Y:S01]  /*07c0*/  IMAD.MOV.U32 R72, RZ, RZ, RZ ;  /* 0x000000ffff487224 */ /* 0x000fe200078e00ff */
[----:B------:R-:W-:Y:S01]  /*07d0*/  CS2R R22, SRZ ;  /* 0x0000000000167805 */ /* 0x000fe2000001ff00 */
[----:B------:R-:W-:Y:S01]  /*07e0*/  IMAD.MOV.U32 R70, RZ, RZ, RZ ;  /* 0x000000ffff467224 */ /* 0x000fe200078e00ff */
[----:B------:R-:W-:Y:S01]  /*07f0*/  CS2R R24, SRZ ;  /* 0x0000000000187805 */ /* 0x000fe2000001ff00 */
[----:B------:R-:W-:Y:S01]  /*0800*/  IMAD.IADD R0, R4, 0x1, R3 ;  /* 0x0000000104007824 */ /* 0x000fe200078e0203 */
[----:B------:R-:W-:Y:S01]  /*0810*/  SHF.R.S32.HI R3, RZ, 0x1f, R2 ;  /* 0x0000001fff037819 */ /* 0x000fe20000011402 */
[----:B------:R-:W-:Y:S01]  /*0820*/  IMAD.MOV.U32 R174, RZ, RZ, RZ ;  /* 0x000000ffffae7224 */ /* 0x000fe200078e00ff */
[----:B------:R-:W-:Y:S01]  /*0830*/  MOV R138, RZ ;  /* 0x000000ff008a7202 */ /* 0x000fe20000000f00 */
[----:B------:R-:W-:Y:S01]  /*0840*/  IMAD.MOV.U32 R172, RZ, RZ, RZ ;  /* 0x000000ffffac7224 */ /* 0x000fe200078e00ff */
[----:B------:R-:W-:Y:S01]  /*0850*/  SHF.R.S32.HI R4, RZ, 0x1f, R0 ;  /* 0x0000001fff047819 */ /* 0x000fe20000011400 */
[----:B------:R-:W-:Y:S01]  /*0860*/  IMAD.MOV.U32 R136, RZ, RZ, RZ ;  /* 0x000000ffff887224 */ /* 0x000fe200078e00ff */
[----:B------:R-:W-:Y:S01]  /*0870*/  LEA.HI R2, R3, R2, RZ, 0x6 ;  /* 0x0000000203027211 */ /* 0x000fe200078f30ff */
[----:B------:R-:W-:Y:S01]  /*0880*/  CS2R R134, SRZ ;  /* 0x0000000000867805 */ /* 0x000fe2000001ff00 */
[----:B------:R-:W-:Y:S01]  /*0890*/  LEA.HI R0, R4, R0, RZ, 0x6 ;  /* 0x0000000004007211 */ /* 0x000fe200078f30ff */
[----:B------:R-:W-:Y:S01]  /*08a0*/  IMAD.IADD R4, R13, 0x1, R12 ;  /* 0x000000010d047824 */ /* 0x000fe200078e020c */
[----:B------:R-:W-:Y:S01]  /*08b0*/  SHF.R.S32.HI R2, RZ, 0x6, R2 ;  /* 0x00000006ff027819 */ /* 0x000fe20000011402 */
[----:B------:R-:W-:Y:S01]  /*08c0*/  CS2R R26, SRZ ;  /* 0x00000000001a7805 */ /* 0x000fe2000001ff00 */
[----:B------:R-:W-:Y:S01]  /*08d0*/  SHF.R.S32.HI R0, RZ, 0x6, R0 ;  /* 0x00000006ff007819 */ /* 0x000fe20000011400 */
[----:B------:R-:W-:Y:S01]  /*08e0*/  IMAD.MOV.U32 R132, RZ, RZ, RZ ;  /* 0x000000ffff847224 */ /* 0x000fe200078e00ff */
[----:B------:R-:W-:Y:S01]  /*08f0*/  MOV R12, RZ ;  /* 0x000000ff000c7202 */ /* 0x000fe20000000f00 */
[----:B------:R-:W-:Y:S01]  /*0900*/  IMAD.MOV.U32 R28, RZ, RZ, RZ ;  /* 0x000000ffff1c7224 */ /* 0x000fe200078e00ff */
[----:B------:R-:W-:Y:S01]  /*0910*/  IMNMX R204, R2, R0, PT ;  /* 0x0000000002cc7217 */ /* 0x000fe20003800200 */
[----:B------:R-:W-:Y:S01]  /*0920*/  IMAD.MOV.U32 R168, RZ, RZ, RZ ;  /* 0x000000ffffa87224 */ /* 0x000fe200078e00ff */
[----:B------:R-:W-:Y:S01]  /*0930*/  MOV R170, RZ ;  /* 0x000000ff00aa7202 */ /* 0x000fe20000000f00 */
[----:B------:R-:W-:Y:S01]  /*0940*/  CS2R R126, SRZ ;  /* 0x00000000007e7805 */ /* 0x000fe2000001ff00 */
[----:B------:R-:W-:Y:S01]  /*0950*/  ISETP.GE.AND P4, PT, R204, 0x1, PT ;  /* 0x00000001cc00780c */ /* 0x000fe20003f86270 */
[----:B------:R-:W-:Y:S01]  /*0960*/  CS2R R30, SRZ ;  /* 0x00000000001e7805 */ /* 0x000fe2000001ff00 */
[----:B------:R-:W-:Y:S01]  /*0970*/  MOV R124, RZ ;  /* 0x000000ff007c7202 */ /* 0x000fe20000000f00 */
[----:B------:R-:W-:Y:S01]  /*0980*/  IMAD.MOV.U32 R130, RZ, RZ, RZ ;  /* 0x000000ffff827224 */ /* 0x000fe200078e00ff */
[----:B------:R-:W-:Y:S01]  /*0990*/  CS2R R32, SRZ ;  /* 0x0000000000207805 */ /* 0x000fe2000001ff00 */
[----:B------:R-:W-:Y:S01]  /*09a0*/  IMAD.MOV.U32 R128, RZ, RZ, RZ ;  /* 0x000000ffff807224 */ /* 0x000fe200078e00ff */
[----:B------:R-:W-:Y:S01]  /*09b0*/  CS2R R122, SRZ ;  /* 0x00000000007a7805 */ /* 0x000fe2000001ff00 */
[----:B------:R-:W-:Y:S01]  /*09c0*/  MOV R120, RZ ;  /* 0x000000ff00787202 */ /* 0x000fe20000000f00 */
[----:B------:R-:W-:Y:S01]  /*09d0*/  CS2R R34, SRZ ;  /* 0x0000000000227805 */ /* 0x000fe2000001ff00 */
[----:B------:R-:W-:Y:S01]  /*09e0*/  IMAD.MOV.U32 R118, RZ, RZ, RZ ;  /* 0x000000ffff767224 */ /* 0x000fe200078e00ff */
[----:B------:R-:W-:Y:S01]  /*09f0*/  CS2R R110, SRZ ;  /* 0x00000000006e7805 */ /* 0x000fe2000001ff00 */
[----:B------:R-:W-:Y:S01]  /*0a00*/  IMAD.MOV.U32 R116, RZ, RZ, RZ ;  /* 0x000000ffff747224 */ /* 0x000fe200078e00ff */
        /* <DEDUP_REMOVED lines=25> */
[----:B--2---:R-:W-:-:S04]  /*0ba0*/  ISETP.NE.U32.AND P0, PT, RZ, c[0x0][0x340], PT ;  /* 0x0000d000ff007a0c */ /* 0x004fc80003f05070 */
[----:B------:R-:W-:-:S13]  /*0bb0*/  ISETP.NE.AND.EX P0, PT, RZ, c[0x0][0x344], PT, P0 ;  /* 0x0000d100ff007a0c */ /* 0x000fda0003f05300 */
[----:B------:R-:W-:-:S05]  /*0bc0*/  @P0 IMAD.WIDE R2, R48, R29, c[0x0][0x340] ;  /* 0x0000d00030020625 */ /* 0x000fca00078e021d */
[----:B------:R2:W3:Y:S01]  /*0bd0*/  @P0 LDG.E R22, [R2.64] ;  /* 0x0000000602160981 */ /* 0x0004e2000c1e1900 */
[----:B------:R-:W-:Y:S01]  /*0be0*/  SHF.R.S32.HI R0, RZ, 0x1f, R11 ;  /* 0x0000001fff007819 */ /* 0x000fe2000001140b */
[----:B------:R-:W-:Y:S01]  /*0bf0*/  BSSY B0, `(.L_x_616) ;  /* 0x000008d000007945 */ /* 0x000fe20003800000 */
[----:B------:R-:W-:Y:S01]  /*0c00*/  SHF.R.S32.HI R14, RZ, 0x1f, R153 ;  /* 0x0000001fff0e7819 */ /* 0x000fe20000011499 */
[----:B------:R-:W4:Y:S01]  /*0c10*/  S2R R30, SR_CTAID.Y ;  /* 0x00000000001e7919 */ /* 0x000f220000002600 */
[----:B------:R-:W-:Y:S01]  /*0c20*/  SHF.R.S32.HI R7, RZ, 0x1f, R4 ;  /* 0x0000001fff077819 */ /* 0x000fe20000011404 */
[----:B------:R-:W-:Y:S01]  /*0c30*/  IMAD R0, R0, c[0x0][0x178], RZ ;  /* 0x00005e0000007a24 */ /* 0x000fe200078e02ff */
[CC--:B------:R-:W-:Y:S02]  /*0c40*/  LEA.HI R10, R14.reuse, R153.reuse, RZ, 0x2 ;  /* 0x000000990e0a7211 */ /* 0x0c0fe400078f10ff */
[----:B------:R-:W-:Y:S01]  /*0c50*/  LEA.HI R28, R14, R153, RZ, 0x3 ;  /* 0x000000990e1c7211 */ /* 0x000fe200078f18ff */
[----:B------:R-:W-:Y:S01]  /*0c60*/  IMAD R0, R11, c[0x0][0x17c], R0 ;  /* 0x00005f000b007a24 */ /* 0x000fe200078e0200 */
[----:B------:R-:W-:-:S02]  /*0c70*/  LOP3.LUT R5, R10, 0xfffffffc, RZ, 0xc0, !PT ;  /* 0xfffffffc0a057812 */ /* 0x000fc400078ec0ff */
[----:B------:R-:W-:Y:S02]  /*0c80*/  SHF.R.S32.HI R26, RZ, 0x3, R28 ;  /* 0x00000003ff1a7819 */ /* 0x000fe4000001141c */
[----:B------:R-:W-:Y:S01]  /*0c90*/  SHF.R.S32.HI R25, RZ, 0x2, R10 ;  /* 0x00000002ff197819 */ /* 0x000fe2000001140a */
[----:B------:R-:W-:Y:S01]  /*0ca0*/  IMAD.IADD R72, R153, 0x1, -R5 ;  /* 0x0000000199487824 */ /* 0x000fe200078e0a05 */
[----:B------:R-:W-:Y:S02]  /*0cb0*/  LEA.HI R27, R14, R153, RZ, 0x4 ;  /* 0x000000990e1b7211 */ /* 0x000fe400078f20ff */
[----:B------:R-:W-:Y:S02]  /*0cc0*/  IADD3 R4, P4, R4, R25, RZ ;  /* 0x0000001904047210 */ /* 0x000fe40007f9e0ff */
[----:B------:R-:W-:Y:S02]  /*0cd0*/  SHF.L.U32 R12, R72, 0x3, RZ ;  /* 0x00000003480c7819 */ /* 0x000fe400000006ff */
[----:B------:R-:W-:Y:S01]  /*0ce0*/  LEA.HI.X.SX32 R7, R25, R7, 0x1, P4 ;  /* 0x0000000719077211 */ /* 0x000fe200020f0eff */
[----:B--2---:R-:W-:Y:S01]  /*0cf0*/  IMAD.WIDE.U32 R2, R11, c[0x0][0x178], RZ ;  /* 0x00005e000b027a25 */ /* 0x004fe200078e00ff */
[----:B------:R-:W-:-:S02]  /*0d00*/  SHF.R.S32.HI R13, RZ, 0x1f, R12 ;  /* 0x0000001fff0d7819 */ /* 0x000fc4000001140c */
[----:B----4-:R-:W-:Y:S01]  /*0d10*/  SHF.R.S32.HI R29, RZ, 0x1f, R30 ;  /* 0x0000001fff1d7819 */ /* 0x010fe2000001141e */
[----:B------:R-:W-:Y:S01]  /*0d20*/  IMAD.IADD R3, R3, 0x1, R0 ;  /* 0x0000000103037824 */ /* 0x000fe200078e0200 */
[----:B------:R-:W-:Y:S01]  /*0d30*/  LEA.HI R152, R14, R153, RZ, 0x5 ;  /* 0x000000990e987211 */ /* 0x000fe200078f28ff */
[----:B------:R-:W-:Y:S01]  /*0d40*/  IMAD.SHL.U32 R0, R26, 0x40, RZ ;  /* 0x000000401a007824 */ /* 0x000fe200078e00ff */
[----:B------:R-:W-:Y:S01]  /*0d50*/  SHF.R.S32.HI R19, RZ, 0x1f, R48 ;  /* 0x0000001fff137819 */ /* 0x000fe20000011430 */
[----:B------:R-:W-:Y:S01]  /*0d60*/  IMAD R8, R29, c[0x0][0x1b8], RZ ;  /* 0x00006e001d087a24 */ /* 0x000fe200078e02ff */
[----:B------:R-:W-:Y:S01]  /*0d70*/  SHF.R.S32.HI R75, RZ, 0x5, R152 ;  /* 0x00000005ff4b7819 */ /* 0x000fe20000011498 */
[----:B------:R-:W-:Y:S01]  /*0d80*/  IMAD.WIDE.U32 R16, R4, c[0x0][0x208], R12 ;  /* 0x0000820004107a25 */ /* 0x000fe200078e000c */
[----:B------:R-:W-:Y:S02]  /*0d90*/  LOP3.LUT R0, R0, 0xc0, RZ, 0xc0, !PT ;  /* 0x000000c000007812 */ /* 0x000fe400078ec0ff */
[----:B------:R-:W-:Y:S01]  /*0da0*/  ISETP.GE.AND P6, PT, R12, c[0x0][0x1d4], PT ;  /* 0x000075000c007a0c */ /* 0x000fe20003fc6270 */
[----:B------:R-:W-:Y:S01]  /*0db0*/  IMAD.WIDE.U32 R2, R30, c[0x0][0x1b8], R2 ;  /* 0x00006e001e027a25 */ /* 0x000fe200078e0002 */
[----:B------:R-:W-:-:S02]  /*0dc0*/  LOP3.LUT R6, R0, 0x18, R12, 0xf8, !PT ;  /* 0x0000001800067812 */ /* 0x000fc400078ef80c */
[----:B------:R-:W-:Y:S02]  /*0dd0*/  SHF.R.U32.HI R5, RZ, 0x3, R0 ;  /* 0x00000003ff057819 */ /* 0x000fe40000011600 */
[----:B------:R-:W-:Y:S02]  /*0de0*/  IADD3 R0, R12, 0x40, RZ ;  /* 0x000000400c007810 */ /* 0x000fe40007ffe0ff */
[----:B------:R-:W-:Y:S01]  /*0df0*/  LOP3.LUT R18, R6, R5, RZ, 0x3c, !PT ;  /* 0x0000000506127212 */ /* 0x000fe200078e3cff */
[----:B------:R-:W-:Y:S01]  /*0e00*/  IMAD R5, R30, c[0x0][0x1bc], R8 ;  /* 0x00006f001e057a24 */ /* 0x000fe200078e0208 */
[----:B------:R-:W-:Y:S01]  /*0e10*/  ISETP.GE.AND P4, PT, R0, c[0x0][0x1d4], PT ;  /* 0x0000750000007a0c */ /* 0x000fe20003f86270 */
[C---:B------:R-:W-:Y:S01]  /*0e20*/  IMAD R0, R7.reuse, c[0x0][0x1e0], RZ ;  /* 0x0000780007007a24 */ /* 0x040fe200078e02ff */
[----:B------:R-:W-:Y:S01]  /*0e30*/  SEL R6, R48, RZ, !P3 ;  /* 0x000000ff30067207 */ /* 0x000fe20005800000 */
[----:B------:R-:W-:Y:S02]  /*0e40*/  IMAD R7, R7, c[0x0][0x208], RZ ;  /* 0x0000820007077a24 */ /* 0x000fe400078e02ff */
[C---:B------:R-:W-:Y:S01]  /*0e50*/  IMAD R20, R4.reuse, c[0x0][0x1e4], R0 ;  /* 0x0000790004147a24 */ /* 0x040fe200078e0200 */
[----:B------:R-:W-:Y:S01]  /*0e60*/  LOP3.LUT R0, R27, 0xfffffff0, RZ, 0xc0, !PT ;  /* 0xfffffff01b007812 */ /* 0x000fe200078ec0ff */
[----:B------:R-:W-:-:S02]  /*0e70*/  IMAD R21, R4, c[0x0][0x20c], R7 ;  /* 0x0000830004157a24 */ /* 0x000fc400078e0207 */
[----:B------:R-:W-:Y:S01]  /*0e80*/  IMAD.WIDE.U32 R8, R4, c[0x0][0x1e0], R12 ;  /* 0x0000780004087a25 */ /* 0x000fe200078e000c */
[----:B------:R-:W-:Y:S02]  /*0e90*/  LEA.HI R4, R10, R25, RZ, 0x1 ;  /* 0x000000190a047211 */ /* 0x000fe400078f08ff */
[----:B------:R-:W-:Y:S01]  /*0ea0*/  SEL R10, R19, RZ, !P3 ;  /* 0x000000ff130a7207 */ /* 0x000fe20005800000 */
[----:B------:R-:W-:Y:S02]  /*0eb0*/  IMAD R7, R72, 0x20, R25 ;  /* 0x0000002048077824 */ /* 0x000fe400078e0219 */
[----:B------:R-:W-:Y:S01]  /*0ec0*/  IMAD.IADD R23, R153, 0x1, -R0 ;  /* 0x0000000199177824 */ /* 0x000fe200078e0a00 */
[----:B------:R-:W-:Y:S01]  /*0ed0*/  LOP3.LUT R0, R4, 0x7fffffe, RZ, 0xc0, !PT ;  /* 0x07fffffe04007812 */ /* 0x000fe200078ec0ff */
[----:B------:R-:W-:Y:S01]  /*0ee0*/  IMAD.IADD R3, R3, 0x1, R5 ;  /* 0x0000000103037824 */ /* 0x000fe200078e0205 */
[----:B------:R-:W-:Y:S01]  /*0ef0*/  IADD3 R7, R216, R7, RZ ;  /* 0x00000007d8077210 */ /* 0x000fe20007ffe0ff */
[----:B------:R-:W-:Y:S01]  /*0f00*/  IMAD.IADD R9, R9, 0x1, R20 ;  /* 0x0000000109097824 */ /* 0x000fe200078e0214 */
[----:B------:R-:W-:Y:S01]  /*0f10*/  LEA.HI R24, R23, R23, RZ, 0x1 ;  /* 0x0000001717187211 */ /* 0x000fe200078f08ff */
[----:B------:R-:W-:-:S02]  /*0f20*/  IMAD.IADD R0, R25, 0x1, -R0 ;  /* 0x0000000119007824 */ /* 0x000fc400078e0a00 */
[----:B------:R-:W-:Y:S01]  /*0f30*/  @P2 IMAD.HI.U32 R11, R7, c[0x0][0x2c8], RZ ;  /* 0x0000b200070b2a27 */ /* 0x000fe200078e00ff */
[--C-:B------:R-:W-:Y:S02]  /*0f40*/  SHF.R.S32.HI R15, RZ, 0x1, R24.reuse ;  /* 0x00000001ff0f7819 */ /* 0x100fe40000011418 */
[----:B------:R-:W-:Y:S01]  /*0f50*/  SHF.R.S32.HI R14, RZ, 0x1f, R24 ;  /* 0x0000001fff0e7819 */ /* 0x000fe20000011418 */
[----:B------:R-:W-:Y:S02]  /*0f60*/  IMAD R5, R75, 0x8, R0 ;  /* 0x000000084b057824 */ /* 0x000fe400078e0200 */
[----:B------:R-:W-:Y:S01]  /*0f70*/  IMAD.MOV.U32 R4, RZ, RZ, R7 ;  /* 0x000000ffff047224 */ /* 0x000fe200078e0007 */
[----:B------:R-:W-:Y:S01]  /*0f80*/  @P2 SHF.R.U32.HI R4, RZ, c[0x0][0x2cc], R11 ;  /* 0x0000b300ff042a19 */ /* 0x000fe2000001160b */
[----:B------:R-:W-:Y:S01]  /*0f90*/  IMAD R0, R10, c[0x0][0x1c0], RZ ;  /* 0x000070000a007a24 */ /* 0x000fe200078e02ff */
[----:B------:R-:W-:Y:S01]  /*0fa0*/  LEA.HI R10, R14, R15, RZ, 0x2 ;  /* 0x0000000f0e0a7211 */ /* 0x000fe200078f10ff */
[----:B------:R-:W-:Y:S01]  /*0fb0*/  IMAD.WIDE.U32 R2, R6, c[0x0][0x1c0], R2 ;  /* 0x0000700006027a25 */ /* 0x000fe200078e0002 */
[----:B------:R-:W-:-:S02]  /*0fc0*/  LEA R225, R5, R18, 0x5 ;  /* 0x0000001205e17211 */ /* 0x000fc400078e28ff */
[----:B------:R-:W-:Y:S01]  /*0fd0*/  LOP3.LUT R5, R10, 0xfffffffc, RZ, 0xc0, !PT ;  /* 0xfffffffc0a057812 */ /* 0x000fe200078ec0ff */
[----:B------:R-:W-:Y:S01]  /*0fe0*/  IMAD R11, R6, c[0x0][0x1c4], R0 ;  /* 0x00007100060b7a24 */ /* 0x000fe200078e0200 */
[--C-:B------:R-:W-:Y:S01]  /*0ff0*/  SHF.R.S32.HI R0, RZ, 0x1f, R4.reuse ;  /* 0x0000001fff007819 */ /* 0x100fe20000011404 */
[----:B------:R-:W-:Y:S01]  /*1000*/  IMAD.MOV R6, RZ, RZ, -R4 ;  /* 0x000000ffff067224 */ /* 0x000fe200078e0a04 */
[----:B------:R-:W-:Y:S01]  /*1010*/  IADD3 R20, R15, -R5, RZ ;  /* 0x800000050f147210 */ /* 0x000fe20007ffe0ff */
[----:B------:R-:W-:Y:S01]  /*1020*/  IMAD.IADD R3, R3, 0x1, R11 ;  /* 0x0000000103037824 */ /* 0x000fe200078e020b */
        /* <DEDUP_REMOVED lines=8> */
[----:B------:R-:W-:Y:S02]  /*10b0*/  IMAD R11, R29, c[0x0][0x1e8], RZ ;  /* 0x00007a001d0b7a24 */ /* 0x000fe400078e02ff */
[C---:B------:R-:W-:Y:S02]  /*10c0*/  IMAD R10, R0.reuse, c[0x0][0x1ac], R4 ;  /* 0x00006b00000a7a24 */ /* 0x040fe400078e0204 */
[----:B------:R-:W-:-:S04]  /*10d0*/  IMAD.WIDE.U32 R2, R0, c[0x0][0x1a8], R2 ;  /* 0x00006a0000027a25 */ /* 0x000fc800078e0002 */
[----:B------:R-:W-:Y:S02]  /*10e0*/  IMAD.IADD R7, R17, 0x1, R21 ;  /* 0x0000000111077824 */ /* 0x000fe400078e0215 */
[----:B------:R-:W-:Y:S02]  /*10f0*/  IMAD R14, R29, c[0x0][0x210], RZ ;  /* 0x000084001d0e7a24 */ /* 0x000fe400078e02ff */
[----:B------:R-:W-:Y:S02]  /*1100*/  IMAD.MOV.U32 R6, RZ, RZ, R16 ;  /* 0x000000ffff067224 */ /* 0x000fe400078e0010 */
[C---:B------:R-:W-:Y:S02]  /*1110*/  IMAD R11, R30.reuse, c[0x0][0x1ec], R11 ;  /* 0x00007b001e0b7a24 */ /* 0x040fe400078e020b */
[----:B------:R-:W-:-:S04]  /*1120*/  IMAD.WIDE.U32 R8, R30, c[0x0][0x1e8], R8 ;  /* 0x00007a001e087a25 */ /* 0x000fc800078e0008 */
[----:B------:R-:W-:Y:S01]  /*1130*/  IMAD.IADD R3, R3, 0x1, R10 ;  /* 0x0000000103037824 */ /* 0x000fe200078e020a */
[----:B------:R-:W-:Y:S01]  /*1140*/  IADD3 R9, R9, R11, RZ ;  /* 0x0000000b09097210 */ /* 0x000fe20007ffe0ff */
[----:B------:R-:W-:Y:S01]  /*1150*/  IMAD R14, R30, c[0x0][0x214], R14 ;  /* 0x000085001e0e7a24 */ /* 0x000fe200078e020e */
[----:B------:R-:W-:Y:S01]  /*1160*/  IADD3 R10, R12, 0x20, RZ ;  /* 0x000000200c0a7810 */ /* 0x000fe20007ffe0ff */
[----:B------:R-:W-:-:S03]  /*1170*/  IMAD.WIDE.U32 R6, R30, c[0x0][0x210], R6 ;  /* 0x000084001e067a25 */ /* 0x000fc600078e0006 */
[----:B------:R-:W-:Y:S01]  /*1180*/  ISETP.GE.AND P5, PT, R10, c[0x0][0x1d4], PT ;  /* 0x000075000a007a0c */ /* 0x000fe20003fa6270 */
[----:B------:R-:W-:Y:S02]  /*1190*/  IMAD.IADD R7, R7, 0x1, R14 ;  /* 0x0000000107077824 */ /* 0x000fe400078e020e */
[----:B------:R-:W-:Y:S02]  /*11a0*/  IMAD R16, R167, c[0x0][0x2c4], RZ ;  /* 0x0000b100a7107a24 */ /* 0x000fe400078e02ff */
[----:B------:R-:W-:-:S05]  /*11b0*/  IMAD.SHL.U32 R14, R72, 0x8, RZ ;  /* 0x00000008480e7824 */ /* 0x000fca00078e00ff */
[----:B------:R-:W-:Y:S02]  /*11c0*/  ISETP.GE.AND P3, PT, R14, c[0x0][0x198], PT ;  /* 0x000066000e007a0c */ /* 0x000fe40003f66270 */
[----:B---3--:R-:W-:Y:S01]  /*11d0*/  @P0 SHF.R.S32.HI R5, RZ, 0x1f, R22 ;  /* 0x0000001fff050819 */ /* 0x008fe20000011416 */
[----:B------:R-:W-:Y:S01]  /*11e0*/  @!P0 IMAD.MOV.U32 R5, RZ, RZ, R19 ;  /* 0x000000ffff058224 */ /* 0x000fe200078e0013 */
[----:B------:R-:W-:Y:S01]  /*11f0*/  @P0 MOV R4, R22 ;  /* 0x0000001600040202 */ /* 0x000fe20000000f00 */
[----:B------:R-:W-:Y:S01]  /*1200*/  @!P0 IMAD.MOV.U32 R4, RZ, RZ, R48 ;  /* 0x000000ffff048224 */ /* 0x000fe200078e0030 */
[C---:B------:R-:W-:Y:S02]  /*1210*/  LEA R18, P0, R2.reuse, c[0x0][0x160], 0x1 ;  /* 0x0000580002127a11 */ /* 0x040fe400078008ff */
[----:B------:R-:W-:Y:S02]  /*1220*/  SEL R0, R5, RZ, !P1 ;  /* 0x000000ff05007207 */ /* 0x000fe40004800000 */
[----:B------:R-:W-:-:S02]  /*1230*/  LEA.HI.X R17, R2, c[0x0][0x164], R3, 0x1, P0 ;  /* 0x0000590002117a11 */ /* 0x000fc400000f0c03 */
[----:B------:R-:W-:Y:S01]  /*1240*/  SEL R4, R4, RZ, !P1 ;  /* 0x000000ff04047207 */ /* 0x000fe20004800000 */
[C---:B------:R-:W-:Y:S01]  /*1250*/  IMAD R2, R0.reuse, c[0x0][0x1f0], RZ ;  /* 0x00007c0000027a24 */ /* 0x040fe200078e02ff */
[----:B------:R-:W-:Y:S01]  /*1260*/  ISETP.GE.AND P0, PT, R15, R16, PT ;  /* 0x000000100f00720c */ /* 0x000fe20003f06270 */
[----:B------:R-:W-:Y:S01]  /*1270*/  IMAD R0, R0, c[0x0][0x218], RZ ;  /* 0x0000860000007a24 */ /* 0x000fe200078e02ff */
[----:B------:R-:W-:Y:S01]  /*1280*/  LOP3.LUT P1, RZ, R20, 0x2, RZ, 0xc0, !PT ;  /* 0x0000000214ff7812 */ /* 0x000fe2000782c0ff */
[C---:B------:R-:W-:Y:S01]  /*1290*/  IMAD R11, R4.reuse, c[0x0][0x1f4], R2 ;  /* 0x00007d00040b7a24 */ /* 0x040fe200078e0202 */
[----:B------:R2:W3:Y:S01]  /*12a0*/  SHFL.IDX PT, R5, R17, RZ, 0x1c1f ;  /* 0x001c1fff11057589 */ /* 0x0004e200000e0000 */
[----:B------:R-:W-:-:S04]  /*12b0*/  IMAD.WIDE.U32 R34, R4, c[0x0][0x1f0], R8 ;  /* 0x00007c0004227a25 */ /* 0x000fc800078e0008 */
[C---:B------:R-:W-:Y:S01]  /*12c0*/  IMAD R2, R4.reuse, c[0x0][0x21c], R0 ;  /* 0x0000870004027a24 */ /* 0x040fe200078e0200 */
[----:B------:R-:W-:Y:S01]  /*12d0*/  IADD3 R37, R35, R11, RZ ;  /* 0x0000000b23257210 */ /* 0x000fe20007ffe0ff */
[----:B------:R-:W-:Y:S01]  /*12e0*/  IMAD.WIDE.U32 R32, R4, c[0x0][0x218], R6 ;  /* 0x0000860004207a25 */ /* 0x000fe200078e0006 */
[----:B------:R2:W-:Y:S01]  /*12f0*/  STL.64 [R1+0x40], R34 ;  /* 0x0000402201007387 */ /* 0x0005e20000100a00 */
[----:B------:R-:W-:Y:S02]  /*1300*/  IADD3 R0, R14, 0x40, RZ ;  /* 0x000000400e007810 */ /* 0x000fe40007ffe0ff */
[----:B------:R-:W-:Y:S01]  /*1310*/  IMAD.IADD R31, R33, 0x1, R2 ;  /* 0x00000001211f7824 */ /* 0x000fe200078e0202 */
[----:B------:R2:W-:Y:S01]  /*1320*/  STL.64 [R1+0x48], R32 ;  /* 0x0000482001007387 */ /* 0x0005e20000100a00 */
[----:B------:R-:W-:Y:S01]  /*1330*/  IMAD.MOV.U32 R6, RZ, RZ, 0x10 ;  /* 0x00000010ff067424 */ /* 0x000fe200078e00ff */
[----:B------:R-:W-:Y:S02]  /*1340*/  ISETP.GE.AND P3, PT, R0, c[0x0][0x198], PT ;  /* 0x0000660000007a0c */ /* 0x000fe40003f66270 */
[----:B------:R2:W-:Y:S02]  /*1350*/  STL [R1+0x34], R37 ;  /* 0x0000342501007387 */ /* 0x0005e40000100800 */
[----:B------:R-:W-:-:S02]  /*1360*/  SEL R3, R6, 0xfffffff0, !P1 ;  /* 0xfffffff006037807 */ /* 0x000fc40004800000 */
[----:B------:R2:W-:Y:S01]  /*1370*/  STL [R1+0x3c], R31 ;  /* 0x00003c1f01007387 */ /* 0x0005e20000100800 */
[----:B------:R-:W-:-:S03]  /*1380*/  ISETP.GE.AND P1, PT, R10, c[0x0][0x198], PT ;  /* 0x000066000a007a0c */ /* 0x000fc60003f26270 */
[----:B------:R2:W4:Y:S01]  /*1390*/  SHFL.IDX PT, R4, R18, RZ, 0x1c1f ;  /* 0x001c1fff12047589 */ /* 0x00052200000e0000 */
[----:B------:R-:W-:Y:S01]  /*13a0*/  P2R R11, PR, RZ, 0x2 ;  /* 0x00000002ff0b7803 */ /* 0x000fe20000000000 */
[----:B------:R-:W-:Y:S05]  /*13b0*/  @P0 BRA `(.L_x_617) ;  /* 0x0000010000000947 */ /* 0x000fea0003800000 */
[C---:B---34-:R-:W-:Y:S02]  /*13c0*/  LEA R6, P0, R14.reuse, R4, 0x1 ;  /* 0x000000040e067211 */ /* 0x058fe400078008ff */
[----:B------:R-:W-:Y:S02]  /*13d0*/  SHF.R.S32.HI R2, RZ, 0x1f, R10 ;  /* 0x0000001fff027819 */ /* 0x000fe4000001140a */
[----:B------:R-:W-:Y:S02]  /*13e0*/  SHF.R.S32.HI R8, RZ, 0x1f, R0 ;  /* 0x0000001fff087819 */ /* 0x000fe40000011400 */
[----:B------:R-:W-:Y:S02]  /*13f0*/  LEA.HI.X R7, R14, R5, R13, 0x1, P0 ;  /* 0x000000050e077211 */ /* 0x000fe400000f0c0d */
[----:B------:R-:W-:-:S02]  /*1400*/  LEA.HI R2, R2, R10, RZ, 0x3 ;  /* 0x0000000a02027211 */ /* 0x000fc400078f18ff */
[----:B------:R-:W-:Y:S02]  /*1410*/  ISETP.GE.AND P0, PT, R14, c[0x0][0x198], PT ;  /* 0x000066000e007a0c */ /* 0x000fe40003f06270 */
[----:B------:R-:W-:Y:S02]  /*1420*/  LEA.HI R0, R8, R0, RZ, 0x3 ;  /* 0x0000000008007211 */ /* 0x000fe400078f18ff */
[----:B------:R-:W-:Y:S02]  /*1430*/  LOP3.LUT R8, R2, 0xfffffff8, RZ, 0xc0, !PT ;  /* 0xfffffff802087812 */ /* 0x000fe400078ec0ff */
[----:B------:R-:W-:Y:S01]  /*1440*/  LOP3.LUT R2, R0, 0xfffffff8, RZ, 0xc0, !PT ;  /* 0xfffffff800027812 */ /* 0x000fe200078ec0ff */
[----:B------:R-:W-:Y:S02]  /*1450*/  IMAD.SHL.U32 R0, R225, 0x2, RZ ;  /* 0x00000002e1007824 */ /* 0x000fe400078e00ff */
[----:B------:R-:W-:-:S04]  /*1460*/  IMAD.WIDE R8, R8, 0x2, R4 ;  /* 0x0000000208087825 */ /* 0x000fc800078e0204 */
[----:B------:R-:W-:Y:S01]  /*1470*/  IMAD.WIDE R4, R2, 0x2, R4 ;  /* 0x0000000202047825 */ /* 0x000fe200078e0204 */
[----:B------:R-:W-:Y:S01]  /*1480*/  @!PT LDS RZ, [RZ] ;  /* 0x00000000fffff984 */ /* 0x000fe20000000800 */
[----:B------:R3:W-:Y:S04]  /*1490*/  LDGSTS.E.BYPASS.LTC128B.128 [R0+0x6100], [R6.64], !P0 ;  /* 0x0610000006007fae */ /* 0x0007e8000c101d46 */
[----:B------:R3:W-:Y:S04]  /*14a0*/  LDGSTS.E.BYPASS.LTC128B.128 [R0+0x8100], [R8.64], !P1 ;  /* 0x0810000008007fae */ /* 0x0007e8000c901d46 */
[----:B------:R3:W-:Y:S02]  /*14b0*/  LDGSTS.E.BYPASS.LTC128B.128 [R0+0xa100], [R4.64], !P3 ;  /* 0x0a10000004007fae */ /* 0x0007e4000d901d46 */
.L_x_617:
[----:B---3--:R-:W-:Y:S05]  /*14c0*/  BSYNC B0 ;  /* 0x0000000000007941 */ /* 0x008fea0003800000 */
.L_x_616:
[----:B------:R-:W-:Y:S01]  /*14d0*/  IADD3 R0, R15, 0x20, RZ ;  /* 0x000000200f007810 */ /* 0x000fe20007ffe0ff */
[----:B------:R3:W1:Y:S01]  /*14e0*/  SHFL.IDX PT, R5, R17, 0x1, 0x1c1f ;  /* 0x003c1f0011057f89 */ /* 0x00066200000e0000 */
[----:B------:R-:W-:Y:S02]  /*14f0*/  BSSY B0, `(.L_x_618) ;  /* 0x0000015000007945 */ /* 0x000fe40003800000 */
[----:B------:R-:W-:Y:S01]  /*1500*/  ISETP.GE.AND P0, PT, R0, R16, PT ;  /* 0x000000100000720c */ /* 0x000fe20003f06270 */
[----:B----4-:R3:W4:-:S12]  /*1510*/  SHFL.IDX PT, R4, R18, 0x1, 0x1c1f ;  /* 0x003c1f0012047f89 */ /* 0x01071800000e0000 */
[----:B------:R-:W-:Y:S05]  /*1520*/  @P0 BRA `(.L_x_619) ;  /* 0x0000011000000947 */ /* 0x000fea0003800000 */
[C---:B------:R-:W-:Y:S02]  /*1530*/  IADD3 R0, R14.reuse, 0x40, RZ ;  /* 0x000000400e007810 */ /* 0x040fe40007ffe0ff */
[C---:B----4-:R-:W-:Y:S02]  /*1540*/  LEA R6, P0, R14.reuse, R4, 0x1 ;  /* 0x000000040e067211 */ /* 0x050fe400078008ff */
[----:B------:R-:W-:Y:S02]  /*1550*/  SHF.R.S32.HI R8, RZ, 0x1f, R10 ;  /* 0x0000001fff087819 */ /* 0x000fe4000001140a */
[----:B------:R-:W-:Y:S02]  /*1560*/  SHF.R.S32.HI R2, RZ, 0x1f, R0 ;  /* 0x0000001fff027819 */ /* 0x000fe40000011400 */
[----:B-1----:R-:W-:Y:S02]  /*1570*/  LEA.HI.X R7, R14, R5, R13, 0x1, P0 ;  /* 0x000000050e077211 */ /* 0x002fe400000f0c0d */
        /* <DEDUP_REMOVED lines=12> */
.L_x_619:
[----:B------:R-:W-:Y:S05]  /*1640*/  BSYNC B0 ;  /* 0x0000000000007941 */ /* 0x000fea0003800000 */
.L_x_618:
[----:B-1----:R-:W-:Y:S01]  /*1650*/  IADD3 R0, R15, 0x40, RZ ;  /* 0x000000400f007810 */ /* 0x002fe20007ffe0ff */
[----:B------:R1:W2:Y:S01]  /*1660*/  SHFL.IDX PT, R5, R17, 0x2, 0x1c1f ;  /* 0x005c1f0011057f89 */ /* 0x0002a200000e0000 */
        /* <DEDUP_REMOVED lines=8> */
[----:B--2---:R-:W-:Y:S02]  /*16f0*/  LEA.HI.X R7, R14, R5, R13, 0x1, P0 ;  /* 0x000000050e077211 */ /* 0x004fe400000f0c0d */
        /* <DEDUP_REMOVED lines=12> */
.L_x_621:
[----:B------:R-:W-:Y:S05]  /*17c0*/  BSYNC B0 ;  /* 0x0000000000007941 */ /* 0x000fea0003800000 */
.L_x_620:
[----:B--2-4-:R-:W2:Y:S01]  /*17d0*/  SHFL.IDX PT, R4, R18, 0x3, 0x1c1f ;  /* 0x007c1f0012047f89 */ /* 0x014ea200000e0000 */
[----:B------:R-:W-:Y:S01]  /*17e0*/  IADD3 R0, R15, 0x60, RZ ;  /* 0x000000600f007810 */ /* 0x000fe20007ffe0ff */
[----:B------:R-:W-:Y:S01]  /*17f0*/  IMAD.SHL.U32 R225, R225, 0x2, RZ ;  /* 0x00000002e1e17824 */ /* 0x000fe200078e00ff */
[----:B------:R-:W-:Y:S01]  /*1800*/  P2R R2, PR, RZ, 0x4 ;  /* 0x00000004ff027803 */ /* 0x000fe20000000000 */
[----:B------:R-:W4:Y:S01]  /*1810*/  SHFL.IDX PT, R5, R17, 0x3, 0x1c1f ;  /* 0x007c1f0011057f89 */ /* 0x000f2200000e0000 */
[----:B------:R-:W-:Y:S01]  /*1820*/  ISETP.GE.AND P1, PT, R0, R16, PT ;  /* 0x000000100000720c */ /* 0x000fe20003f26270 */
[----:B------:R-:W-:Y:S01]  /*1830*/  IMAD.IADD R8, R165, 0x1, -R25 ;  /* 0x00000001a5087824 */ /* 0x000fe200078e0a19 */
[----:B------:R-:W-:Y:S01]  /*1840*/  ISETP.GE.AND P2, PT, R14, c[0x0][0x198], PT ;  /* 0x000066000e007a0c */ /* 0x000fe20003f46270 */
[----:B------:R-:W-:Y:S01]  /*1850*/  IMAD.MOV.U32 R9, RZ, RZ, c[0x0][0x1e0] ;  /* 0x00007800ff097624 */ /* 0x000fe200078e00ff */
[----:B------:R-:W-:Y:S01]  /*1860*/  IADD3 R74, R204, -0x1, RZ ;  /* 0xffffffffcc4a7810 */ /* 0x000fe20007ffe0ff */
[----:B------:R-:W-:Y:S01]  /*1870*/  IMAD.MOV.U32 R156, RZ, RZ, R36 ;  /* 0x000000ffff9c7224 */ /* 0x000fe200078e0024 */
[----:B------:R-:W-:Y:S01]  /*1880*/  SHF.R.S32.HI R12, RZ, 0x4, R27 ;  /* 0x00000004ff0c7819 */ /* 0x000fe2000001141b */
[----:B------:R-:W-:-:S02]  /*1890*/  IMAD.MOV.U32 R157, RZ, RZ, R37 ;  /* 0x000000ffff9d7224 */ /* 0x000fc400078e0025 */
[C---:B------:R-:W-:Y:S02]  /*18a0*/  IMAD.SHL.U32 R155, R9.reuse, 0x40, RZ ;  /* 0x00000040099b7824 */ /* 0x040fe400078e00ff */
[----:B------:R-:W-:Y:S02]  /*18b0*/  IMAD.MOV.U32 R156, RZ, RZ, R34 ;  /* 0x000000ffff9c7224 */ /* 0x000fe400078e0022 */
[----:B------:R-:W-:Y:S01]  /*18c0*/  @!P1 IADD3 R0, R14, 0x40, RZ ;  /* 0x000000400e009810 */ /* 0x000fe20007ffe0ff */
[----:B------:R-:W-:Y:S02]  /*18d0*/  IMAD.SHL.U32 R164, R9, 0x20, RZ ;  /* 0x0000002009a47824 */ /* 0x000fe400078e00ff */
[----:B------:R-:W-:Y:S01]  /*18e0*/  IMAD R73, R74, -0x40, R165 ;  /* 0xffffffc04a497824 */ /* 0x000fe200078e02a5 */
[----:B------:R-:W-:Y:S01]  /*18f0*/  STL.64 [R1+0x30], R156 ;  /* 0x0000309c01007387 */ /* 0x000fe20000100a00 */
[----:B--2---:R-:W-:-:S04]  /*1900*/  @!P1 LEA R6, P0, R14, R4, 0x1 ;  /* 0x000000040e069211 */ /* 0x004fc800078008ff */
[----:B----4-:R-:W-:Y:S01]  /*1910*/  @!P1 LEA.HI.X R7, R14, R5, R13, 0x1, P0 ;  /* 0x000000050e079211 */ /* 0x010fe200000f0c0d */
[----:B------:R-:W-:Y:S01]  /*1920*/  IMAD.MOV.U32 R14, RZ, RZ, 0x6 ;  /* 0x00000006ff0e7424 */ /* 0x000fe200078e00ff */
[----:B------:R-:W-:Y:S02]  /*1930*/  ISETP.NE.AND P0, PT, R11, RZ, PT ;  /* 0x000000ff0b00720c */ /* 0x000fe40003f05270 */
[----:B------:R-:W-:Y:S01]  /*1940*/  SHF.R.S32.HI R13, RZ, 0x1f, R74 ;  /* 0x0000001fff0d7819 */ /* 0x000fe2000001144a */
[----:B------:R-:W-:Y:S01]  /*1950*/  @!PT LDS RZ, [RZ] ;  /* 0x00000000fffff984 */ /* 0x000fe20000000800 */
[----:B------:R2:W-:Y:S01]  /*1960*/  @!P1 LDGSTS.E.BYPASS.LTC128B.128 [R225+0x7900], [R6.64], !P2 ;  /* 0x0790000006e19fae */ /* 0x0005e2000d101d46 */
[----:B------:R-:W-:Y:S02]  /*1970*/  ISETP.NE.AND P2, PT, R2, RZ, PT ;  /* 0x000000ff0200720c */ /* 0x000fe40003f45270 */
[----:B------:R-:W-:Y:S02]  /*1980*/  @!P1 SHF.R.S32.HI R2, RZ, 0x1f, R0 ;  /* 0x0000001fff029819 */ /* 0x000fe40000011400 */
[----:B------:R-:W-:-:S02]  /*1990*/  SHF.L.U64.HI R154, R9, R14, c[0x0][0x1e4] ;  /* 0x00007900099a7619 */ /* 0x000fc4000001020e */
[----:B------:R-:W-:Y:S02]  /*19a0*/  @!P1 LEA.HI R0, R2, R0, RZ, 0x3 ;  /* 0x0000000002009211 */ /* 0x000fe400078f18ff */
[----:B------:R-:W-:Y:S02]  /*19b0*/  SHF.R.S32.HI R11, RZ, 0x1f, R23 ;  /* 0x0000001fff0b7819 */ /* 0x000fe40000011417 */
[----:B------:R-:W-:Y:S01]  /*19c0*/  @!P1 LOP3.LUT R2, R0, 0xfffffff8, RZ, 0xc0, !PT ;  /* 0xfffffff800029812 */ /* 0x000fe200078ec0ff */
[----:B------:R-:W-:Y:S01]  /*19d0*/  IMAD R0, R74, -0x40, R8 ;  /* 0xffffffc04a007824 */ /* 0x000fe200078e0208 */
[----:B------:R-:W-:Y:S02]  /*19e0*/  LEA.HI R11, R11, R23, RZ, 0x3 ;  /* 0x000000170b0b7211 */ /* 0x000fe400078f18ff */
[----:B--2---:R-:W-:-:S04]  /*19f0*/  @!P1 SHF.R.S32.HI R6, RZ, 0x1f, R10 ;  /* 0x0000001fff069819 */ /* 0x004fc8000001140a */
[----:B------:R-:W-:Y:S02]  /*1a00*/  @!P1 LEA.HI R6, R6, R10, RZ, 0x3 ;  /* 0x0000000a06069211 */ /* 0x000fe400078f18ff */
[----:B------:R-:W-:Y:S02]  /*1a10*/  LEA.HI R10, R27, R12, RZ, 0x1 ;  /* 0x0000000c1b0a7211 */ /* 0x000fe400078f08ff */
[----:B------:R-:W-:Y:S02]  /*1a20*/  @!P1 LOP3.LUT R6, R6, 0xfffffff8, RZ, 0xc0, !PT ;  /* 0xfffffff806069812 */ /* 0x000fe400078ec0ff */
[----:B------:R-:W-:-:S03]  /*1a30*/  LOP3.LUT R10, R10, 0xfffffffe, RZ, 0xc0, !PT ;  /* 0xfffffffe0a0a7812 */ /* 0x000fc600078ec0ff */
[----:B------:R-:W-:-:S04]  /*1a40*/  @!P1 IMAD.WIDE R6, R6, 0x2, R4 ;  /* 0x0000000206069825 */ /* 0x000fc800078e0204 */
[----:B------:R-:W-:Y:S01]  /*1a50*/  @!P1 IMAD.WIDE R4, R2, 0x2, R4 ;  /* 0x0000000202049825 */ /* 0x000fe200078e0204 */
[----:B------:R2:W-:Y:S01]  /*1a60*/  @!P1 LDGSTS.E.BYPASS.LTC128B.128 [R225+0x9900], [R6.64], !P0 ;  /* 0x0990000006e19fae */ /* 0x0005e2000c101d46 */
[----:B------:R-:W-:Y:S02]  /*1a70*/  ISETP.GE.AND P0, PT, R0, 0x1, PT ;  /* 0x000000010000780c */ /* 0x000fe40003f06270 */
[----:B------:R-:W-:Y:S01]  /*1a80*/  LOP3.LUT R2, R28, 0xfffffff8, RZ, 0xc0, !PT ;  /* 0xfffffff81c027812 */ /* 0x000fe200078ec0ff */
[----:B------:R4:W-:Y:S01]  /*1a90*/  @!P1 LDGSTS.E.BYPASS.LTC128B.128 [R225+0xb900], [R4.64], !P3 ;  /* 0x0b90000004e19fae */ /* 0x0009e2000d901d46 */
[----:B------:R-:W-:Y:S01]  /*1aa0*/  ISETP.GE.AND P3, PT, R0, 0x21, PT ;  /* 0x000000210000780c */ /* 0x000fe20003f66270 */
[----:B------:R-:W-:Y:S02]  /*1ab0*/  IMAD R0, R154, R74, RZ ;  /* 0x0000004a9a007224 */ /* 0x000fe400078e02ff */
[----:B------:R-:W0:Y:S01]  /*1ac0*/  LDGDEPBAR ;  /* 0x00000000000079af */ /* 0x000e220000000000 */
[----:B------:R-:W-:-:S02]  /*1ad0*/  IMAD.IADD R2, R153, 0x1, -R2 ;  /* 0x0000000199027824 */ /* 0x000fc400078e0a02 */
[----:B------:R-:W-:Y:S02]  /*1ae0*/  IMAD R0, R13, R155, R0 ;  /* 0x0000009b0d007224 */ /* 0x000fe400078e0200 */
[----:B------:R-:W-:Y:S01]  /*1af0*/  IMAD.IADD R10, R12, 0x1, -R10 ;  /* 0x000000010c0a7824 */ /* 0x000fe200078e0a0a */
[----:B------:R-:W-:-:S04]  /*1b00*/  LEA.HI R8, R2, R2, RZ, 0x1 ;  /* 0x0000000202087211 */ /* 0x000fc800078f08ff */
[----:B------:R-:W-:Y:S01]  /*1b10*/  SHF.R.S32.HI R12, RZ, 0x1, R8 ;  /* 0x00000001ff0c7819 */ /* 0x000fe20000011408 */
[----:B--2---:R-:W-:Y:S02]  /*1b20*/  IMAD.MOV.U32 R6, RZ, RZ, 0x5 ;  /* 0x00000005ff067424 */ /* 0x004fe400078e00ff */
[----:B----4-:R-:W-:-:S03]  /*1b30*/  IMAD.WIDE.U32 R4, R74, R155, R156 ;  /* 0x0000009b4a047225 */ /* 0x010fc600078e009c */
[----:B------:R-:W-:Y:S02]  /*1b40*/  SHF.L.U64.HI R166, R9, R6, c[0x0][0x1e4] ;  /* 0x0000790009a67619 */ /* 0x000fe40000010206 */
[----:B------:R-:W-:Y:S01]  /*1b50*/  LOP3.LUT R9, R8, 0x3fffffe, RZ, 0xc0, !PT ;  /* 0x03fffffe08097812 */ /* 0x000fe200078ec0ff */
[----:B------:R-:W-:Y:S01]  /*1b60*/  IMAD.IADD R0, R5, 0x1, R0 ;  /* 0x0000000105007824 */ /* 0x000fe200078e0200 */
[----:B------:R-:W-:Y:S01]  /*1b70*/  BAR.SYNC.DEFER_BLOCKING 0x0 ;  /* 0x0000000000007b1d */ /* 0x000fe20000010000 */
[----:B------:R-:W-:Y:S02]  /*1b80*/  @P0 LEA R6, P1, R4, c[0x0][0x1c8], 0x1 ;  /* 0x0000720004060a11 */ /* 0x000fe400078208ff */
[----:B------:R-:W-:Y:S02]  /*1b90*/  IMAD.IADD R9, R2, 0x1, -R9 ;  /* 0x0000000102097824 */ /* 0x000fe400078e0a09 */
[----:B------:R-:W-:Y:S01]  /*1ba0*/  @P0 LEA.HI.X R7, R4, c[0x0][0x1cc], R0, 0x1, P1 ;  /* 0x0000730004070a11 */ /* 0x000fe200008f0c00 */
[----:B------:R-:W-:Y:S01]  /*1bb0*/  IMAD.SHL.U32 R2, R20, 0x40, RZ ;  /* 0x0000004014027824 */ /* 0x000fe200078e00ff */
[----:B------:R-:W-:-:S02]  /*1bc0*/  @P3 IADD3 R5, P1, R164, R4, RZ ;  /* 0x00000004a4053210 */ /* 0x000fc40007f3e0ff */
[----:B------:R-:W-:Y:S02]  /*1bd0*/  LOP3.LUT R4, R24, 0x7fffffe, RZ, 0xc0, !PT ;  /* 0x07fffffe18047812 */ /* 0x000fe400078ec0ff */
[----:B------:R-:W-:Y:S01]  /*1be0*/  LOP3.LUT R2, R2, 0xc0, RZ, 0xc0, !PT ;  /* 0x000000c002027812 */ /* 0x000fe200078ec0ff */
[----:B------:R-:W-:Y:S02]  /*1bf0*/  @P3 IMAD.X R0, R166, 0x1, R0, P1 ;  /* 0x00000001a6003824 */ /* 0x000fe400008e0600 */
[----:B------:R-:W-:Y:S01]  /*1c00*/  IMAD.IADD R162, R23, 0x1, -R4 ;  /* 0x0000000117a27824 */ /* 0x000fe200078e0a04 */
[----:B------:R-:W-:-:S04]  /*1c10*/  @P3 LEA R4, P1, R5, c[0x0][0x1c8], 0x1 ;  /* 0x0000720005043a11 */ /* 0x000fc800078208ff */
[----:B------:R-:W-:Y:S01]  /*1c20*/  @P3 LEA.HI.X R5, R5, c[0x0][0x1cc], R0, 0x1, P1 ;  /* 0x0000730005053a11 */ /* 0x000fe200008f0c00 */
[C---:B------:R-:W-:Y:S01]  /*1c30*/  IMAD.SHL.U32 R0, R12.reuse, 0x40, RZ ;  /* 0x000000400c007824 */ /* 0x040fe200078e00ff */
[----:B------:R-:W-:Y:S01]  /*1c40*/  LOP3.LUT P1, RZ, R12, 0x2, RZ, 0xc0, !PT ;  /* 0x000000020cff7812 */ /* 0x000fe2000782c0ff */
[----:B------:R-:W-:Y:S01]  /*1c50*/  @!PT LDS RZ, [RZ] ;  /* 0x00000000fffff984 */ /* 0x000fe20000000800 */
[----:B------:R-:W-:Y:S01]  /*1c60*/  @!PT LDS RZ, [RZ] ;  /* 0x00000000fffff984 */ /* 0x000fe20000000800 */
[----:B------:R-:W-:Y:S01]  /*1c70*/  @!PT LDS RZ, [RZ] ;  /* 0x00000000fffff984 */ /* 0x000fe20000000800 */
[----:B------:R2:W-:Y:S03]  /*1c80*/  @P0 LDGSTS.E.BYPASS.LTC128B.128 [R225+0x3100], [R6.64], !P6 ;  /* 0x0310000006e10fae */ /* 0x0005e6000f101d46 */
[----:B------:R-:W-:Y:S01]  /*1c90*/  LOP3.LUT R0, R0, 0xc0, RZ, 0xc0, !PT ;  /* 0x000000c000007812 */ /* 0x000fe200078ec0ff */
[----:B------:R2:W-:Y:S04]  /*1ca0*/  @P0 LDGSTS.E.BYPASS.LTC128B.128 [R225+0x4100], [R6.64+0x40], !P5 ;  /* 0x0410004006e10fae */ /* 0x0005e8000e901d46 */
[----:B------:R2:W-:Y:S04]  /*1cb0*/  @P0 LDGSTS.E.BYPASS.LTC128B.128 [R225+0x5100], [R6.64+0x80], !P4 ;  /* 0x0510008006e10fae */ /* 0x0005e8000e101d46 */
[----:B------:R4:W-:Y:S04]  /*1cc0*/  @P3 LDGSTS.E.BYPASS.LTC128B.128 [R225+0x3900], [R4.64], !P6 ;  /* 0x0390000004e13fae */ /* 0x0009e8000f101d46 */
[----:B------:R4:W-:Y:S04]  /*1cd0*/  @P3 LDGSTS.E.BYPASS.LTC128B.128 [R225+0x4900], [R4.64+0x40], !P5 ;  /* 0x0490004004e13fae */ /* 0x0009e8000e901d46 */
[----:B------:R4:W-:Y:S04]  /*1ce0*/  @P3 LDGSTS.E.BYPASS.LTC128B.128 [R225+0x5900], [R4.64+0x80], !P4 ;  /* 0x0590008004e13fae */ /* 0x0009e8000e101d46 */
[----:B------:R-:W0:Y:S01]  /*1cf0*/  LDGDEPBAR ;  /* 0x00000000000079af */ /* 0x000e220000000000 */
[----:B--2---:R-:W-:-:S02]  /*1d00*/  IMAD.SHL.U32 R7, R26, 0x8, RZ ;  /* 0x000000081a077824 */ /* 0x004fc400078e00ff */
[----:B----4-:R-:W-:Y:S01]  /*1d10*/  IMAD.SHL.U32 R4, R11, 0x20, RZ ;  /* 0x000000200b047824 */ /* 0x010fe200078e00ff */
[----:B------:R-:W-:-:S04]  /*1d20*/  DEPBAR.LE SB0, 0x1 ;  /* 0x000080400000791a */ /* 0x000fc80000000000 */
[----:B------:R-:W-:Y:S01]  /*1d30*/  IMAD.SHL.U32 R5, R10, 0x8, RZ ;  /* 0x000000080a057824 */ /* 0x000fe200078e00ff */
[----:B------:R-:W-:Y:S01]  /*1d40*/  LOP3.LUT R161, R4, 0xffffff00, RZ, 0xc0, !PT ;  /* 0xffffff0004a17812 */ /* 0x000fe200078ec0ff */
[----:B------:R-:W-:-:S04]  /*1d50*/  DEPBAR.LE SB0, 0x0 ;  /* 0x000080000000791a */ /* 0x000fc80000000000 */
[----:B------:R-:W-:Y:S02]  /*1d60*/  LOP3.LUT R6, R2, 0x8, R5, 0xf8, !PT ;  /* 0x0000000802067812 */ /* 0x000fe400078ef805 */
[----:B------:R-:W-:Y:S01]  /*1d70*/  SHF.R.U32.HI R4, RZ, 0x3, R2 ;  /* 0x00000003ff047819 */ /* 0x000fe20000011602 */
[----:B------:R-:W-:Y:S01]  /*1d80*/  IMAD R2, R75, 0x200, R161 ;  /* 0x000002004b027824 */ /* 0x000fe200078e02a1 */
[----:B------:R-:W-:Y:S01]  /*1d90*/  LOP3.LUT R5, R0, 0x8, R7, 0xf8, !PT ;  /* 0x0000000800057812 */ /* 0x000fe200078ef807 */
[----:B------:R-:W-:Y:S01]  /*1da0*/  IMAD R7, R10, 0x8, R9 ;  /* 0x000000080a077824 */ /* 0x000fe200078e0209 */
[----:B------:R-:W-:Y:S01]  /*1db0*/  LOP3.LUT R160, R6, R4, RZ, 0x3c, !PT ;  /* 0x0000000406a07212 */ /* 0x000fe200078e3cff */
[----:B------:R-:W-:Y:S01]  /*1dc0*/  IMAD R2, R162, 0x20, R2 ;  /* 0x00000020a2027824 */ /* 0x000fe200078e0202 */
[----:B------:R-:W-:Y:S01]  /*1dd0*/  SHF.R.U32.HI R0, RZ, 0x3, R0 ;  /* 0x00000003ff007819 */ /* 0x000fe20000011600 */
[----:B------:R-:W-:Y:S01]  /*1de0*/  IMAD.WIDE.U32 R8, R74, c[0x0][0x208], RZ ;  /* 0x000082004a087a25 */ /* 0x000fe200078e00ff */
[----:B------:R-:W-:-:S02]  /*1df0*/  SEL R10, RZ, 0x2, P5 ;  /* 0x00000002ff0a7807 */ /* 0x000fc40002800000 */
[----:B------:R-:W-:Y:S01]  /*1e00*/  LOP3.LUT R0, R5, R0, RZ, 0x3c, !PT ;  /* 0x0000000005007212 */ /* 0x000fe200078e3cff */
[----:B------:R-:W-:-:S04]  /*1e10*/  IMAD.IADD R2, R160, 0x1, R2 ;  /* 0x00000001a0027824 */ /* 0x000fc800078e0202 */
[----:B------:R-:W-:Y:S01]  /*1e20*/  IMAD.SHL.U32 R211, R2, 0x2, RZ ;  /* 0x0000000202d37824 */ /* 0x000fe200078e00ff */
[----:B------:R-:W-:Y:S01]  /*1e30*/  BAR.SYNC.DEFER_BLOCKING 0x0 ;  /* 0x0000000000007b1d */ /* 0x000fe20000010000 */
[----:B------:R-:W-:Y:S02]  /*1e40*/  IMAD R2, R13, c[0x0][0x208], RZ ;  /* 0x000082000d027a24 */ /* 0x000fe400078e02ff */
[----:B------:R-:W-:Y:S02]  /*1e50*/  IMAD.U32 R0, R7, 0x20, R0 ;  /* 0x0000002007007824 */ /* 0x000fe400078e0000 */
[----:B------:R-:W-:Y:S02]  /*1e60*/  IMAD R2, R74, c[0x0][0x20c], R2 ;  /* 0x000083004a027a24 */ /* 0x000fe400078e0202 */
[----:B------:R-:W-:Y:S01]  /*1e70*/  IMAD.SHL.U32 R208, R0, 0x2, RZ ;  /* 0x0000000200d07824 */ /* 0x000fe200078e00ff */
[----:B------:R-:W-:Y:S01]  /*1e80*/  LEA R0, P0, R8, R32, 0x6 ;  /* 0x0000002008007211 */ /* 0x000fe200078030ff */
[----:B------:R-:W-:Y:S01]  /*1e90*/  IMAD.IADD R2, R9, 0x1, R2 ;  /* 0x0000000109027824 */ /* 0x000fe200078e0202 */
[----:B------:R-:W-:Y:S01]  /*1ea0*/  SEL R9, RZ, 0x4, P4 ;  /* 0x00000004ff097807 */ /* 0x000fe20002000000 */
[----:B------:R-:W-:Y:S01]  /*1eb0*/  IMAD R212, R3, 0x2, R211 ;  /* 0x0000000203d47824 */ /* 0x000fe200078e02d3 */
[----:B------:R-:W-:-:S02]  /*1ec0*/  IADD3 R213, R208, 0x3120, RZ ;  /* 0x00003120d0d57810 */ /* 0x000fc40007ffe0ff */
[----:B------:R-:W-:Y:S02]  /*1ed0*/  LEA.HI.X R2, R8, R31, R2, 0x6, P0 ;  /* 0x0000001f08027211 */ /* 0x000fe400000f3402 */
[----:B------:R-:W-:Y:S02]  /*1ee0*/  SEL R8, RZ, 0x1, P6 ;  /* 0x00000001ff087807 */ /* 0x000fe40003000000 */
[C---:B------:R-:W-:Y:S02]  /*1ef0*/  LEA R20, P0, R0.reuse, c[0x0][0x1f8], 0x1 ;  /* 0x00007e0000147a11 */ /* 0x040fe400078008ff */
[----:B------:R-:W-:Y:S01]  /*1f00*/  IADD3 R24, R9, R10, R8 ;  /* 0x0000000a09187210 */ /* 0x000fe20007ffe008 */
[----:B------:R-:W-:Y:S01]  /*1f10*/  IMAD.MOV.U32 R8, RZ, RZ, c[0x0][0x208] ;  /* 0x00008200ff087624 */ /* 0x000fe200078e00ff */
[----:B------:R-:W-:Y:S01]  /*1f20*/  LEA.HI.X R21, R0, c[0x0][0x1fc], R2, 0x1, P0 ;  /* 0x00007f0000157a11 */ /* 0x000fe200000f0c02 */
[----:B------:R-:W-:Y:S01]  /*1f30*/  IMAD.IADD R0, R73, 0x1, -R25 ;  /* 0x0000000149007824 */ /* 0x000fe200078e0a19 */
[----:B------:R-:W-:Y:S01]  /*1f40*/  IADD3 R2, R208, 0x3100, RZ ;  /* 0x00003100d0027810 */ /* 0x000fe20007ffe0ff */
[C---:B------:R-:W-:Y:S01]  /*1f50*/  IMAD.SHL.U32 R12, R8.reuse, 0x40, RZ ;  /* 0x00000040080c7824 */ /* 0x040fe200078e00ff */
[----:B------:R-:W-:Y:S01]  /*1f60*/  SHF.L.U64.HI R11, R8, R14, c[0x0][0x20c] ;  /* 0x00008300080b7619 */ /* 0x000fe2000001020e */
[----:B------:R-:W-:Y:S01]  /*1f70*/  LDSM.16.M88.4 R4, [R211+0x7100] ;  /* 0x00710000d304783b */ /* 0x000fe20000000200 */
[----:B------:R-:W-:-:S02]  /*1f80*/  @P1 IADD3 R213, R2, -0x20, RZ ;  /* 0xffffffe002d51810 */ /* 0x000fc40007ffe0ff */
[----:B------:R-:W-:Y:S01]  /*1f90*/  IADD3 R22, P0, R12, R20, RZ ;  /* 0x000000140c167210 */ /* 0x000fe20007f1e0ff */
[----:B------:R-:W2:Y:S01]  /*1fa0*/  LDSM.16.M88.4 R40, [R208+0x3100] ;  /* 0x00310000d028783b */ /* 0x000ea20000000200 */
[----:B------:R-:W-:Y:S02]  /*1fb0*/  LOP3.LUT P1, RZ, R24, 0x2, RZ, 0xc0, !PT ;  /* 0x0000000218ff7812 */ /* 0x000fe4000782c0ff */
[C---:B------:R-:W-:Y:S01]  /*1fc0*/  ISETP.LT.OR P3, PT, R0.reuse, 0x1, P6 ;  /* 0x000000010000780c */ /* 0x040fe20003761670 */
[----:B------:R-:W4:Y:S01]  /*1fd0*/  LDSM.16.M88.4 R36, [R208+0x3500] ;  /* 0x00350000d024783b */ /* 0x000f220000000200 */
[----:B------:R-:W-:Y:S01]  /*1fe0*/  IMAD.X R23, R11, 0x1, R21, P0 ;  /* 0x000000010b177824 */ /* 0x000fe200000e0615 */
[C---:B------:R-:W-:Y:S02]  /*1ff0*/  ISETP.LT.OR P0, PT, R0.reuse, 0x1, !P1 ;  /* 0x000000010000780c */ /* 0x040fe40004f01670 */
[----:B------:R-:W5:Y:S01]  /*2000*/  LDSM.16.M88.4 R32, [R208+0x3900] ;  /* 0x00390000d020783b */ /* 0x000f620000000200 */
[----:B------:R-:W-:-:S02]  /*2010*/  ISETP.LT.OR P1, PT, R0, 0x21, !P1 ;  /* 0x000000210000780c */ /* 0x000fc40004f21670 */
[----:B------:R-:W-:Y:S01]  /*2020*/  LOP3.LUT R2, R152, 0xffffffe0, RZ, 0xc0, !PT ;  /* 0xffffffe098027812 */ /* 0x000fe200078ec0ff */
[----:B------:R-:W1:Y:S04]  /*2030*/  LDSM.16.M88.4 R28, [R208+0x3d00] ;  /* 0x003d0000d01c783b */ /* 0x000e680000000200 */
[----:B-1-3--:R-:W1:Y:S01]  /*2040*/  LDSM.16.M88.4 R16, [R211+0x6100] ;  /* 0x00610000d310783b */ /* 0x00ae620000000200 */
[----:B------:R-:W-:-:S03]  /*2050*/  IMAD.IADD R2, R153, 0x1, -R2 ;  /* 0x0000000199027824 */ /* 0x000fc600078e0a02 */
[----:B------:R-:W-:Y:S04]  /*2060*/  LDSM.16.M88.4 R12, [R212+0x6100] ;  /* 0x00610000d40c783b */ /* 0x000fe80000000200 */
[----:B------:R-:W-:Y:S04]  /*2070*/  LDSM.16.M88.4 R8, [R212+0x7100] ;  /* 0x00710000d408783b */ /* 0x000fe80000000200 */
[----:B------:R-:W3:Y:S04]  /*2080*/  LDSM.16.M88.4 R56, [R213] ;  /* 0x00000000d538783b */ /* 0x000ee80000000200 */
[----:B------:R-:W1:Y:S04]  /*2090*/  LDSM.16.M88.4 R52, [R213+0x400] ;  /* 0x00040000d534783b */ /* 0x000e680000000200 */
[----:B------:R-:W1:Y:S04]  /*20a0*/  LDSM.16.M88.4 R48, [R213+0x800] ;  /* 0x00080000d530783b */ /* 0x000e680000000200 */
[----:B------:R-:W1:Y:S01]  /*20b0*/  LDSM.16.M88.4 R44, [R213+0xc00] ;  /* 0x000c0000d52c783b */ /* 0x000e620000000200 */
[----:B--2---:R-:W-:Y:S03]  /*20c0*/  HMMA.16816.F32 R84, R4, R40, RZ ;  /* 0x000000280454723c */ /* 0x004fe600000018ff */
[----:B------:R-:W-:Y:S01]  /*20d0*/  @!PT LDS RZ, [RZ] ;  /* 0x00000000fffff984 */ /* 0x000fe20000000800 */
[----:B------:R-:W-:Y:S01]  /*20e0*/  @!PT LDS RZ, [RZ] ;  /* 0x00000000fffff984 */ /* 0x000fe20000000800 */
[----:B------:R-:W-:Y:S01]  /*20f0*/  @!PT LDS RZ, [RZ] ;  /* 0x00000000fffff984 */ /* 0x000fe20000000800 */
[----:B------:R2:W-:Y:S01]  /*2100*/  LDGSTS.E.BYPASS.LTC128B.128 [R225+0x100], [R20.64], !P3 ;  /* 0x0010000014e17fae */ /* 0x0005e2000d901d46 */
[----:B------:R-:W-:-:S03]  /*2110*/  LOP3.LUT P3, RZ, R24, 0x4, RZ, 0xc0, !PT ;  /* 0x0000000418ff7812 */ /* 0x000fc6000786c0ff */
[----:B------:R2:W-:Y:S01]  /*2120*/  LDGSTS.E.BYPASS.LTC128B.128 [R225+0x1100], [R20.64+0x40], !P0 ;  /* 0x0110004014e17fae */ /* 0x0005e2000c101d46 */
[C---:B------:R-:W-:Y:S01]  /*2130*/  ISETP.LT.OR P0, PT, R0.reuse, 0x1, !P3 ;  /* 0x000000010000780c */ /* 0x040fe20005f01670 */
[----:B----4-:R-:W-:Y:S01]  /*2140*/  HMMA.16816.F32 R92, R4, R36, RZ ;  /* 0x00000024045c723c */ /* 0x010fe200000018ff */
[----:B------:R-:W-:-:S07]  /*2150*/  ISETP.LT.OR P3, PT, R0, 0x21, !P3 ;  /* 0x000000210000780c */ /* 0x000fce0005f61670 */
[C---:B-----5:R-:W-:Y:S04]  /*2160*/  HMMA.16816.F32 R96, R4.reuse, R32, RZ ;  /* 0x000000200460723c */ /* 0x060fe800000018ff */
[----:B------:R2:W-:Y:S01]  /*2170*/  LDGSTS.E.BYPASS.LTC128B.128 [R225+0x2100], [R20.64+0x80], !P0 ;  /* 0x0210008014e17fae */ /* 0x0005e2000c101d46 */
[----:B------:R-:W-:Y:S02]  /*2180*/  ISETP.LT.OR P0, PT, R0, 0x21, P6 ;  /* 0x000000210000780c */ /* 0x000fe40003701670 */
[----:B------:R-:W-:Y:S01]  /*2190*/  SHF.R.S32.HI R0, RZ, 0x1f, R75 ;  /* 0x0000001fff007819 */ /* 0x000fe2000001144b */
[----:B------:R-:W-:Y:S03]  /*21a0*/  HMMA.16816.F32 R108, R4, R28, RZ ;  /* 0x0000001c046c723c */ /* 0x000fe600000018ff */
[----:B------:R-:W-:-:S04]  /*21b0*/  LEA.HI R0, R0, R75, RZ, 0x2 ;  /* 0x0000004b00007211 */ /* 0x000fc800078f10ff */
[----:B------:R-:W-:Y:S01]  /*21c0*/  LOP3.LUT R0, R0, 0xffffffc, RZ, 0xc0, !PT ;  /* 0x0ffffffc00007812 */ /* 0x000fe200078ec0ff */
[C---:B------:R-:W-:Y:S02]  /*21d0*/  HMMA.16816.F32 R120, R4.reuse, R42, RZ ;  /* 0x0000002a0478723c */ /* 0x040fe400000018ff */
[----:B------:R2:W-:Y:S01]  /*21e0*/  LDGSTS.E.BYPASS.LTC128B.128 [R225+0x900], [R22.64], !P0 ;  /* 0x0090000016e17fae */ /* 0x0005e2000c101d46 */
[C---:B------:R-:W-:Y:S02]  /*21f0*/  ISETP.GE.AND P0, PT, R204.reuse, 0x2, PT ;  /* 0x00000002cc00780c */ /* 0x040fe40003f06270 */
[----:B------:R-:W-:Y:S01]  /*2200*/  IADD3 R204, R204, -0x2, RZ ;  /* 0xfffffffecccc7810 */ /* 0x000fe20007ffe0ff */
[----:B------:R2:W-:Y:S02]  /*2210*/  LDGSTS.E.BYPASS.LTC128B.128 [R225+0x1900], [R22.64+0x40], !P1 ;  /* 0x0190004016e17fae */ /* 0x0005e4000c901d46 */
[C---:B------:R-:W-:Y:S02]  /*2220*/  HMMA.16816.F32 R116, R4.reuse, R38, RZ ;  /* 0x000000260474723c */ /* 0x040fe400000018ff */
[----:B------:R2:W-:Y:S04]  /*2230*/  LDGSTS.E.BYPASS.LTC128B.128 [R225+0x2900], [R22.64+0x80], !P3 ;  /* 0x0290008016e17fae */ /* 0x0005e8000d901d46 */
[----:B------:R-:W-:Y:S02]  /*2240*/  LDSM.16.M88.4 R60, [R208+0x4100] ;  /* 0x00410000d03c783b */ /* 0x000fe40000000200 */
[C---:B------:R-:W-:Y:S02]  /*2250*/  HMMA.16816.F32 R112, R4.reuse, R34, RZ ;  /* 0x000000220470723c */ /* 0x040fe400000018ff */
[----:B------:R-:W-:Y:S04]  /*2260*/  LDSM.16.M88.4 R64, [R208+0x4500] ;  /* 0x00450000d040783b */ /* 0x000fe80000000200 */
[----:B------:R-:W-:Y:S02]  /*2270*/  LDSM.16.M88.4 R68, [R208+0x4900] ;  /* 0x00490000d044783b */ /* 0x000fe40000000200 */
[----:B------:R-:W-:Y:S02]  /*2280*/  HMMA.16816.F32 R104, R4, R30, RZ ;  /* 0x0000001e0468723c */ /* 0x000fe400000018ff */
[----:B------:R-:W4:Y:S04]  /*2290*/  LDSM.16.M88.4 R4, [R211+0x9100] ;  /* 0x00910000d304783b */ /* 0x000f280000000200 */
[----:B------:R-:W5:Y:S02]  /*22a0*/  LDSM.16.M88.4 R76, [R208+0x4d00] ;  /* 0x004d0000d04c783b */ /* 0x000f640000000200 */
[C---:B-1----:R-:W-:Y:S02]  /*22b0*/  HMMA.16816.F32 R100, R16.reuse, R40, RZ ;  /* 0x000000281064723c */ /* 0x042fe400000018ff */
[----:B------:R-:W0:Y:S04]  /*22c0*/  LDGDEPBAR ;  /* 0x00000000000079af */ /* 0x000e280000000000 */
[----:B--2---:R-:W1:Y:S02]  /*22d0*/  LDSM.16.M88.4 R20, [R211+0x8100] ;  /* 0x00810000d314783b */ /* 0x004e640000000200 */
[C---:B------:R-:W-:Y:S08]  /*22e0*/  HMMA.16816.F32 R128, R16.reuse, R42, RZ ;  /* 0x0000002a1080723c */ /* 0x040ff000000018ff */
[C---:B------:R-:W-:Y:S08]  /*22f0*/  HMMA.16816.F32 R88, R16.reuse, R36, RZ ;  /* 0x000000241058723c */ /* 0x040ff000000018ff */
[C---:B------:R-:W-:Y:S08]  /*2300*/  HMMA.16816.F32 R124, R16.reuse, R38, RZ ;  /* 0x00000026107c723c */ /* 0x040ff000000018ff */
[C---:B------:R-:W-:Y:S08]  /*2310*/  HMMA.16816.F32 R80, R16.reuse, R32, RZ ;  /* 0x000000201050723c */ /* 0x040ff000000018ff */
[C---:B------:R-:W-:Y:S08]  /*2320*/  HMMA.16816.F32 R40, R16.reuse, R34, RZ ;  /* 0x000000221028723c */ /* 0x040ff000000018ff */
[C---:B------:R-:W-:Y:S08]  /*2330*/  HMMA.16816.F32 R36, R16.reuse, R28, RZ ;  /* 0x0000001c1024723c */ /* 0x040ff000000018ff */
[----:B------:R-:W-:Y:S08]  /*2340*/  HMMA.16816.F32 R32, R16, R30, RZ ;  /* 0x0000001e1020723c */ /* 0x000ff000000018ff */
[C---:B---3--:R-:W-:Y:S08]  /*2350*/  HMMA.16816.F32 R28, R8.reuse, R56, R84 ;  /* 0x00000038081c723c */ /* 0x048ff00000001854 */
        /* <DEDUP_REMOVED lines=11> */
[C---:B------:R-:W-:Y:S08]  /*2410*/  HMMA.16816.F32 R88, R12.reuse, R54, R124 ;  /* 0x000000360c58723c */ /* 0x040ff0000000187c */
[----:B------:R-:W-:Y:S08]  /*2420*/  HMMA.16816.F32 R140, R12, R48, R80 ;  /* 0x000000300c8c723c */ /* 0x000ff00000001850 */
[C---:B----4-:R-:W-:Y:S01]  /*2430*/  HMMA.16816.F32 R56, R4.reuse, R60, R28 ;  /* 0x0000003c0438723c */ /* 0x050fe2000000181c */
[----:B------:R-:W2:Y:S07]  /*2440*/  LDSM.16.M88.4 R28, [R213+0x1400] ;  /* 0x00140000d51c783b */ /* 0x000eae0000000200 */
[----:B------:R-:W-:Y:S01]  /*2450*/  HMMA.16816.F32 R52, R4, R64, R24 ;  /* 0x000000400434723c */ /* 0x000fe20000001818 */
[----:B------:R-:W3:Y:S07]  /*2460*/  LDSM.16.M88.4 R24, [R213+0x1800] ;  /* 0x00180000d518783b */ /* 0x000eee0000000200 */
[C---:B------:R-:W-:Y:S08]  /*2470*/  HMMA.16816.F32 R144, R12.reuse, R44, R36 ;  /* 0x0000002c0c90723c */ /* 0x040ff00000001824 */
[C---:B------:R-:W-:Y:S01]  /*2480*/  HMMA.16816.F32 R92, R12.reuse, R50, R40 ;  /* 0x000000320c5c723c */ /* 0x040fe20000001828 */
[----:B------:R-:W-:Y:S07]  /*2490*/  LDSM.16.M88.4 R48, [R208+0x5100] ;  /* 0x00510000d030783b */ /* 0x000fee0000000200 */
[----:B------:R-:W-:Y:S01]  /*24a0*/  HMMA.16816.F32 R80, R12, R46, R32 ;  /* 0x0000002e0c50723c */ /* 0x000fe20000001820 */
[----:B------:R-:W4:Y:S04]  /*24b0*/  LDSM.16.M88.4 R32, [R213+0x1000] ;  /* 0x00100000d520783b */ /* 0x000f280000000200 */
[----:B------:R-:W-:Y:S03]  /*24c0*/  LDSM.16.M88.4 R12, [R213+0x1c00] ;  /* 0x001c0000d50c783b */ /* 0x000fe60000000200 */
[C---:B------:R-:W-:Y:S01]  /*24d0*/  HMMA.16816.F32 R36, R4.reuse, R68, R16 ;  /* 0x000000440424723c */ /* 0x040fe20000001810 */
[----:B------:R-:W-:Y:S07]  /*24e0*/  LDSM.16.M88.4 R16, [R211+0xb100] ;  /* 0x00b10000d310783b */ /* 0x000fee0000000200 */
[C---:B-----5:R-:W-:Y:S08]  /*24f0*/  HMMA.16816.F32 R148, R4.reuse, R76, R108 ;  /* 0x0000004c0494723c */ /* 0x060ff0000000186c */
[C---:B------:R-:W-:Y:S08]  /*2500*/  HMMA.16816.F32 R44, R4.reuse, R62, R120 ;  /* 0x0000003e042c723c */ /* 0x040ff00000001878 */
[C---:B------:R-:W-:Y:S08]  /*2510*/  HMMA.16816.F32 R40, R4.reuse, R66, R116 ;  /* 0x000000420428723c */ /* 0x040ff00000001874 */
[C---:B------:R-:W-:Y:S08]  /*2520*/  HMMA.16816.F32 R128, R4.reuse, R70, R112 ;  /* 0x000000460480723c */ /* 0x040ff00000001870 */
[----:B------:R-:W-:Y:S01]  /*2530*/  HMMA.16816.F32 R136, R4, R78, R104 ;  /* 0x0000004e0488723c */ /* 0x000fe20000001868 */
[----:B------:R-:W5:Y:S07]  /*2540*/  LDSM.16.M88.4 R4, [R212+0x8100] ;  /* 0x00810000d404783b */ /* 0x000f6e0000000200 */
[C---:B-1----:R-:W-:Y:S01]  /*2550*/  HMMA.16816.F32 R132, R20.reuse, R60, R100 ;  /* 0x0000003c1484723c */ /* 0x042fe20000001864 */
[----:B------:R-:W-:Y:S07]  /*2560*/  LDSM.16.M88.4 R100, [R208+0x5d00] ;  /* 0x005d0000d064783b */ /* 0x000fee0000000200 */
[C---:B------:R-:W-:Y:S08]  /*2570*/  HMMA.16816.F32 R60, R20.reuse, R62, R84 ;  /* 0x0000003e143c723c */ /* 0x040ff00000001854 */
[C---:B------:R-:W-:Y:S08]  /*2580*/  HMMA.16816.F32 R120, R20.reuse, R64, R96 ;  /* 0x000000401478723c */ /* 0x040ff00000001860 */
[C---:B------:R-:W-:Y:S08]  /*2590*/  HMMA.16816.F32 R84, R20.reuse, R66, R88 ;  /* 0x000000421454723c */ /* 0x040ff00000001858 */
[C---:B------:R-:W-:Y:S08]  /*25a0*/  HMMA.16816.F32 R116, R20.reuse, R68, R140 ;  /* 0x000000441474723c */ /* 0x040ff0000000188c */
[C---:B------:R-:W-:Y:S08]  /*25b0*/  HMMA.16816.F32 R108, R20.reuse, R70, R92 ;  /* 0x00000046146c723c */ /* 0x040ff0000000185c */
[C---:B------:R-:W-:Y:S08]  /*25c0*/  HMMA.16816.F32 R112, R20.reuse, R76, R144 ;  /* 0x0000004c1470723c */ /* 0x040ff00000001890 */
[----:B------:R-:W-:Y:S01]  /*25d0*/  HMMA.16816.F32 R96, R20, R78, R80 ;  /* 0x0000004e1460723c */ /* 0x000fe20000001850 */
[----:B------:R-:W1:Y:S07]  /*25e0*/  LDSM.16.M88.4 R20, [R211+0xa100] ;  /* 0x00a10000d314783b */ /* 0x000e6e0000000200 */
[C---:B--2---:R-:W-:Y:S01]  /*25f0*/  HMMA.16816.F32 R88, R8.reuse, R30, R40 ;  /* 0x0000001e0858723c */ /* 0x044fe20000001828 */
[----:B------:R-:W2:Y:S07]  /*2600*/  LDSM.16.M88.4 R40, [R208+0x5500] ;  /* 0x00550000d028783b */ /* 0x000eae0000000200 */
[C---:B---3--:R-:W-:Y:S01]  /*2610*/  HMMA.16816.F32 R80, R8.reuse, R24, R36 ;  /* 0x000000180850723c */ /* 0x048fe20000001824 */
[----:B------:R-:W3:Y:S07]  /*2620*/  LDSM.16.M88.4 R36, [R208+0x5900] ;  /* 0x00590000d024783b */ /* 0x000eee0000000200 */
[C---:B----4-:R-:W-:Y:S08]  /*2630*/  HMMA.16816.F32 R104, R8.reuse, R34, R44 ;  /* 0x000000220868723c */ /* 0x050ff0000000182c */
[-C--:B------:R-:W-:Y:S08]  /*2640*/  HMMA.16816.F32 R92, R8, R32.reuse, R56 ;  /* 0x00000020085c723c */ /* 0x080ff00000001838 */
[C---:B-----5:R-:W-:Y:S08]  /*2650*/  HMMA.16816.F32 R44, R4.reuse, R32, R132 ;  /* 0x00000020042c723c */ /* 0x060ff00000001884 */
[----:B------:R-:W-:Y:S08]  /*2660*/  HMMA.16816.F32 R60, R4, R34, R60 ;  /* 0x00000022043c723c */ /* 0x000ff0000000183c */
[----:B------:R-:W-:Y:S08]  /*2670*/  HMMA.16816.F32 R124, R8, R28, R52 ;  /* 0x0000001c087c723c */ /* 0x000ff00000001834 */
[C---:B------:R-:W-:Y:S08]  /*2680*/  HMMA.16816.F32 R52, R4.reuse, R24, R116 ;  /* 0x000000180434723c */ /* 0x040ff00000001874 */
[-C--:B------:R-:W-:Y:S08]  /*2690*/  HMMA.16816.F32 R32, R4, R26.reuse, R108 ;  /* 0x0000001a0420723c */ /* 0x080ff0000000186c */
[C---:B------:R-:W-:Y:S01]  /*26a0*/  HMMA.16816.F32 R76, R8.reuse, R26, R128 ;  /* 0x0000001a084c723c */ /* 0x040fe20000001880 */
[----:B------:R-:W-:Y:S07]  /*26b0*/  LDSM.16.M88.4 R24, [R213+0x2000] ;  /* 0x00200000d518783b */ /* 0x000fee0000000200 */
[C---:B------:R-:W-:Y:S08]  /*26c0*/  HMMA.16816.F32 R68, R8.reuse, R12, R148 ;  /* 0x0000000c0844723c */ /* 0x040ff00000001894 */
[----:B------:R-:W-:Y:S01]  /*26d0*/  HMMA.16816.F32 R56, R8, R14, R136 ;  /* 0x0000000e0838723c */ /* 0x000fe20000001888 */
[----:B------:R-:W4:Y:S07]  /*26e0*/  LDSM.16.M88.4 R8, [R212+0xb100] ;  /* 0x00b10000d408783b */ /* 0x000f2e0000000200 */
[C---:B------:R-:W-:Y:S08]  /*26f0*/  HMMA.16816.F32 R108, R4.reuse, R12, R112 ;  /* 0x0000000c046c723c */ /* 0x040ff00000001870 */
[C---:B------:R-:W-:Y:S01]  /*2700*/  HMMA.16816.F32 R116, R4.reuse, R14, R96 ;  /* 0x0000000e0474723c */ /* 0x040fe20000001860 */
[----:B------:R-:W5:Y:S07]  /*2710*/  LDSM.16.M88.4 R12, [R212+0xa100] ;  /* 0x00a10000d40c783b */ /* 0x000f6e0000000200 */
[C---:B------:R-:W-:Y:S08]  /*2720*/  HMMA.16816.F32 R64, R4.reuse, R28, R120 ;  /* 0x0000001c0440723c */ /* 0x040ff00000001878 */
[----:B------:R-:W-:Y:S07]  /*2730*/  HMMA.16816.F32 R84, R4, R30, R84 ;  /* 0x0000001e0454723c */ /* 0x000fee0000001854 */
[----:B------:R-:W-:Y:S01]  /*2740*/  SHF.R.S32.HI R4, RZ, 0x1f, R2 ;  /* 0x0000001fff047819 */ /* 0x000fe20000011402 */
[----:B------:R-:W-:Y:S01]  /*2750*/  IMAD.IADD R6, R75, 0x1, -R0 ;  /* 0x000000014b067824 */ /* 0x000fe200078e0a00 */
[----:B------:R-:W-:Y:S01]  /*2760*/  HMMA.16816.F32 R28, R16, R48, R92 ;  /* 0x00000030101c723c */ /* 0x000fe2000000185c */
[----:B------:R-:W-:-:S02]  /*2770*/  LEA.HI R0, R72, R72, RZ, 0x1 ;  /* 0x0000004848007211 */ /* 0x000fc400078f08ff */
[----:B------:R-:W-:-:S03]  /*2780*/  LEA.HI R4, R4, R2, RZ, 0x2 ;  /* 0x0000000204047211 */ /* 0x000fc600078f10ff */
[----:B------:R-:W-:Y:S01]  /*2790*/  IMAD.SHL.U32 R7, R0, 0x20, RZ ;  /* 0x0000002000077824 */ /* 0x000fe200078e00ff */
[C---:B------:R-:W-:Y:S01]  /*27a0*/  LEA.HI.SX32 R5, R4.reuse, R216, 0x1e ;  /* 0x000000d804057211 */ /* 0x040fe200078ff2ff */
[----:B------:R-:W-:Y:S01]  /*27b0*/  HMMA.16816.F32 R104, R16, R50, R104 ;  /* 0x000000321068723c */ /* 0x000fe20000001868 */
[----:B------:R-:W-:-:S03]  /*27c0*/  LOP3.LUT R4, R4, 0x7ffffffc, RZ, 0xc0, !PT ;  /* 0x7ffffffc04047812 */ /* 0x000fc600078ec0ff */
[----:B------:R-:W-:Y:S01]  /*27d0*/  IMAD R6, R6, 0x10, R5 ;  /* 0x0000001006067824 */ /* 0x000fe200078e0205 */
[----:B------:R-:W-:Y:S01]  /*27e0*/  LOP3.LUT R5, R0, 0x1ffffffe, RZ, 0xc0, !PT ;  /* 0x1ffffffe00057812 */ /* 0x000fe200078ec0ff */
[----:B------:R-:W-:Y:S01]  /*27f0*/  IMAD.IADD R2, R2, 0x1, -R4 ;  /* 0x0000000102027824 */ /* 0x000fe200078e0a04 */
[----:B------:R-:W-:Y:S01]  /*2800*/  LOP3.LUT R0, R7, 0xffffffc0, RZ, 0xc0, !PT ;  /* 0xffffffc007007812 */ /* 0x000fe200078ec0ff */
[----:B-1----:R-:W-:Y:S02]  /*2810*/  HMMA.16816.F32 R44, R20, R48, R44 ;  /* 0x00000030142c723c */ /* 0x002fe4000000182c */
[----:B------:R-:W-:Y:S02]  /*2820*/  IMAD.IADD R5, R72, 0x1, -R5 ;  /* 0x0000000148057824 */ /* 0x000fe400078e0a05 */
[----:B------:R-:W-:Y:S02]  /*2830*/  IMAD.IADD R0, R0, 0x1, R6 ;  /* 0x0000000100007824 */ /* 0x000fe400078e0206 */
[----:B------:R-:W-:-:S02]  /*2840*/  IMAD.SHL.U32 R7, R2, 0x2, RZ ;  /* 0x0000000202077824 */ /* 0x000fc400078e00ff */
[----:B------:R-:W-:Y:S01]  /*2850*/  HMMA.16816.F32 R48, R20, R50, R60 ;  /* 0x000000321430723c */ /* 0x000fe2000000183c */
[----:B------:R-:W-:-:S04]  /*2860*/  IMAD R158, R5, 0x8, R0 ;  /* 0x00000008059e7824 */ /* 0x000fc800078e0200 */
[----:B------:R-:W-:Y:S01]  /*2870*/  @P2 IMAD.HI.U32 R5, R158, c[0x0][0x2c8], RZ ;  /* 0x0000b2009e052a27 */ /* 0x000fe200078e00ff */
[----:B------:R-:W-:Y:S02]  /*2880*/  STL [R1+0x58], R158 ;  /* 0x0000589e01007387 */ /* 0x000fe40000100800 */
[C---:B--2---:R-:W-:Y:S01]  /*2890*/  HMMA.16816.F32 R124, R16.reuse, R40, R124 ;  /* 0x00000028107c723c */ /* 0x044fe2000000187c */
[----:B------:R-:W-:Y:S01]  /*28a0*/  IMAD.MOV.U32 R0, RZ, RZ, R158 ;  /* 0x000000ffff007224 */ /* 0x000fe200078e009e */
[----:B------:R-:W-:Y:S01]  /*28b0*/  @P2 SHF.R.U32.HI R0, RZ, c[0x0][0x2cc], R5 ;  /* 0x0000b300ff002a19 */ /* 0x000fe20000011605 */
[----:B------:R-:W-:Y:S01]  /*28c0*/  IMAD.MOV.U32 R5, RZ, RZ, -0x40 ;  /* 0xffffffc0ff057424 */ /* 0x000fe200078e00ff */
[----:B------:R1:W-:Y:S03]  /*28d0*/  STL [R1+0x5c], R7 ;  /* 0x00005c0701007387 */ /* 0x0003e60000100800 */
[----:B------:R-:W-:Y:S01]  /*28e0*/  IMAD R4, R74, R5, 0x1 ;  /* 0x000000014a047424 */ /* 0x000fe200078e0205 */
[----:B------:R-:W-:Y:S01]  /*28f0*/  HMMA.16816.F32 R88, R16, R42, R88 ;  /* 0x0000002a1058723c */ /* 0x000fe20000001858 */
[----:B------:R-:W-:-:S03]  /*2900*/  @P0 SHF.R.S32.HI R5, RZ, 0x1f, R204 ;  /* 0x0000001fff050819 */ /* 0x000fc600000114cc */
[----:B------:R-:W-:Y:S01]  /*2910*/  IADD3 R2, -R7, R4, R165 ;  /* 0x0000000407027210 */ /* 0x000fe20007ffe1a5 */
[----:B------:R-:W-:-:S03]  /*2920*/  @P0 IMAD R4, R154, R204, RZ ;  /* 0x000000cc9a040224 */ /* 0x000fc600078e02ff */
[----:B---3--:R-:W-:Y:S01]  /*2930*/  HMMA.16816.F32 R80, R16, R36, R80 ;  /* 0x000000241050723c */ /* 0x008fe20000001850 */
[----:B------:R-:W-:Y:S02]  /*2940*/  IMAD.IADD R6, R2, 0x1, -R167 ;  /* 0x0000000102067824 */ /* 0x000fe400078e0aa7 */
[----:B------:R-:W-:-:S05]  /*2950*/  @P0 IMAD R2, R5, R155, R4 ;  /* 0x0000009b05020224 */ /* 0x000fca00078e0204 */
[----:B------:R-:W-:Y:S01]  /*2960*/  HMMA.16816.F32 R92, R16, R38, R76 ;  /* 0x00000026105c723c */ /* 0x000fe2000000184c */
[----:B-1----:R-:W-:-:S07]  /*2970*/  IMAD.IADD R7, R73, 0x1, -R7 ;  /* 0x0000000149077824 */ /* 0x002fce00078e0a07 */
[C---:B------:R-:W-:Y:S08]  /*2980*/  HMMA.16816.F32 R96, R16.reuse, R100, R68 ;  /* 0x000000641060723c */ /* 0x040ff00000001844 */
[----:B------:R-:W-:Y:S01]  /*2990*/  HMMA.16816.F32 R112, R16, R102, R56 ;  /* 0x000000661070723c */ /* 0x000fe20000001838 */
[----:B------:R-:W-:Y:S07]  /*29a0*/  LDSM.16.M88.4 R16, [R213+0x2400] ;  /* 0x00240000d510783b */ /* 0x000fee0000000200 */
[C---:B------:R-:W-:Y:S08]  /*29b0*/  HMMA.16816.F32 R56, R20.reuse, R40, R64 ;  /* 0x000000281438723c */ /* 0x040ff00000001840 */
[C---:B------:R-:W-:Y:S08]  /*29c0*/  HMMA.16816.F32 R64, R20.reuse, R36, R52 ;  /* 0x000000241440723c */ /* 0x040ff00000001834 */
[----:B------:R-:W-:Y:S08]  /*29d0*/  HMMA.16816.F32 R36, R20, R38, R32 ;  /* 0x000000261424723c */ /* 0x000ff00000001820 */
[-C--:B----4-:R-:W-:Y:S01]  /*29e0*/  HMMA.16816.F32 R76, R8, R24.reuse, R28 ;  /* 0x00000018084c723c */ /* 0x090fe2000000181c */
[----:B------:R-:W1:Y:S04]  /*29f0*/  SHFL.IDX PT, R29, R0, RZ, 0x1c1f ;  /* 0x001c1fff001d7589 */ /* 0x000e6800000e0000 */
[----:B------:R-:W-:Y:S03]  /*2a00*/  SHFL.IDX PT, R28, R0, 0x1, 0x1c1f ;  /* 0x003c1f00001c7f89 */ /* 0x000fe600000e0000 */
[----:B-----5:R-:W-:Y:S08]  /*2a10*/  HMMA.16816.F32 R44, R12, R24, R44 ;  /* 0x000000180c2c723c */ /* 0x020ff0000000182c */
[-C--:B------:R-:W-:Y:S08]  /*2a20*/  HMMA.16816.F32 R68, R8, R26.reuse, R104 ;  /* 0x0000001a0844723c */ /* 0x080ff00000001868 */
[----:B------:R-:W-:Y:S01]  /*2a30*/  HMMA.16816.F32 R32, R12, R26, R48 ;  /* 0x0000001a0c20723c */ /* 0x000fe20000001830 */
[----:B------:R-:W2:Y:S01]  /*2a40*/  LDSM.16.M88.4 R24, [R213+0x2800] ;  /* 0x00280000d518783b */ /* 0x000ea20000000200 */
[----:B-1----:R-:W-:-:S05]  /*2a50*/  IMAD.IADD R4, R6, 0x1, R29 ;  /* 0x0000000106047824 */ /* 0x002fca00078e021d */
[----:B------:R-:W-:Y:S01]  /*2a60*/  IMNMX R4, R7, R4, PT ;  /* 0x0000000407047217 */ /* 0x000fe20003800200 */
[----:B------:R-:W-:Y:S03]  /*2a70*/  HMMA.16816.F32 R60, R20, R42, R84 ;  /* 0x0000002a143c723c */ /* 0x000fe60000001854 */
[----:B------:R-:W-:-:S04]  /*2a80*/  ISETP.GT.AND P3, PT, R4, RZ, PT ;  /* 0x000000ff0400720c */ /* 0x000fc80003f64270 */
[----:B------:R-:W-:Y:S01]  /*2a90*/  FSEL R72, R44, -INF , P3 ;  /* 0xff8000002c487808 */ /* 0x000fe20001800000 */
[----:B------:R-:W-:Y:S01]  /*2aa0*/  HMMA.16816.F32 R40, R12, R16, R56 ;  /* 0x000000100c28723c */ /* 0x000fe20000001838 */
[----:B------:R-:W-:-:S07]  /*2ab0*/  ISETP.GT.AND P3, PT, R4, 0x8, PT ;  /* 0x000000080400780c */ /* 0x000fce0003f64270 */
[----:B------:R-:W-:Y:S01]  /*2ac0*/  HMMA.16816.F32 R48, R8, R16, R124 ;  /* 0x000000100830723c */ /* 0x000fe2000000187c */
[----:B------:R-:W-:Y:S02]  /*2ad0*/  FSEL R74, R32, -INF , P3 ;  /* 0xff800000204a7808 */ /* 0x000fe40001800000 */
[----:B------:R-:W-:-:S04]  /*2ae0*/  ISETP.GT.AND P3, PT, R4, 0x10, PT ;  /* 0x000000100400780c */ /* 0x000fc80003f64270 */
[----:B------:R-:W-:Y:S01]  /*2af0*/  @P0 IMAD.WIDE.U32 R16, R204, R155, R156 ;  /* 0x0000009bcc100225 */ /* 0x000fe200078e009c */
[----:B------:R-:W-:Y:S03]  /*2b00*/  HMMA.16816.F32 R60, R12, R18, R60 ;  /* 0x000000120c3c723c */ /* 0x000fe6000000183c */
[----:B------:R-:W-:-:S05]  /*2b10*/  @P0 IMAD.IADD R2, R17, 0x1, R2 ;  /* 0x0000000111020824 */ /* 0x000fca00078e0202 */
[----:B------:R-:W-:Y:S01]  /*2b20*/  HMMA.16816.F32 R52, R8, R18, R88 ;  /* 0x000000120834723c */ /* 0x000fe20000001858 */
[----:B------:R-:W-:Y:S02]  /*2b30*/  FSEL R147, R40, -INF , P3 ;  /* 0xff80000028937808 */ /* 0x000fe40001800000 */
[----:B------:R-:W-:-:S04]  /*2b40*/  ISETP.GT.AND P3, PT, R4, 0x18, PT ;  /* 0x000000180400780c */ /* 0x000fc80003f64270 */
[C---:B------:R-:W-:Y:S01]  /*2b50*/  @P0 LEA R18, P1, R16.reuse, c[0x0][0x1c8], 0x1 ;  /* 0x0000720010120a11 */ /* 0x040fe200078208ff */
[C---:B--2---:R-:W-:Y:S03]  /*2b60*/  HMMA.16816.F32 R56, R12.reuse, R24, R64 ;  /* 0x000000180c38723c */ /* 0x044fe60000001840 */
[----:B------:R-:W-:Y:S01]  /*2b70*/  @P0 LEA.HI.X R19, R16, c[0x0][0x1cc], R2, 0x1, P1 ;  /* 0x0000730010130a11 */ /* 0x000fe200008f0c02 */
[----:B------:R-:W-:Y:S01]  /*2b80*/  IMAD.IADD R2, R6, 0x1, R28 ;  /* 0x0000000106027824 */ /* 0x000fe200078e021c */
[C---:B------:R-:W-:Y:S01]  /*2b90*/  ISETP.GT.AND P1, PT, R4.reuse, 0x1, PT ;  /* 0x000000010400780c */ /* 0x040fe20003f24270 */
[----:B------:R-:W1:Y:S02]  /*2ba0*/  SHFL.IDX PT, R16, R0, 0x2, 0x1c1f ;  /* 0x005c1f0000107f89 */ /* 0x000e6400000e0000 */
[----:B------:R-:W-:Y:S01]  /*2bb0*/  HMMA.16816.F32 R64, R12, R26, R36 ;  /* 0x0000001a0c40723c */ /* 0x000fe20000001824 */
[----:B------:R-:W-:Y:S01]  /*2bc0*/  FSEL R73, R45, -INF , P1 ;  /* 0xff8000002d497808 */ /* 0x000fe20000800000 */
[----:B------:R-:W-:Y:S01]  /*2bd0*/  LDSM.16.M88.4 R28, [R213+0x2c00] ;  /* 0x002c0000d51c783b */ /* 0x000fe20000000200 */
[----:B------:R-:W-:Y:S01]  /*2be0*/  ISETP.GT.AND P1, PT, R4, 0x9, PT ;  /* 0x000000090400780c */ /* 0x000fe20003f24270 */
[----:B------:R-:W-:-:S04]  /*2bf0*/  DEPBAR.LE SB0, 0x0 ;  /* 0x000080000000791a */ /* 0x000fc80000000000 */
[----:B------:R-:W-:Y:S01]  /*2c00*/  FSEL R75, R33, -INF , P1 ;  /* 0xff800000214b7808 */ /* 0x000fe20000800000 */
[----:B------:R-:W2:Y:S04]  /*2c10*/  SHFL.IDX PT, R0, R0, 0x3, 0x1c1f ;  /* 0x007c1f0000007f89 */ /* 0x000ea800000e0000 */
[----:B------:R-:W-:Y:S01]  /*2c20*/  BAR.SYNC.DEFER_BLOCKING 0x0 ;  /* 0x0000000000007b1d */ /* 0x000fe20000010000 */
[----:B------:R-:W-:Y:S01]  /*2c30*/  ISETP.GT.AND P1, PT, R4, 0x11, PT ;  /* 0x000000110400780c */ /* 0x000fe20003f24270 */
[----:B------:R-:W-:Y:S01]  /*2c40*/  HMMA.16816.F32 R36, R8, R24, R80 ;  /* 0x000000180824723c */ /* 0x000fe20000001850 */
[----:B------:R-:W-:Y:S02]  /*2c50*/  FSEL R157, R60, -INF , P3 ;  /* 0xff8000003c9d7808 */ /* 0x000fe40001800000 */
[----:B------:R-:W-:-:S02]  /*2c60*/  FSEL R148, R41, -INF , P1 ;  /* 0xff80000029947808 */ /* 0x000fc40000800000 */
[C---:B------:R-:W-:Y:S02]  /*2c70*/  ISETP.GT.AND P1, PT, R4.reuse, 0x19, PT ;  /* 0x000000190400780c */ /* 0x040fe40003f24270 */
[----:B------:R-:W-:Y:S01]  /*2c80*/  ISETP.GT.AND P3, PT, R4, 0x20, PT ;  /* 0x000000200400780c */ /* 0x000fe20003f64270 */
[----:B------:R-:W-:Y:S01]  /*2c90*/  HMMA.16816.F32 R24, R8, R26, R92 ;  /* 0x0000001a0818723c */ /* 0x000fe2000000185c */
[----:B------:R-:W-:Y:S01]  /*2ca0*/  IMNMX R5, R7, R2, PT ;  /* 0x0000000207057217 */ /* 0x000fe20003800200 */
[----:B-1----:R-:W-:Y:S01]  /*2cb0*/  IMAD.IADD R2, R6, 0x1, R16 ;  /* 0x0000000106027824 */ /* 0x002fe200078e0210 */
[----:B------:R-:W-:Y:S02]  /*2cc0*/  FSEL R156, R61, -INF , P1 ;  /* 0xff8000003d9c7808 */ /* 0x000fe40000800000 */
[----:B------:R-:W-:Y:S02]  /*2cd0*/  ISETP.GT.AND P1, PT, R4, 0x21, PT ;  /* 0x000000210400780c */ /* 0x000fe40003f24270 */
[----:B------:R-:W-:Y:S01]  /*2ce0*/  FSEL R176, R56, -INF , P3 ;  /* 0xff80000038b07808 */ /* 0x000fe20001800000 */
[----:B------:R-:W-:Y:S01]  /*2cf0*/  HMMA.16816.F32 R108, R20, R100, R108 ;  /* 0x00000064146c723c */ /* 0x000fe2000000186c */
[----:B------:R-:W-:Y:S01]  /*2d00*/  ISETP.GT.AND P3, PT, R5, RZ, PT ;  /* 0x000000ff0500720c */ /* 0x000fe20003f64270 */
[----:B--2---:R-:W-:Y:S01]  /*2d10*/  IMAD.IADD R0, R6, 0x1, R0 ;  /* 0x0000000106007824 */ /* 0x004fe200078e0200 */
[----:B------:R-:W-:-:S02]  /*2d20*/  FSEL R184, R57, -INF , P1 ;  /* 0xff80000039b87808 */ /* 0x000fc40000800000 */
[----:B------:R-:W-:Y:S01]  /*2d30*/  FSEL R57, R46, -INF , P3 ;  /* 0xff8000002e397808 */ /* 0x000fe20001800000 */
[----:B------:R-:W-:Y:S01]  /*2d40*/  @!PT LDS RZ, [RZ] ;  /* 0x00000000fffff984 */ /* 0x000fe20000000800 */
[----:B------:R-:W-:Y:S01]  /*2d50*/  @!PT LDS RZ, [RZ] ;  /* 0x00000000fffff984 */ /* 0x000fe20000000800 */
[----:B------:R-:W-:Y:S01]  /*2d60*/  @!PT LDS RZ, [RZ] ;  /* 0x00000000fffff984 */ /* 0x000fe20000000800 */
[----:B------:R1:W-:Y:S01]  /*2d70*/  @P0 LDGSTS.E.BYPASS.LTC128B.128 [R225+0x3100], [R18.64], !P6 ;  /* 0x0310000012e10fae */ /* 0x0003e2000f101d46 */
[C---:B------:R-:W-:Y:S02]  /*2d80*/  ISETP.GT.AND P3, PT, R5.reuse, 0x8, PT ;  /* 0x000000080500780c */ /* 0x040fe40003f64270 */
[----:B------:R-:W-:Y:S01]  /*2d90*/  ISETP.GT.AND P1, PT, R5, 0x1, PT ;  /* 0x000000010500780c */ /* 0x000fe20003f24270 */
[----:B------:R1:W-:Y:S01]  /*2da0*/  @P0 LDGSTS.E.BYPASS.LTC128B.128 [R225+0x4100], [R18.64+0x40], !P5 ;  /* 0x0410004012e10fae */ /* 0x0003e2000e901d46 */
[----:B------:R-:W-:Y:S02]  /*2db0*/  FSEL R60, R34, -INF , P3 ;  /* 0xff800000223c7808 */ /* 0x000fe40001800000 */
[----:B------:R-:W-:Y:S01]  /*2dc0*/  ISETP.GT.AND P3, PT, R4, 0x28, PT ;  /* 0x000000280400780c */ /* 0x000fe20003f64270 */
[----:B------:R1:W-:Y:S01]  /*2dd0*/  @P0 LDGSTS.E.BYPASS.LTC128B.128 [R225+0x5100], [R18.64+0x80], !P4 ;  /* 0x0510008012e10fae */ /* 0x0003e2000e101d46 */
[----:B------:R-:W-:-:S02]  /*2de0*/  FSEL R56, R47, -INF , P1 ;  /* 0xff8000002f387808 */ /* 0x000fc40000800000 */
[C---:B------:R-:W-:Y:S02]  /*2df0*/  ISETP.GT.AND P1, PT, R5.reuse, 0x9, PT ;  /* 0x000000090500780c */ /* 0x040fe40003f24270 */
[----:B------:R-:W-:Y:S02]  /*2e00*/  FSEL R177, R64, -INF , P3 ;  /* 0xff80000040b17808 */ /* 0x000fe40001800000 */
[----:B------:R-:W-:Y:S02]  /*2e10*/  ISETP.GT.AND P3, PT, R5, 0x10, PT ;  /* 0x000000100500780c */ /* 0x000fe40003f64270 */
[----:B------:R-:W-:Y:S02]  /*2e20*/  IMNMX R2, R7, R2, PT ;  /* 0x0000000207027217 */ /* 0x000fe40003800200 */
[----:B------:R-:W-:Y:S02]  /*2e30*/  FSEL R61, R35, -INF , P1 ;  /* 0xff800000233d7808 */ /* 0x000fe40000800000 */
[----:B------:R-:W-:Y:S01]  /*2e40*/  ISETP.GT.AND P1, PT, R5, 0x11, PT ;  /* 0x000000110500780c */ /* 0x000fe20003f24270 */
[----:B------:R-:W-:Y:S01]  /*2e50*/  HMMA.16816.F32 R32, R8, R28, R96 ;  /* 0x0000001c0820723c */ /* 0x000fe20000001860 */
[----:B------:R-:W-:-:S02]  /*2e60*/  FSEL R146, R42, -INF , P3 ;  /* 0xff8000002a927808 */ /* 0x000fc40001800000 */
[C---:B------:R-:W-:Y:S02]  /*2e70*/  ISETP.GT.AND P3, PT, R2.reuse, RZ, PT ;  /* 0x000000ff0200720c */ /* 0x040fe40003f64270 */
[----:B------:R-:W-:Y:S02]  /*2e80*/  FSEL R140, R43, -INF , P1 ;  /* 0xff8000002b8c7808 */ /* 0x000fe40000800000 */
[----:B------:R-:W-:Y:S01]  /*2e90*/  ISETP.GT.AND P1, PT, R2, 0x1, PT ;  /* 0x000000010200780c */ /* 0x000fe20003f24270 */
[----:B------:R-:W-:Y:S01]  /*2ea0*/  HMMA.16816.F32 R8, R8, R30, R112 ;  /* 0x0000001e0808723c */ /* 0x000fe20000001870 */
[----:B------:R-:W-:Y:S02]  /*2eb0*/  FSEL R44, R76, -INF , P3 ;  /* 0xff8000004c2c7808 */ /* 0x000fe40001800000 */
[----:B------:R-:W-:Y:S02]  /*2ec0*/  ISETP.GT.AND P3, PT, R2, 0x8, PT ;  /* 0x000000080200780c */ /* 0x000fe40003f64270 */
[----:B------:R-:W-:-:S02]  /*2ed0*/  FSEL R45, R77, -INF , P1 ;  /* 0xff8000004d2d7808 */ /* 0x000fc40000800000 */
[----:B------:R-:W-:Y:S01]  /*2ee0*/  ISETP.GT.AND P1, PT, R2, 0x9, PT ;  /* 0x000000090200780c */ /* 0x000fe20003f24270 */
[----:B------:R-:W-:Y:S01]  /*2ef0*/  HMMA.16816.F32 R40, R20, R102, R116 ;  /* 0x000000661428723c */ /* 0x000fe20000001874 */
[----:B------:R-:W-:Y:S02]  /*2f00*/  FSEL R46, R68, -INF , P3 ;  /* 0xff800000442e7808 */ /* 0x000fe40001800000 */
[C---:B------:R-:W-:Y:S02]  /*2f10*/  ISETP.GT.AND P3, PT, R2.reuse, 0x10, PT ;  /* 0x000000100200780c */ /* 0x040fe40003f64270 */
[----:B------:R-:W-:Y:S02]  /*2f20*/  FSEL R47, R69, -INF , P1 ;  /* 0xff800000452f7808 */ /* 0x000fe40000800000 */
[----:B------:R-:W-:Y:S01]  /*2f30*/  ISETP.GT.AND P1, PT, R2, 0x11, PT ;  /* 0x000000110200780c */ /* 0x000fe20003f24270 */
[----:B------:R-:W-:Y:S01]  /*2f40*/  HMMA.16816.F32 R20, R12, R28, R108 ;  /* 0x0000001c0c14723c */ /* 0x000fe2000000186c */
[----:B------:R-:W-:-:S02]  /*2f50*/  FSEL R120, R48, -INF , P3 ;  /* 0xff80000030787808 */ /* 0x000fc40001800000 */
[C---:B------:R-:W-:Y:S02]  /*2f60*/  ISETP.GT.AND P3, PT, R2.reuse, 0x18, PT ;  /* 0x000000180200780c */ /* 0x040fe40003f64270 */
[----:B------:R-:W-:Y:S02]  /*2f70*/  FSEL R98, R49, -INF , P1 ;  /* 0xff80000031627808 */ /* 0x000fe40000800000 */
[----:B------:R-:W-:Y:S02]  /*2f80*/  ISETP.GT.AND P1, PT, R2, 0x19, PT ;  /* 0x000000190200780c */ /* 0x000fe40003f24270 */
[----:B------:R-:W-:Y:S02]  /*2f90*/  FSEL R49, R52, -INF , P3 ;  /* 0xff80000034317808 */ /* 0x000fe40001800000 */
[----:B------:R-:W-:Y:S02]  /*2fa0*/  ISETP.GT.AND P3, PT, R2, 0x20, PT ;  /* 0x000000200200780c */ /* 0x000fe40003f64270 */
[----:B------:R-:W-:-:S02]  /*2fb0*/  FMNMX.FTZ R6, R44, R45, !PT ;  /* 0x0000002d2c067209 */ /* 0x000fc40007810000 */
[----:B------:R-:W-:Y:S01]  /*2fc0*/  FSEL R53, R53, -INF , P1 ;  /* 0xff80000035357808 */ /* 0x000fe20000800000 */
[----:B------:R-:W-:Y:S01]  /*2fd0*/  HMMA.16816.F32 R12, R12, R30, R40 ;  /* 0x0000001e0c0c723c */ /* 0x000fe20000001828 */
[----:B------:R-:W-:Y:S02]  /*2fe0*/  ISETP.GT.AND P1, PT, R2, 0x21, PT ;  /* 0x000000210200780c */ /* 0x000fe40003f24270 */
[----:B------:R-:W-:Y:S02]  /*2ff0*/  FSEL R175, R36, -INF , P3 ;  /* 0xff80000024af7808 */ /* 0x000fe40001800000 */
[----:B------:R-:W-:Y:S02]  /*3000*/  ISETP.GT.AND P3, PT, R2, 0x28, PT ;  /* 0x000000280200780c */ /* 0x000fe40003f64270 */
[----:B------:R-:W-:Y:S02]  /*3010*/  FMNMX.FTZ R6, R46, R6, !PT ;  /* 0x000000062e067209 */ /* 0x000fe40007810000 */
[----:B------:R-:W-:-:S02]  /*3020*/  FSEL R173, R37, -INF , P1 ;  /* 0xff80000025ad7808 */ /* 0x000fc40000800000 */
[----:B------:R-:W-:Y:S02]  /*3030*/  ISETP.GT.AND P1, PT, R2, 0x29, PT ;  /* 0x000000290200780c */ /* 0x000fe40003f24270 */
[----:B------:R-:W-:Y:S02]  /*3040*/  FSEL R172, R24, -INF , P3 ;  /* 0xff80000018ac7808 */ /* 0x000fe40001800000 */
[----:B------:R-:W-:Y:S02]  /*3050*/  FMNMX.FTZ R6, R47, R6, !PT ;  /* 0x000000062f067209 */ /* 0x000fe40007810000 */
[----:B------:R-:W-:Y:S02]  /*3060*/  ISETP.GT.AND P3, PT, R2, 0x30, PT ;  /* 0x000000300200780c */ /* 0x000fe40003f64270 */
[----:B------:R-:W-:Y:S02]  /*3070*/  IMNMX R0, R7, R0, PT ;  /* 0x0000000007007217 */ /* 0x000fe40003800200 */
[----:B------:R-:W-:-:S02]  /*3080*/  FSEL R174, R25, -INF , P1 ;  /* 0xff80000019ae7808 */ /* 0x000fc40000800000 */
[----:B------:R-:W-:Y:S02]  /*3090*/  FMNMX.FTZ R6, R120, R6, !PT ;  /* 0x0000000678067209 */ /* 0x000fe40007810000 */
[----:B------:R-:W-:Y:S02]  /*30a0*/  ISETP.GT.AND P1, PT, R2, 0x31, PT ;  /* 0x000000310200780c */ /* 0x000fe40003f24270 */
[----:B------:R-:W-:Y:S02]  /*30b0*/  FSEL R229, R32, -INF , P3 ;  /* 0xff80000020e57808 */ /* 0x000fe40001800000 */
[----:B------:R-:W-:Y:S02]  /*30c0*/  ISETP.GT.AND P3, PT, R0, RZ, PT ;  /* 0x000000ff0000720c */ /* 0x000fe40003f64270 */
[----:B------:R-:W-:Y:S02]  /*30d0*/  FMNMX.FTZ R6, R98, R6, !PT ;  /* 0x0000000662067209 */ /* 0x000fe40007810000 */
[----:B------:R-:W-:-:S02]  /*30e0*/  FSEL R230, R33, -INF , P1 ;  /* 0xff80000021e67808 */ /* 0x000fc40000800000 */
[----:B------:R-:W-:Y:S02]  /*30f0*/  ISETP.GT.AND P1, PT, R0, 0x1, PT ;  /* 0x000000010000780c */ /* 0x000fe40003f24270 */
[----:B------:R-:W-:Y:S02]  /*3100*/  FSEL R16, R78, -INF , P3 ;  /* 0xff8000004e107808 */ /* 0x000fe40001800000 */
[----:B------:R-:W-:Y:S02]  /*3110*/  ISETP.GT.AND P3, PT, R0, 0x8, PT ;  /* 0x000000080000780c */ /* 0x000fe40003f64270 */
[----:B------:R-:W-:Y:S02]  /*3120*/  FMNMX.FTZ R6, R49, R6, !PT ;  /* 0x0000000631067209 */ /* 0x000fe40007810000 */
[----:B------:R-:W-:Y:S02]  /*3130*/  FSEL R17, R79, -INF , P1 ;  /* 0xff8000004f117808 */ /* 0x000fe40000800000 */
[----:B------:R-:W-:-:S02]  /*3140*/  FSEL R32, R70, -INF , P3 ;  /* 0xff80000046207808 */ /* 0x000fc40001800000 */
[C---:B------:R-:W-:Y:S02]  /*3150*/  ISETP.GT.AND P3, PT, R0.reuse, 0x10, PT ;  /* 0x000000100000780c */ /* 0x040fe40003f64270 */
[----:B------:R-:W-:Y:S02]  /*3160*/  FMNMX.FTZ R6, R53, R6, !PT ;  /* 0x0000000635067209 */ /* 0x000fe40007810000 */
[----:B------:R-:W-:Y:S02]  /*3170*/  ISETP.GT.AND P1, PT, R0, 0x9, PT ;  /* 0x000000090000780c */ /* 0x000fe40003f24270 */
[----:B------:R-:W-:Y:S02]  /*3180*/  FMNMX.FTZ R7, R16, R17, !PT ;  /* 0x0000001110077209 */ /* 0x000fe40007810000 */
[----:B------:R-:W-:Y:S02]  /*3190*/  FSEL R50, R50, -INF , P3 ;  /* 0xff80000032327808 */ /* 0x000fe40001800000 */
[----:B------:R-:W-:-:S02]  /*31a0*/  FMNMX.FTZ R6, R175, R6, !PT ;  /* 0x00000006af067209 */ /* 0x000fc40007810000 */
[----:B------:R-:W-:Y:S02]  /*31b0*/  ISETP.GT.AND P3, PT, R0, 0x18, PT ;  /* 0x000000180000780c */ /* 0x000fe40003f64270 */
[----:B------:R-:W-:Y:S02]  /*31c0*/  FSEL R33, R71, -INF , P1 ;  /* 0xff80000047217808 */ /* 0x000fe40000800000 */
[----:B------:R-:W-:Y:S02]  /*31d0*/  FMNMX.FTZ R7, R32, R7, !PT ;  /* 0x0000000720077209 */ /* 0x000fe40007810000 */
[----:B------:R-:W-:Y:S02]  /*31e0*/  FMNMX.FTZ R6, R173, R6, !PT ;  /* 0x00000006ad067209 */ /* 0x000fe40007810000 */
[----:B------:R-:W-:Y:S02]  /*31f0*/  FSEL R48, R54, -INF , P3 ;  /* 0xff80000036307808 */ /* 0x000fe40001800000 */
[----:B------:R-:W-:-:S02]  /*3200*/  ISETP.GT.AND P1, PT, R0, 0x11, PT ;  /* 0x000000110000780c */ /* 0x000fc40003f24270 */
[----:B------:R-:W-:Y:S02]  /*3210*/  ISETP.GT.AND P3, PT, R2, 0x38, PT ;  /* 0x000000380200780c */ /* 0x000fe40003f64270 */
[----:B------:R-:W-:Y:S02]  /*3220*/  FMNMX.FTZ R7, R33, R7, !PT ;  /* 0x0000000721077209 */ /* 0x000fe40007810000 */
[----:B------:R-:W-:Y:S02]  /*3230*/  FMNMX.FTZ R6, R172, R6, !PT ;  /* 0x00000006ac067209 */ /* 0x000fe40007810000 */
[----:B------:R-:W-:Y:S02]  /*3240*/  FSEL R51, R51, -INF , P1 ;  /* 0xff80000033337808 */ /* 0x000fe40000800000 */
[----:B------:R-:W-:Y:S02]  /*3250*/  FSEL R227, R8, -INF , P3 ;  /* 0xff80000008e37808 */ /* 0x000fe40001800000 */
[----:B------:R-:W-:-:S02]  /*3260*/  FMNMX.FTZ R7, R50, R7, !PT ;  /* 0x0000000732077209 */ /* 0x000fc40007810000 */
[----:B------:R-:W-:Y:S02]  /*3270*/  ISETP.GT.AND P3, PT, R2, 0x39, PT ;  /* 0x000000390200780c */ /* 0x000fe40003f64270 */
[----:B------:R-:W-:Y:S02]  /*3280*/  ISETP.GT.AND P1, PT, R0, 0x19, PT ;  /* 0x000000190000780c */ /* 0x000fe40003f24270 */
[----:B------:R-:W-:Y:S02]  /*3290*/  FMNMX.FTZ R2, R174, R6, !PT ;  /* 0x00000006ae027209 */ /* 0x000fe40007810000 */
[----:B------:R-:W-:Y:S02]  /*32a0*/  FMNMX.FTZ R6, R51, R7, !PT ;  /* 0x0000000733067209 */ /* 0x000fe40007810000 */
[----:B------:R-:W-:Y:S02]  /*32b0*/  FSEL R99, R55, -INF , P1 ;  /* 0xff80000037637808 */ /* 0x000fe40000800000 */
[----:B------:R-:W-:-:S02]  /*32c0*/  FMNMX.FTZ R2, R229, R2, !PT ;  /* 0x00000002e5027209 */ /* 0x000fc40007810000 */
[----:B------:R-:W-:Y:S02]  /*32d0*/  ISETP.GT.AND P1, PT, R0, 0x20, PT ;  /* 0x000000200000780c */ /* 0x000fe40003f24270 */
[----:B------:R-:W-:Y:S02]  /*32e0*/  FMNMX.FTZ R6, R48, R6, !PT ;  /* 0x0000000630067209 */ /* 0x000fe40007810000 */
[----:B------:R-:W-:Y:S02]  /*32f0*/  FMNMX.FTZ R2, R230, R2, !PT ;  /* 0x00000002e6027209 */ /* 0x000fe40007810000 */
[----:B------:R-:W-:Y:S02]  /*3300*/  FSEL R158, R38, -INF , P1 ;  /* 0xff800000269e7808 */ /* 0x000fe40000800000 */
[----:B------:R-:W-:Y:S02]  /*3310*/  ISETP.GT.AND P1, PT, R0, 0x21, PT ;  /* 0x000000210000780c */ /* 0x000fe40003f24270 */
[----:B------:R-:W-:-:S02]  /*3320*/  FMNMX.FTZ R6, R99, R6, !PT ;  /* 0x0000000663067209 */ /* 0x000fc40007810000 */
[----:B------:R-:W-:Y:S02]  /*3330*/  FSEL R214, R9, -INF , P3 ;  /* 0xff80000009d67808 */ /* 0x000fe40001800000 */
[----:B------:R-:W-:Y:S02]  /*3340*/  FMNMX.FTZ R2, R227, R2, !PT ;  /* 0x00000002e3027209 */ /* 0x000fe40007810000 */
[----:B------:R-:W-:Y:S02]  /*3350*/  FSEL R154, R39, -INF , P1 ;  /* 0xff800000279a7808 */ /* 0x000fe40000800000 */
[----:B------:R-:W-:Y:S02]  /*3360*/  ISETP.GT.AND P3, PT, R0, 0x28, PT ;  /* 0x000000280000780c */ /* 0x000fe40003f64270 */
[----:B------:R-:W-:Y:S02]  /*3370*/  FMNMX.FTZ R6, R158, R6, !PT ;  /* 0x000000069e067209 */ /* 0x000fe40007810000 */
[----:B------:R-:W-:-:S02]  /*3380*/  FMNMX.FTZ R7, R214, R2, !PT ;  /* 0x00000002d6077209 */ /* 0x000fc40007810000 */
[----:B------:R-:W-:Y:S02]  /*3390*/  ISETP.GT.AND P1, PT, R0, 0x29, PT ;  /* 0x000000290000780c */ /* 0x000fe40003f24270 */
[----:B------:R-:W-:Y:S01]  /*33a0*/  FSEL R155, R26, -INF , P3 ;  /* 0xff8000001a9b7808 */ /* 0x000fe20001800000 */
[----:B------:R-:W2:Y:S01]  /*33b0*/  SHFL.BFLY PT, R8, R7, 0x2, 0x1f ;  /* 0x0c401f0007087f89 */ /* 0x000ea200000e0000 */
[----:B------:R-:W-:Y:S02]  /*33c0*/  FMNMX.FTZ R2, R154, R6, !PT ;  /* 0x000000069a027209 */ /* 0x000fe40007810000 */
[----:B------:R-:W-:Y:S02]  /*33d0*/  ISETP.GT.AND P3, PT, R0, 0x30, PT ;  /* 0x000000300000780c */ /* 0x000fe40003f64270 */
[----:B------:R-:W-:Y:S02]  /*33e0*/  FMNMX.FTZ R6, R72, R73, !PT ;  /* 0x0000004948067209 */ /* 0x000fe40007810000 */
[----:B------:R-:W-:-:S02]  /*33f0*/  FSEL R159, R27, -INF , P1 ;  /* 0xff8000001b9f7808 */ /* 0x000fc40000800000 */
[----:B------:R-:W-:Y:S02]  /*3400*/  FMNMX.FTZ R2, R155, R2, !PT ;  /* 0x000000029b027209 */ /* 0x000fe40007810000 */
[----:B------:R-:W-:Y:S02]  /*3410*/  FSEL R207, R34, -INF , P3 ;  /* 0xff80000022cf7808 */ /* 0x000fe40001800000 */
[----:B------:R-:W-:Y:S02]  /*3420*/  FMNMX.FTZ R6, R74, R6, !PT ;  /* 0x000000064a067209 */ /* 0x000fe40007810000 */
[----:B------:R-:W-:Y:S02]  /*3430*/  ISETP.GT.AND P1, PT, R0, 0x31, PT ;  /* 0x000000310000780c */ /* 0x000fe40003f24270 */
[----:B------:R-:W-:Y:S02]  /*3440*/  ISETP.GT.AND P3, PT, R4, 0x29, PT ;  /* 0x000000290400780c */ /* 0x000fe40003f64270 */
[----:B------:R-:W-:-:S02]  /*3450*/  FMNMX.FTZ R2, R159, R2, !PT ;  /* 0x000000029f027209 */ /* 0x000fc40007810000 */
[----:B------:R-:W-:Y:S02]  /*3460*/  FMNMX.FTZ R6, R75, R6, !PT ;  /* 0x000000064b067209 */ /* 0x000fe40007810000 */
[----:B------:R-:W-:Y:S02]  /*3470*/  FSEL R220, R35, -INF , P1 ;  /* 0xff80000023dc7808 */ /* 0x000fe40000800000 */
[----:B------:R-:W-:Y:S02]  /*3480*/  FSEL R178, R65, -INF , P3 ;  /* 0xff80000041b27808 */ /* 0x000fe40001800000 */
[C---:B------:R-:W-:Y:S02]  /*3490*/  ISETP.GT.AND P3, PT, R0.reuse, 0x38, PT ;  /* 0x000000380000780c */ /* 0x040fe40003f64270 */
[----:B------:R-:W-:Y:S02]  /*34a0*/  ISETP.GT.AND P1, PT, R0, 0x39, PT ;  /* 0x000000390000780c */ /* 0x000fe40003f24270 */
[----:B------:R-:W-:-:S02]  /*34b0*/  FMNMX.FTZ R0, R207, R2, !PT ;  /* 0x00000002cf007209 */ /* 0x000fc40007810000 */
[----:B------:R-:W-:Y:S02]  /*34c0*/  FMNMX.FTZ R2, R147, R6, !PT ;  /* 0x0000000693027209 */ /* 0x000fe40007810000 */
[----:B------:R-:W-:Y:S02]  /*34d0*/  FSEL R205, R10, -INF , P3 ;  /* 0xff8000000acd7808 */ /* 0x000fe40001800000 */
[----:B------:R-:W-:Y:S02]  /*34e0*/  FMNMX.FTZ R0, R220, R0, !PT ;  /* 0x00000000dc007209 */ /* 0x000fe40007810000 */
[----:B------:R-:W-:Y:S02]  /*34f0*/  FMNMX.FTZ R2, R148, R2, !PT ;  /* 0x0000000294027209 */ /* 0x000fe40007810000 */
[----:B------:R-:W-:Y:S02]  /*3500*/  FSEL R206, R11, -INF , P1 ;  /* 0xff8000000bce7808 */ /* 0x000fe40000800000 */
[----:B------:R-:W-:-:S02]  /*3510*/  FMNMX.FTZ R0, R205, R0, !PT ;  /* 0x00000000cd007209 */ /* 0x000fc40007810000 */
[----:B------:R-:W-:Y:S02]  /*3520*/  FMNMX.FTZ R2, R157, R2, !PT ;  /* 0x000000029d027209 */ /* 0x000fe40007810000 */
[----:B------:R-:W-:Y:S02]  /*3530*/  FMNMX.FTZ R6, R206, R0, !PT ;  /* 0x00000000ce067209 */ /* 0x000fe40007810000 */
[----:B------:R-:W-:Y:S02]  /*3540*/  FMNMX.FTZ R0, R156, R2, !PT ;  /* 0x000000029c007209 */ /* 0x000fe40007810000 */
[----:B--2---:R-:W-:Y:S02]  /*3550*/  FMNMX.FTZ R7, R7, R8, !PT ;  /* 0x0000000807077209 */ /* 0x004fe40007810000 */
[----:B------:R-:W-:Y:S01]  /*3560*/  ISETP.GT.AND P3, PT, R4, 0x30, PT ;  /* 0x000000300400780c */ /* 0x000fe20003f64270 */
[----:B------:R-:W-:Y:S01]  /*3570*/  SHFL.BFLY PT, R8, R6, 0x2, 0x1f ;  /* 0x0c401f0006087f89 */ /* 0x000fe200000e0000 */
[----:B------:R-:W-:-:S02]  /*3580*/  FMNMX.FTZ R0, R176, R0, !PT ;  /* 0x00000000b0007209 */ /* 0x000fc40007810000 */
[----:B------:R-:W-:Y:S01]  /*3590*/  FMNMX.FTZ R2, R57, R56, !PT ;  /* 0x0000003839027209 */ /* 0x000fe20007810000 */
[----:B------:R-:W2:Y:S01]  /*35a0*/  SHFL.BFLY PT, R9, R7, 0x1, 0x1f ;  /* 0x0c201f0007097f89 */ /* 0x000ea200000e0000 */
[----:B------:R-:W-:Y:S02]  /*35b0*/  FSEL R218, R20, -INF , P3 ;  /* 0xff80000014da7808 */ /* 0x000fe40001800000 */
[----:B------:R-:W-:Y:S02]  /*35c0*/  FMNMX.FTZ R0, R184, R0, !PT ;  /* 0x00000000b8007209 */ /* 0x000fe40007810000 */
[----:B------:R-:W-:Y:S02]  /*35d0*/  ISETP.GT.AND P3, PT, R5, 0x18, PT ;  /* 0x000000180500780c */ /* 0x000fe40003f64270 */
[----:B------:R-:W-:Y:S02]  /*35e0*/  FMNMX.FTZ R2, R60, R2, !PT ;  /* 0x000000023c027209 */ /* 0x000fe40007810000 */
[----:B------:R-:W-:-:S02]  /*35f0*/  FMNMX.FTZ R0, R177, R0, !PT ;  /* 0x00000000b1007209 */ /* 0x000fc40007810000 */
[----:B------:R-:W-:Y:S02]  /*3600*/  FSEL R97, R62, -INF , P3 ;  /* 0xff8000003e617808 */ /* 0x000fe40001800000 */
[C---:B------:R-:W-:Y:S02]  /*3610*/  ISETP.GT.AND P3, PT, R4.reuse, 0x38, PT ;  /* 0x000000380400780c */ /* 0x040fe40003f64270 */
[----:B------:R-:W-:Y:S02]  /*3620*/  FMNMX.FTZ R2, R61, R2, !PT ;  /* 0x000000023d027209 */ /* 0x000fe40007810000 */
[----:B------:R-:W-:Y:S02]  /*3630*/  ISETP.GT.AND P1, PT, R4, 0x31, PT ;  /* 0x000000310400780c */ /* 0x000fe40003f24270 */
[----:B------:R-:W-:Y:S02]  /*3640*/  FMNMX.FTZ R0, R178, R0, !PT ;  /* 0x00000000b2007209 */ /* 0x000fe40007810000 */
[----:B------:R-:W-:-:S02]  /*3650*/  FSEL R228, R12, -INF , P3 ;  /* 0xff8000000ce47808 */ /* 0x000fc40001800000 */
[----:B------:R-:W-:Y:S02]  /*3660*/  FMNMX.FTZ R2, R146, R2, !PT ;  /* 0x0000000292027209 */ /* 0x000fe40007810000 */
[----:B------:R-:W-:Y:S02]  /*3670*/  ISETP.GT.AND P3, PT, R5, 0x20, PT ;  /* 0x000000200500780c */ /* 0x000fe40003f64270 */
[----:B------:R-:W-:Y:S02]  /*3680*/  FSEL R215, R21, -INF , P1 ;  /* 0xff80000015d77808 */ /* 0x000fe40000800000 */
[----:B------:R-:W-:Y:S02]  /*3690*/  FMNMX.FTZ R0, R218, R0, !PT ;  /* 0x00000000da007209 */ /* 0x000fe40007810000 */
[----:B------:R-:W-:Y:S02]  /*36a0*/  ISETP.GT.AND P1, PT, R5, 0x19, PT ;  /* 0x000000190500780c */ /* 0x000fe40003f24270 */
[----:B------:R-:W-:-:S02]  /*36b0*/  FMNMX.FTZ R2, R140, R2, !PT ;  /* 0x000000028c027209 */ /* 0x000fc40007810000 */
[----:B------:R-:W-:Y:S02]  /*36c0*/  FSEL R153, R58, -INF , P3 ;  /* 0xff8000003a997808 */ /* 0x000fe40001800000 */
[----:B------:R-:W-:Y:S01]  /*36d0*/  ISETP.GT.AND P3, PT, R4, 0x39, PT ;  /* 0x000000390400780c */ /* 0x000fe20003f64270 */
[----:B------:R-:W-:Y:S01]  /*36e0*/  IMAD R4, R162, 0x20, R161 ;  /* 0x00000020a2047824 */ /* 0x000fe200078e02a1 */
[----:B------:R-:W-:Y:S02]  /*36f0*/  FMNMX.FTZ R0, R215, R0, !PT ;  /* 0x00000000d7007209 */ /* 0x000fe40007810000 */
[----:B------:R-:W-:Y:S02]  /*3700*/  FSEL R96, R63, -INF , P1 ;  /* 0xff8000003f607808 */ /* 0x000fe40000800000 */
[----:B------:R-:W-:Y:S02]  /*3710*/  FMNMX.FTZ R2, R97, R2, !PT ;  /* 0x0000000261027209 */ /* 0x000fe40007810000 */
[----:B------:R-:W-:-:S02]  /*3720*/  FSEL R223, R13, -INF , P3 ;  /* 0xff8000000ddf7808 */ /* 0x000fc40001800000 */
[----:B------:R-:W-:Y:S02]  /*3730*/  FMNMX.FTZ R0, R228, R0, !PT ;  /* 0x00000000e4007209 */ /* 0x000fe40007810000 */
[----:B------:R-:W-:Y:S02]  /*3740*/  ISETP.GT.AND P1, PT, R5, 0x21, PT ;  /* 0x000000210500780c */ /* 0x000fe40003f24270 */
[----:B------:R-:W-:Y:S02]  /*3750*/  FMNMX.FTZ R2, R96, R2, !PT ;  /* 0x0000000260027209 */ /* 0x000fe40007810000 */
[----:B--2---:R-:W-:Y:S02]  /*3760*/  FMNMX.FTZ R143, R7, R9, !PT ;  /* 0x00000009078f7209 */ /* 0x004fe40007810000 */
[----:B------:R-:W-:Y:S02]  /*3770*/  FMNMX.FTZ R7, R223, R0, !PT ;  /* 0x00000000df077209 */ /* 0x000fe40007810000 */
[----:B------:R-:W-:Y:S01]  /*3780*/  FSEL R152, R59, -INF , P1 ;  /* 0xff8000003b987808 */ /* 0x000fe20000800000 */
[----:B------:R-:W-:Y:S01]  /*3790*/  FMUL.FTZ R12, R143, c[0x0][0x2d0] ;  /* 0x0000b4008f0c7a20 */ /* 0x000fe20000410000 */
[----:B------:R-:W-:-:S02]  /*37a0*/  ISETP.GT.AND P1, PT, R5, 0x28, PT ;  /* 0x000000280500780c */ /* 0x000fc40003f24270 */
[----:B------:R-:W-:Y:S02]  /*37b0*/  FMNMX.FTZ R2, R153, R2, !PT ;  /* 0x0000000299027209 */ /* 0x000fe40007810000 */
[----:B------:R-:W-:Y:S02]  /*37c0*/  FMNMX.FTZ R142, R6, R8, !PT ;  /* 0x00000008068e7209 */ /* 0x000fe40007810000 */
[----:B------:R-:W2:Y:S01]  /*37d0*/  SHFL.BFLY PT, R6, R7, 0x2, 0x1f ;  /* 0x0c401f0007067f89 */ /* 0x000ea200000e0000 */
[C---:B------:R-:W-:Y:S02]  /*37e0*/  ISETP.GT.AND P3, PT, R5.reuse, 0x29, PT ;  /* 0x000000290500780c */ /* 0x040fe40003f64270 */
[----:B------:R-:W-:Y:S01]  /*37f0*/  FSEL R141, R66, -INF , P1 ;  /* 0xff800000428d7808 */ /* 0x000fe20000800000 */
[----:B------:R-:W3:Y:S01]  /*3800*/  SHFL.BFLY PT, R8, R142, 0x1, 0x1f ;  /* 0x0c201f008e087f89 */ /* 0x000ee200000e0000 */
[----:B------:R-:W-:Y:S02]  /*3810*/  FMNMX.FTZ R0, R152, R2, !PT ;  /* 0x0000000298007209 */ /* 0x000fe40007810000 */
[----:B------:R-:W-:-:S02]  /*3820*/  ISETP.GT.AND P1, PT, R5, 0x30, PT ;  /* 0x000000300500780c */ /* 0x000fc40003f24270 */
[----:B------:R-:W-:Y:S02]  /*3830*/  FSEL R13, R67, -INF , P3 ;  /* 0xff800000430d7808 */ /* 0x000fe40001800000 */
[----:B------:R-:W-:Y:S02]  /*3840*/  FMNMX.FTZ R0, R141, R0, !PT ;  /* 0x000000008d007209 */ /* 0x000fe40007810000 */
[----:B------:R-:W-:Y:S02]  /*3850*/  ISETP.GT.AND P3, PT, R5, 0x31, PT ;  /* 0x000000310500780c */ /* 0x000fe40003f64270 */
[----:B------:R-:W-:Y:S02]  /*3860*/  FSEL R217, R22, -INF , P1 ;  /* 0xff80000016d97808 */ /* 0x000fe40000800000 */
[----:B------:R-:W-:Y:S02]  /*3870*/  FMNMX.FTZ R0, R13, R0, !PT ;  /* 0x000000000d007209 */ /* 0x000fe40007810000 */
[----:B------:R-:W-:-:S02]  /*3880*/  FSETP.NEU.FTZ.AND P1, PT, R143, -INF , PT ;  /* 0xff8000008f00780b */ /* 0x000fc40003f3d000 */
[----:B------:R-:W-:Y:S02]  /*3890*/  FSEL R221, R23, -INF , P3 ;  /* 0xff80000017dd7808 */ /* 0x000fe40001800000 */
[----:B------:R-:W-:Y:S02]  /*38a0*/  ISETP.GT.AND P3, PT, R5, 0x38, PT ;  /* 0x000000380500780c */ /* 0x000fe40003f64270 */
[----:B------:R-:W-:Y:S02]  /*38b0*/  FMNMX.FTZ R2, R217, R0, !PT ;  /* 0x00000000d9027209 */ /* 0x000fe40007810000 */
[----:B------:R-:W-:Y:S02]  /*38c0*/  FSEL R12, R12, RZ, P1 ;  /* 0x000000ff0c0c7208 */ /* 0x000fe40000800000 */
[----:B------:R-:W-:Y:S02]  /*38d0*/  ISETP.GT.AND P1, PT, R5, 0x39, PT ;  /* 0x000000390500780c */ /* 0x000fe40003f24270 */
[----:B------:R-:W-:Y:S01]  /*38e0*/  FSEL R14, R14, -INF , P3 ;  /* 0xff8000000e0e7808 */ /* 0x000fe20001800000 */
[--C-:B------:R-:W-:Y:S01]  /*38f0*/  FFMA.FTZ R0, R44, c[0x0][0x2d0], -R12.reuse ;  /* 0x0000b4002c007a23 */ /* 0x100fe2000001080c */
[----:B------:R-:W-:Y:S01]  /*3900*/  FMNMX.FTZ R2, R221, R2, !PT ;  /* 0x00000002dd027209 */ /* 0x000fe20007810000 */
[----:B------:R-:W-:Y:S01]  /*3910*/  FFMA.FTZ R5, R45, c[0x0][0x2d0], -R12 ;  /* 0x0000b4002d057a23 */ /* 0x000fe2000001080c */
[----:B------:R-:W-:Y:S01]  /*3920*/  FSEL R15, R15, -INF , P1 ;  /* 0xff8000000f0f7808 */ /* 0x000fe20000800000 */
[----:B------:R4:W-:Y:S01]  /*3930*/  MUFU.EX2 R163, R0 ;  /* 0x0000000000a37308 */ /* 0x0009e20000000800 */
[----:B------:R-:W-:-:S02]  /*3940*/  FMNMX.FTZ R2, R14, R2, !PT ;  /* 0x000000020e027209 */ /* 0x000fc40007810000 */
[----:B--2---:R-:W-:Y:S02]  /*3950*/  FMNMX.FTZ R7, R7, R6, !PT ;  /* 0x0000000607077209 */ /* 0x004fe40007810000 */
[----:B------:R-:W-:Y:S01]  /*3960*/  FMNMX.FTZ R6, R15, R2, !PT ;  /* 0x000000020f067209 */ /* 0x000fe20007810000 */
[--C-:B------:R-:W-:Y:S01]  /*3970*/  FFMA.FTZ R2, R46, c[0x0][0x2d0], -R12.reuse ;  /* 0x0000b4002e027a23 */ /* 0x100fe2000001080c */
[----:B---3--:R-:W-:Y:S01]  /*3980*/  FMNMX.FTZ R142, R142, R8, !PT ;  /* 0x000000088e8e7209 */ /* 0x008fe20007810000 */
[----:B------:R2:W-:Y:S01]  /*3990*/  MUFU.EX2 R252, R5 ;  /* 0x0000000500fc7308 */ /* 0x0005e20000000800 */
[----:B------:R-:W3:Y:S01]  /*39a0*/  SHFL.BFLY PT, R10, R7, 0x1, 0x1f ;  /* 0x0c201f00070a7f89 */ /* 0x000ee200000e0000 */
[----:B------:R-:W-:-:S03]  /*39b0*/  FFMA.FTZ R8, R47, c[0x0][0x2d0], -R12 ;  /* 0x0000b4002f087a23 */ /* 0x000fc6000001080c */
[----:B------:R-:W5:Y:S01]  /*39c0*/  SHFL.BFLY PT, R9, R6, 0x2, 0x1f ;  /* 0x0c401f0006097f89 */ /* 0x000f6200000e0000 */
[----:B----4-:R-:W-:Y:S01]  /*39d0*/  IMAD.IADD R0, R160, 0x1, R4 ;  /* 0x00000001a0007824 */ /* 0x010fe200078e0204 */
[----:B------:R-:W-:Y:S01]  /*39e0*/  @P0 LEA R4, P1, R164, R18, 0x1 ;  /* 0x00000012a4040211 */ /* 0x000fe200078208ff */
[----:B------:R4:W-:Y:S02]  /*39f0*/  MUFU.EX2 R251, R2 ;  /* 0x0000000200fb7308 */ /* 0x0009e40000000800 */
[----:B------:R-:W-:Y:S01]  /*3a00*/  IMAD.SHL.U32 R209, R0, 0x2, RZ ;  /* 0x0000000200d17824 */ /* 0x000fe200078e00ff */
[----:B--2---:R-:W-:-:S03]  /*3a10*/  @P0 LEA.HI.X R5, R164, R19, R166, 0x1, P1 ;  /* 0x00000013a4050211 */ /* 0x004fc600008f0ca6 */
[----:B------:R-:W-:Y:S01]  /*3a20*/  IMAD R210, R3, 0x2, R209 ;  /* 0x0000000203d27824 */ /* 0x000fe200078e02d1 */
[C---:B------:R-:W-:Y:S01]  /*3a30*/  FSETP.NEU.FTZ.AND P1, PT, R142.reuse, -INF , PT ;  /* 0xff8000008e00780b */ /* 0x040fe20003f3d000 */
[----:B------:R2:W1:Y:S01]  /*3a40*/  MUFU.EX2 R179, R8 ;  /* 0x0000000800b37308 */ /* 0x0004620000000800 */
[----:B------:R5:W-:Y:S04]  /*3a50*/  @P0 LDGSTS.E.BYPASS.LTC128B.128 [R225+0x3900], [R4.64], !P6 ;  /* 0x0390000004e10fae */ /* 0x000be8000f101d46 */
[----:B------:R5:W-:Y:S01]  /*3a60*/  @P0 LDGSTS.E.BYPASS.LTC128B.128 [R225+0x4900], [R4.64+0x40], !P5 ;  /* 0x0490004004e10fae */ /* 0x000be2000e901d46 */
[----:B----4-:R-:W-:Y:S01]  /*3a70*/  FMUL.FTZ R2, R142, c[0x0][0x2d0] ;  /* 0x0000b4008e027a20 */ /* 0x010fe20000410000 */
[----:B---3--:R-:W-:Y:S02]  /*3a80*/  FMNMX.FTZ R145, R7, R10, !PT ;  /* 0x0000000a07917209 */ /* 0x008fe40007810000 */
[----:B------:R5:W-:Y:S02]  /*3a90*/  @P0 LDGSTS.E.BYPASS.LTC128B.128 [R225+0x5900], [R4.64+0x80], !P4 ;  /* 0x0590008004e10fae */ /* 0x000be4000e101d46 */
[----:B------:R-:W-:-:S02]  /*3aa0*/  FSEL R2, R2, RZ, P1 ;  /* 0x000000ff02027208 */ /* 0x000fc40000800000 */
[----:B------:R-:W-:Y:S01]  /*3ab0*/  LDSM.16.MT88.4 R24, [R209+0x100] ;  /* 0x00010000d118783b */ /* 0x000fe20000004200 */
[----:B------:R-:W-:Y:S02]  /*3ac0*/  FSETP.NEU.FTZ.AND P0, PT, R145, -INF , PT ;  /* 0xff8000009100780b */ /* 0x000fe40003f1d000 */
[--C-:B------:R-:W-:Y:S01]  /*3ad0*/  FFMA.FTZ R0, R17, c[0x0][0x2d0], -R2.reuse ;  /* 0x0000b40011007a23 */ /* 0x100fe20000010802 */
[----:B------:R-:W-:Y:S01]  /*3ae0*/  LDSM.16.MT88.4 R20, [R209+0x1100] ;  /* 0x00110000d114783b */ /* 0x000fe20000004200 */
[--C-:B--2---:R-:W-:Y:S02]  /*3af0*/  FFMA.FTZ R8, R16, c[0x0][0x2d0], -R2.reuse ;  /* 0x0000b40010087a23 */ /* 0x104fe40000010802 */
[----:B------:R2:W-:Y:S01]  /*3b00*/  MUFU.EX2 R248, R0 ;  /* 0x0000000000f87308 */ /* 0x0005e20000000800 */
[--C-:B------:R-:W-:Y:S01]  /*3b10*/  FFMA.FTZ R3, R33, c[0x0][0x2d0], -R2.reuse ;  /* 0x0000b40021037a23 */ /* 0x100fe20000010802 */
[----:B-1----:R-:W-:Y:S04]  /*3b20*/  LDSM.16.MT88.4 R16, [R210+0x100] ;  /* 0x00010000d210783b */ /* 0x002fe80000004200 */
[----:B------:R-:W-:Y:S02]  /*3b30*/  LDSM.16.MT88.4 R28, [R210+0x1100] ;  /* 0x00110000d21c783b */ /* 0x000fe40000004200 */
[----:B------:R-:W-:Y:S02]  /*3b40*/  MUFU.EX2 R250, R8 ;  /* 0x0000000800fa7308 */ /* 0x000fe40000000800 */
[----:B------:R-:W-:Y:S04]  /*3b50*/  LDSM.16.MT88.4 R36, [R210+0x2100] ;  /* 0x00210000d224783b */ /* 0x000fe80000004200 */
[----:B------:R-:W-:Y:S01]  /*3b60*/  LDSM.16.MT88.4 R40, [R210+0x2500] ;  /* 0x00250000d228783b */ /* 0x000fe20000004200 */
[----:B--2---:R-:W-:Y:S01]  /*3b70*/  FFMA.FTZ R0, R32, c[0x0][0x2d0], -R2 ;  /* 0x0000b40020007a23 */ /* 0x004fe20000010802 */
[----:B-----5:R-:W-:-:S02]  /*3b80*/  FMNMX.FTZ R4, R6, R9, !PT ;  /* 0x0000000906047209 */ /* 0x020fc40007810000 */
[----:B------:R-:W-:Y:S01]  /*3b90*/  LDSM.16.MT88.4 R32, [R209+0x2100] ;  /* 0x00210000d120783b */ /* 0x000fe20000004200 */
[----:B------:R-:W-:Y:S01]  /*3ba0*/  MUFU.EX2 R249, R3 ;  /* 0x0000000300f97308 */ /* 0x000fe20000000800 */
[----:B------:R-:W-:Y:S02]  /*3bb0*/  F2FP.PACK_AB R6, R179, R251 ;  /* 0x000000fbb306723e */ /* 0x000fe400000000ff */
[----:B------:R-:W1:Y:S04]  /*3bc0*/  SHFL.BFLY PT, R5, R4, 0x1, 0x1f ;  /* 0x0c201f0004057f89 */ /* 0x000e6800000e0000 */
[----:B------:R-:W0:Y:S01]  /*3bd0*/  LDGDEPBAR ;  /* 0x00000000000079af */ /* 0x000e220000000000 */
[----:B------:R2:W3:Y:S02]  /*3be0*/  MUFU.EX2 R247, R0 ;  /* 0x0000000000f77308 */ /* 0x0004e40000000800 */
[----:B--2---:R-:W-:Y:S01]  /*3bf0*/  FMUL.FTZ R0, R145, c[0x0][0x2d0] ;  /* 0x0000b40091007a20 */ /* 0x004fe20000410000 */
[----:B---3--:R-:W-:-:S02]  /*3c00*/  F2FP.PACK_AB R7, R249, R247 ;  /* 0x000000f7f907723e */ /* 0x008fc400000000ff */
[----:B-1----:R-:W-:Y:S02]  /*3c10*/  FMNMX.FTZ R144, R4, R5, !PT ;  /* 0x0000000504907209 */ /* 0x002fe40007810000 */
[----:B------:R-:W-:Y:S02]  /*3c20*/  FSEL R0, R0, RZ, P0 ;  /* 0x000000ff00007208 */ /* 0x000fe40000000000 */
[----:B------:R-:W-:Y:S02]  /*3c30*/  F2FP.PACK_AB R4, R252, R163 ;  /* 0x000000a3fc04723e */ /* 0x000fe400000000ff */
[----:B------:R-:W-:Y:S01]  /*3c40*/  F2FP.PACK_AB R5, R248, R250 ;  /* 0x000000faf805723e */ /* 0x000fe200000000ff */
[--C-:B------:R-:W-:Y:S01]  /*3c50*/  FFMA.FTZ R3, R72, c[0x0][0x2d0], -R0.reuse ;  /* 0x0000b40048037a23 */ /* 0x100fe20000010800 */
[----:B------:R-:W-:Y:S01]  /*3c60*/  FSETP.NEU.FTZ.AND P0, PT, R144, -INF , PT ;  /* 0xff8000009000780b */ /* 0x000fe20003f1d000 */
[--C-:B------:R-:W-:Y:S02]  /*3c70*/  FFMA.FTZ R8, R74, c[0x0][0x2d0], -R0.reuse ;  /* 0x0000b4004a087a23 */ /* 0x100fe40000010800 */
[----:B------:R1:W-:Y:S02]  /*3c80*/  MUFU.EX2 R244, R3 ;  /* 0x0000000300f47308 */ /* 0x0003e40000000800 */
[C---:B------:R-:W-:Y:S06]  /*3c90*/  HMMA.16816.F32 R116, R4.reuse, R24, RZ ;  /* 0x000000180474723c */ /* 0x040fec00000018ff */
[----:B------:R2:W-:Y:S02]  /*3ca0*/  MUFU.EX2 R245, R8 ;  /* 0x0000000800f57308 */ /* 0x0005e40000000800 */
[----:B------:R-:W-:Y:S01]  /*3cb0*/  HMMA.16816.F32 R112, R4, R16, RZ ;  /* 0x000000100470723c */ /* 0x000fe200000018ff */
[----:B-1----:R-:W-:-:S07]  /*3cc0*/  FFMA.FTZ R3, R73, c[0x0][0x2d0], -R0 ;  /* 0x0000b40049037a23 */ /* 0x002fce0000010800 */
[----:B------:R-:W-:Y:S01]  /*3cd0*/  HMMA.16816.F32 R108, R4, R20, RZ ;  /* 0x00000014046c723c */ /* 0x000fe200000018ff */
[----:B------:R1:W-:Y:S01]  /*3ce0*/  MUFU.EX2 R239, R3 ;  /* 0x0000000300ef7308 */ /* 0x0003e20000000800 */
[----:B--2---:R-:W-:-:S06]  /*3cf0*/  FFMA.FTZ R8, R75, c[0x0][0x2d0], -R0 ;  /* 0x0000b4004b087a23 */ /* 0x004fcc0000010800 */
[C---:B------:R-:W-:Y:S01]  /*3d00*/  HMMA.16816.F32 R104, R4.reuse, R28, RZ ;  /* 0x0000001c0468723c */ /* 0x040fe200000018ff */
[----:B------:R-:W2:Y:S07]  /*3d10*/  MUFU.EX2 R246, R8 ;  /* 0x0000000800f67308 */ /* 0x000eae0000000800 */
[----:B------:R-:W-:Y:S01]  /*3d20*/  HMMA.16816.F32 R100, R4, R32, RZ ;  /* 0x000000200464723c */ /* 0x000fe200000018ff */
[----:B-1----:R-:W-:-:S05]  /*3d30*/  FMUL.FTZ R3, R144, c[0x0][0x2d0] ;  /* 0x0000b40090037a20 */ /* 0x002fca0000410000 */
[----:B------:R-:W-:Y:S02]  /*3d40*/  FSEL R3, R3, RZ, P0 ;  /* 0x000000ff03037208 */ /* 0x000fe40000000000 */
[----:B------:R-:W-:Y:S01]  /*3d50*/  HMMA.16816.F32 R92, R4, R36, RZ ;  /* 0x00000024045c723c */ /* 0x000fe200000018ff */
[----:B--2---:R-:W-:Y:S02]  /*3d60*/  F2FP.PACK_AB R10, R246, R245 ;  /* 0x000000f5f60a723e */ /* 0x004fe400000000ff */
[----:B------:R-:W-:-:S05]  /*3d70*/  FFMA.FTZ R8, R57, c[0x0][0x2d0], -R3 ;  /* 0x0000b40039087a23 */ /* 0x000fca0000010803 */
[C---:B------:R-:W-:Y:S01]  /*3d80*/  HMMA.16816.F32 R88, R4.reuse, R26, RZ ;  /* 0x0000001a0458723c */ /* 0x040fe200000018ff */
[----:B------:R1:W-:Y:S07]  /*3d90*/  MUFU.EX2 R236, R8 ;  /* 0x0000000800ec7308 */ /* 0x0003ee0000000800 */
[C---:B------:R-:W-:Y:S08]  /*3da0*/  HMMA.16816.F32 R84, R4.reuse, R18, RZ ;  /* 0x000000120454723c */ /* 0x040ff000000018ff */
[----:B------:R-:W-:Y:S01]  /*3db0*/  HMMA.16816.F32 R80, R4, R22, RZ ;  /* 0x000000160450723c */ /* 0x000fe200000018ff */
[----:B-1----:R-:W-:-:S04]  /*3dc0*/  FFMA.FTZ R8, R56, c[0x0][0x2d0], -R3 ;  /* 0x0000b40038087a23 */ /* 0x002fc80000010803 */
[----:B------:R1:W2:Y:S03]  /*3dd0*/  MUFU.EX2 R235, R8 ;  /* 0x0000000800eb7308 */ /* 0x0002a60000000800 */
[C---:B------:R-:W-:Y:S08]  /*3de0*/  HMMA.16816.F32 R76, R4.reuse, R30, RZ ;  /* 0x0000001e044c723c */ /* 0x040ff000000018ff */
[----:B------:R-:W-:Y:S01]  /*3df0*/  HMMA.16816.F32 R72, R4, R34, RZ ;  /* 0x000000220448723c */ /* 0x000fe200000018ff */
[----:B-1----:R-:W-:Y:S01]  /*3e00*/  FFMA.FTZ R8, R60, c[0x0][0x2d0], -R3 ;  /* 0x0000b4003c087a23 */ /* 0x002fe20000010803 */
[----:B--2---:R-:W-:-:S06]  /*3e10*/  F2FP.PACK_AB R9, R235, R236 ;  /* 0x000000eceb09723e */ /* 0x004fcc00000000ff */
[----:B------:R-:W-:Y:S01]  /*3e20*/  HMMA.16816.F32 R64, R4, R38, RZ ;  /* 0x000000260440723c */ /* 0x000fe200000018ff */
[----:B------:R1:W-:Y:S06]  /*3e30*/  MUFU.EX2 R238, R8 ;  /* 0x0000000800ee7308 */ /* 0x0003ec0000000800 */
[----:B------:R-:W-:-:S04]  /*3e40*/  FFMA.FTZ R4, R120, c[0x0][0x2d0], -R12 ;  /* 0x0000b40078047a23 */ /* 0x000fc8000001080c */
[----:B------:R2:W-:Y:S01]  /*3e50*/  MUFU.EX2 R237, R4 ;  /* 0x0000000400ed7308 */ /* 0x0005e20000000800 */
[----:B-1----:R-:W-:-:S07]  /*3e60*/  FFMA.FTZ R8, R61, c[0x0][0x2d0], -R3 ;  /* 0x0000b4003d087a23 */ /* 0x002fce0000010803 */
[----:B------:R1:W3:Y:S01]  /*3e70*/  MUFU.EX2 R243, R8 ;  /* 0x0000000800f37308 */ /* 0x0002e20000000800 */
[----:B--2---:R-:W-:-:S07]  /*3e80*/  FFMA.FTZ R4, R98, c[0x0][0x2d0], -R12 ;  /* 0x0000b40062047a23 */ /* 0x004fce000001080c */
[----:B------:R2:W-:Y:S01]  /*3e90*/  MUFU.EX2 R242, R4 ;  /* 0x0000000400f27308 */ /* 0x0005e20000000800 */
[----:B-1----:R-:W-:Y:S02]  /*3ea0*/  F2FP.PACK_AB R8, R239, R244 ;  /* 0x000000f4ef08723e */ /* 0x002fe400000000ff */
[----:B---3--:R-:W-:-:S07]  /*3eb0*/  F2FP.PACK_AB R11, R243, R238 ;  /* 0x000000eef30b723e */ /* 0x008fce00000000ff */
[----:B------:R-:W-:Y:S01]  /*3ec0*/  HMMA.16816.F32 R68, R8, R24, RZ ;  /* 0x000000180844723c */ /* 0x000fe200000018ff */
[----:B--2---:R-:W-:-:S04]  /*3ed0*/  FFMA.FTZ R4, R49, c[0x0][0x2d0], -R12 ;  /* 0x0000b40031047a23 */ /* 0x004fc8000001080c */
[----:B------:R1:W-:Y:S03]  /*3ee0*/  MUFU.EX2 R241, R4 ;  /* 0x0000000400f17308 */ /* 0x0003e60000000800 */
[C---:B------:R-:W-:Y:S01]  /*3ef0*/  HMMA.16816.F32 R128, R8.reuse, R26, RZ ;  /* 0x0000001a0880723c */ /* 0x040fe200000018ff */
[----:B------:R-:W-:Y:S07]  /*3f00*/  LDSM.16.MT88.4 R24, [R209+0x500] ;  /* 0x00050000d118783b */ /* 0x000fee0000004200 */
[----:B------:R-:W-:Y:S01]  /*3f10*/  HMMA.16816.F32 R60, R8, R16, RZ ;  /* 0x00000010083c723c */ /* 0x000fe200000018ff */
[----:B-1----:R-:W-:-:S07]  /*3f20*/  FFMA.FTZ R4, R53, c[0x0][0x2d0], -R12 ;  /* 0x0000b40035047a23 */ /* 0x002fce000001080c */
[C---:B------:R-:W-:Y:S01]  /*3f30*/  HMMA.16816.F32 R124, R8.reuse, R18, RZ ;  /* 0x00000012087c723c */ /* 0x040fe200000018ff */
[----:B------:R1:W2:Y:S01]  /*3f40*/  MUFU.EX2 R240, R4 ;  /* 0x0000000400f07308 */ /* 0x0002a20000000800 */
[----:B------:R-:W-:Y:S06]  /*3f50*/  LDSM.16.MT88.4 R16, [R209+0x1500] ;  /* 0x00150000d110783b */ /* 0x000fec0000004200 */
[C---:B------:R-:W-:Y:S08]  /*3f60*/  HMMA.16816.F32 R56, R8.reuse, R20, RZ ;  /* 0x000000140838723c */ /* 0x040ff000000018ff */
[----:B------:R-:W-:Y:S01]  /*3f70*/  HMMA.16816.F32 R120, R8, R22, RZ ;  /* 0x000000160878723c */ /* 0x000fe200000018ff */
[----:B-1----:R-:W-:Y:S01]  /*3f80*/  FFMA.FTZ R4, R50, c[0x0][0x2d0], -R2 ;  /* 0x0000b40032047a23 */ /* 0x002fe20000010802 */
[----:B------:R-:W1:Y:S01]  /*3f90*/  LDSM.16.MT88.4 R20, [R210+0x500] ;  /* 0x00050000d214783b */ /* 0x000e620000004200 */
[----:B--2---:R-:W-:-:S02]  /*3fa0*/  F2FP.PACK_AB R6, R240, R241 ;  /* 0x000000f1f006723e */ /* 0x004fc400000000ff */
[----:B------:R2:W-:Y:S03]  /*3fb0*/  MUFU.EX2 R231, R4 ;  /* 0x0000000400e77308 */ /* 0x0005e60000000800 */
[C---:B------:R-:W-:Y:S08]  /*3fc0*/  HMMA.16816.F32 R52, R8.reuse, R28, RZ ;  /* 0x0000001c0834723c */ /* 0x040ff000000018ff */
[----:B------:R-:W-:Y:S01]  /*3fd0*/  HMMA.16816.F32 R132, R8, R30, RZ ;  /* 0x0000001e0884723c */ /* 0x000fe200000018ff */
[----:B------:R-:W3:Y:S01]  /*3fe0*/  LDSM.16.MT88.4 R28, [R210+0x1500] ;  /* 0x00150000d21c783b */ /* 0x000ee20000004200 */
[----:B--2---:R-:W-:-:S06]  /*3ff0*/  FFMA.FTZ R4, R51, c[0x0][0x2d0], -R2 ;  /* 0x0000b40033047a23 */ /* 0x004fcc0000010802 */
[C---:B------:R-:W-:Y:S01]  /*4000*/  HMMA.16816.F32 R136, R8.reuse, R34, RZ ;  /* 0x000000220888723c */ /* 0x040fe200000018ff */
[----:B------:R2:W4:Y:S07]  /*4010*/  MUFU.EX2 R234, R4 ;  /* 0x0000000400ea7308 */ /* 0x00052e0000000800 */
[----:B------:R-:W-:Y:S01]  /*4020*/  HMMA.16816.F32 R44, R8, R36, RZ ;  /* 0x00000024082c723c */ /* 0x000fe200000018ff */
[----:B--2---:R-:W-:Y:S01]  /*4030*/  FFMA.FTZ R4, R48, c[0x0][0x2d0], -R2 ;  /* 0x0000b40030047a23 */ /* 0x004fe20000010802 */
[----:B----4-:R-:W-:-:S06]  /*4040*/  F2FP.PACK_AB R5, R234, R231 ;  /* 0x000000e7ea05723e */ /* 0x010fcc00000000ff */
[----:B------:R-:W-:Y:S01]  /*4050*/  HMMA.16816.F32 R48, R8, R32, RZ ;  /* 0x000000200830723c */ /* 0x000fe200000018ff */
[----:B------:R-:W2:Y:S01]  /*4060*/  LDSM.16.MT88.4 R32, [R209+0x2500] ;  /* 0x00250000d120783b */ /* 0x000ea20000004200 */
[----:B------:R4:W-:Y:S02]  /*4070*/  MUFU.EX2 R233, R4 ;  /* 0x0000000400e97308 */ /* 0x0009e40000000800 */
[----:B----4-:R-:W-:-:S06]  /*4080*/  FFMA.FTZ R4, R99, c[0x0][0x2d0], -R2 ;  /* 0x0000b40063047a23 */ /* 0x010fcc0000010802 */
[----:B------:R4:W5:Y:S02]  /*4090*/  MUFU.EX2 R232, R4 ;  /* 0x0000000400e87308 */ /* 0x0009640000000800 */
[----:B----4-:R-:W-:Y:S01]  /*40a0*/  FFMA.FTZ R4, R147, c[0x0][0x2d0], -R0 ;  /* 0x0000b40093047a23 */ /* 0x010fe20000010800 */
[----:B-----5:R-:W-:-:S05]  /*40b0*/  F2FP.PACK_AB R7, R232, R233 ;  /* 0x000000e9e807723e */ /* 0x020fca00000000ff */
[----:B------:R4:W-:Y:S02]  /*40c0*/  MUFU.EX2 R226, R4 ;  /* 0x0000000400e27308 */ /* 0x0009e40000000800 */
[--C-:B----4-:R-:W-:Y:S02]  /*40d0*/  FFMA.FTZ R4, R148, c[0x0][0x2d0], -R0.reuse ;  /* 0x0000b40094047a23 */ /* 0x110fe40000010800 */
[----:B------:R-:W-:Y:S01]  /*40e0*/  HMMA.16816.F32 R148, R8, R38, RZ ;  /* 0x000000260894723c */ /* 0x000fe200000018ff */
[----:B------:R-:W-:Y:S03]  /*40f0*/  LDSM.16.MT88.4 R36, [R210+0x2900] ;  /* 0x00290000d224783b */ /* 0x000fe60000004200 */
[----:B------:R4:W5:Y:S03]  /*4100*/  MUFU.EX2 R224, R4 ;  /* 0x0000000400e07308 */ /* 0x0009660000000800 */
[----:B------:R-:W-:-:S02]  /*4110*/  FFMA.FTZ R8, R157, c[0x0][0x2d0], -R0 ;  /* 0x0000b4009d087a23 */ /* 0x000fc40000010800 */
[----:B------:R-:W-:-:S03]  /*4120*/  IMAD.MOV.U32 R9, RZ, RZ, R167 ;  /* 0x000000ffff097224 */ /* 0x000fc600078e00a7 */
[----:B------:R2:W-:Y:S01]  /*4130*/  MUFU.EX2 R222, R8 ;  /* 0x0000000800de7308 */ /* 0x0005e20000000800 */
[----:B------:R-:W-:Y:S02]  /*4140*/  IMAD.MOV.U32 R10, RZ, RZ, R165 ;  /* 0x000000ffff0a7224 */ /* 0x000fe400078e00a5 */
[----:B------:R-:W-:Y:S01]  /*4150*/  IMAD.MOV.U32 R11, RZ, RZ, R163 ;  /* 0x000000ffff0b7224 */ /* 0x000fe200078e00a3 */
[----:B----4-:R-:W-:-:S07]  /*4160*/  F2FP.PACK_AB R4, R242, R237 ;  /* 0x000000edf204723e */ /* 0x010fce00000000ff */
[----:B-1----:R-:W-:Y:S01]  /*4170*/  HMMA.16816.F32 R164, R4, R20, R112 ;  /* 0x0000001404a4723c */ /* 0x002fe20000001870 */
[----:B--2---:R-:W-:-:S04]  /*4180*/  FFMA.FTZ R8, R156, c[0x0][0x2d0], -R0 ;  /* 0x0000b4009c087a23 */ /* 0x004fc80000010800 */
[----:B------:R1:W2:Y:S03]  /*4190*/  MUFU.EX2 R219, R8 ;  /* 0x0000000800db7308 */ /* 0x0002a60000000800 */
[C---:B------:R-:W-:Y:S08]  /*41a0*/  HMMA.16816.F32 R168, R4.reuse, R24, R116 ;  /* 0x0000001804a8723c */ /* 0x040ff00000001874 */
[----:B---3--:R-:W-:Y:S01]  /*41b0*/  HMMA.16816.F32 R112, R4, R28, R104 ;  /* 0x0000001c0470723c */ /* 0x008fe20000001868 */
[----:B-1----:R-:W-:-:S07]  /*41c0*/  FFMA.FTZ R8, R146, c[0x0][0x2d0], -R3 ;  /* 0x0000b40092087a23 */ /* 0x002fce0000010803 */
        /* <DEDUP_REMOVED lines=17> */
[----:B--2---:R-:W-:Y:S02]  /*42e0*/  F2FP.PACK_AB R6, R219, R222 ;  /* 0x000000dedb06723e */ /* 0x004fe400000000ff */
[----:B---3--:R-:W-:Y:S01]  /*42f0*/  F2FP.PACK_AB R5, R203, R202 ;  /* 0x000000cacb05723e */ /* 0x008fe200000000ff */
[----:B-1----:R-:W-:Y:S01]  /*4300*/  FFMA.FTZ R8, R175, c[0x0][0x2d0], -R12 ;  /* 0x0000b400af087a23 */ /* 0x002fe2000001080c */
[----:B----4-:R-:W-:-:S03]  /*4310*/  F2FP.PACK_AB R7, R200, R201 ;  /* 0x000000c9c807723e */ /* 0x010fc600000000ff */
[----:B------:R1:W-:Y:S04]  /*4320*/  MUFU.EX2 R199, R8 ;  /* 0x0000000800c77308 */ /* 0x0003e80000000800 */
[C---:B------:R-:W-:Y:S08]  /*4330*/  HMMA.16816.F32 R76, R4.reuse, R20, R60 ;  /* 0x00000014044c723c */ /* 0x040ff0000000183c */
[----:B------:R-:W-:Y:S01]  /*4340*/  HMMA.16816.F32 R60, R4, R26, R128 ;  /* 0x0000001a043c723c */ /* 0x000fe20000001880 */
[----:B-1----:R-:W-:-:S06]  /*4350*/  FFMA.FTZ R8, R173, c[0x0][0x2d0], -R12 ;  /* 0x0000b400ad087a23 */ /* 0x002fcc000001080c */
[----:B------:R-:W-:Y:S01]  /*4360*/  IMAD.MOV.U32 R131, RZ, RZ, R179 ;  /* 0x000000ffff837224 */ /* 0x000fe200078e00b3 */
[----:B------:R1:W2:Y:S01]  /*4370*/  MUFU.EX2 R198, R8 ;  /* 0x0000000800c67308 */ /* 0x0002a20000000800 */
[C---:B------:R-:W-:Y:S01]  /*4380*/  HMMA.16816.F32 R80, R4.reuse, R24, R68 ;  /* 0x000000180450723c */ /* 0x040fe20000001844 */
[----:B------:R-:W3:Y:S07]  /*4390*/  LDSM.16.MT88.4 R24, [R209+0x900] ;  /* 0x00090000d118783b */ /* 0x000eee0000004200 */
        /* <DEDUP_REMOVED lines=8> */
[C---:B------:R-:W-:Y:S01]  /*4420*/  HMMA.16816.F32 R52, R4.reuse, R22, R124 ;  /* 0x000000160434723c */ /* 0x040fe2000000187c */
[----:B------:R-:W-:Y:S07]  /*4430*/  LDSM.16.MT88.4 R20, [R209+0x1900] ;  /* 0x00190000d114783b */ /* 0x000fee0000004200 */
[----:B------:R-:W-:Y:S01]  /*4440*/  HMMA.16816.F32 R48, R4, R18, R120 ;  /* 0x000000120430723c */ /* 0x000fe20000001878 */
[----:B------:R-:W5:Y:S01]  /*4450*/  LDSM.16.MT88.4 R16, [R210+0x900] ;  /* 0x00090000d210783b */ /* 0x000f620000004200 */
[----:B-1----:R-:W-:-:S06]  /*4460*/  FFMA.FTZ R8, R158, c[0x0][0x2d0], -R2 ;  /* 0x0000b4009e087a23 */ /* 0x002fcc0000010802 */
[C---:B------:R-:W-:Y:S01]  /*4470*/  HMMA.16816.F32 R44, R4.reuse, R30, R132 ;  /* 0x0000001e042c723c */ /* 0x040fe20000001884 */
[----:B------:R-:W1:Y:S01]  /*4480*/  LDSM.16.MT88.4 R28, [R210+0x1900] ;  /* 0x00190000d21c783b */ /* 0x000e620000004200 */
[----:B------:R2:W-:Y:S06]  /*4490*/  MUFU.EX2 R183, R8 ;  /* 0x0000000800b77308 */ /* 0x0005ec0000000800 */
[C---:B------:R-:W-:Y:S01]  /*44a0*/  HMMA.16816.F32 R56, R4.reuse, R34, R136 ;  /* 0x000000220438723c */ /* 0x040fe20000001888 */
[----:B------:R-:W1:Y:S04]  /*44b0*/  LDSM.16.MT88.4 R32, [R209+0x2900] ;  /* 0x00290000d120783b */ /* 0x000e680000004200 */
[----:B------:R-:W-:Y:S03]  /*44c0*/  LDSM.16.MT88.4 R136, [R210+0x1d00] ;  /* 0x001d0000d288783b */ /* 0x000fe60000004200 */
[----:B------:R-:W-:Y:S01]  /*44d0*/  HMMA.16816.F32 R40, R4, R42, R148 ;  /* 0x0000002a0428723c */ /* 0x000fe20000001894 */
[----:B--2---:R-:W-:-:S04]  /*44e0*/  FFMA.FTZ R8, R154, c[0x0][0x2d0], -R2 ;  /* 0x0000b4009a087a23 */ /* 0x004fc80000010802 */
[----:B------:R2:W2:Y:S02]  /*44f0*/  MUFU.EX2 R182, R8 ;  /* 0x0000000800b67308 */ /* 0x0004a40000000800 */
[----:B------:R-:W-:Y:S02]  /*4500*/  F2FP.PACK_AB R4, R198, R199 ;  /* 0x000000c7c604723e */ /* 0x000fe400000000ff */
[----:B----4-:R-:W-:Y:S01]  /*4510*/  F2FP.PACK_AB R6, R196, R197 ;  /* 0x000000c5c406723e */ /* 0x010fe200000000ff */
[----:B--2---:R-:W-:Y:S01]  /*4520*/  FFMA.FTZ R8, R155, c[0x0][0x2d0], -R2 ;  /* 0x0000b4009b087a23 */ /* 0x004fe20000010802 */
[----:B------:R-:W-:-:S03]  /*4530*/  F2FP.PACK_AB R5, R182, R183 ;  /* 0x000000b7b605723e */ /* 0x000fc600000000ff */
[----:B------:R2:W-:Y:S02]  /*4540*/  MUFU.EX2 R180, R8 ;  /* 0x0000000800b47308 */ /* 0x0005e40000000800 */
[----:B--2---:R-:W-:-:S06]  /*4550*/  FFMA.FTZ R8, R159, c[0x0][0x2d0], -R2 ;  /* 0x0000b4009f087a23 */ /* 0x004fcc0000010802 */
[----:B------:R2:W4:Y:S02]  /*4560*/  MUFU.EX2 R181, R8 ;  /* 0x0000000800b57308 */ /* 0x0005240000000800 */
[----:B--2---:R-:W-:Y:S01]  /*4570*/  FFMA.FTZ R8, R176, c[0x0][0x2d0], -R0 ;  /* 0x0000b400b0087a23 */ /* 0x004fe20000010800 */
[----:B----4-:R-:W-:-:S05]  /*4580*/  F2FP.PACK_AB R7, R181, R180 ;  /* 0x000000b4b507723e */ /* 0x010fca00000000ff */
[----:B------:R2:W-:Y:S02]  /*4590*/  MUFU.EX2 R179, R8 ;  /* 0x0000000800b37308 */ /* 0x0005e40000000800 */
[C---:B---3--:R-:W-:Y:S08]  /*45a0*/  HMMA.16816.F32 R156, R4.reuse, R24, R168 ;  /* 0x00000018049c723c */ /* 0x048ff000000018a8 */
[----:B-----5:R-:W-:Y:S01]  /*45b0*/  HMMA.16816.F32 R120, R4, R16, R164 ;  /* 0x000000100478723c */ /* 0x020fe200000018a4 */
[----:B------:R-:W-:Y:S01]  /*45c0*/  LDSM.16.MT88.4 R164, [R209+0xd00] ;  /* 0x000d0000d1a4783b */ /* 0x000fe20000004200 */
[----:B--2---:R-:W-:-:S04]  /*45d0*/  FFMA.FTZ R8, R184, c[0x0][0x2d0], -R0 ;  /* 0x0000b400b8087a23 */ /* 0x004fc80000010800 */
[----:B------:R2:W3:Y:S02]  /*45e0*/  MUFU.EX2 R176, R8 ;  /* 0x0000000800b07308 */ /* 0x0004e40000000800 */
[C---:B------:R-:W-:Y:S08]  /*45f0*/  HMMA.16816.F32 R124, R4.reuse, R20, R116 ;  /* 0x00000014047c723c */ /* 0x040ff00000001874 */
[----:B-1----:R-:W-:Y:S01]  /*4600*/  HMMA.16816.F32 R132, R4, R28, R112 ;  /* 0x0000001c0484723c */ /* 0x002fe20000001870 */
[----:B------:R-:W1:Y:S01]  /*4610*/  LDSM.16.MT88.4 R112, [R210+0xd00] ;  /* 0x000d0000d270783b */ /* 0x000e620000004200 */
[----:B--2---:R-:W-:-:S06]  /*4620*/  FFMA.FTZ R8, R177, c[0x0][0x2d0], -R0 ;  /* 0x0000b400b1087a23 */ /* 0x004fcc0000010800 */
[C---:B------:R-:W-:Y:S01]  /*4630*/  HMMA.16816.F32 R184, R4.reuse, R32, R104 ;  /* 0x0000002004b8723c */ /* 0x040fe20000001868 */
[----:B------:R2:W-:Y:S07]  /*4640*/  MUFU.EX2 R177, R8 ;  /* 0x0000000800b17308 */ /* 0x0005ee0000000800 */
[C---:B------:R-:W-:Y:S08]  /*4650*/  HMMA.16816.F32 R188, R4.reuse, R36, R100 ;  /* 0x0000002404bc723c */ /* 0x040ff00000001864 */
[----:B------:R-:W-:Y:S01]  /*4660*/  HMMA.16816.F32 R160, R4, R26, R160 ;  /* 0x0000001a04a0723c */ /* 0x000fe200000018a0 */
[----:B--2---:R-:W-:-:S04]  /*4670*/  FFMA.FTZ R8, R178, c[0x0][0x2d0], -R0 ;  /* 0x0000b400b2087a23 */ /* 0x004fc80000010800 */
[----:B------:R2:W4:Y:S03]  /*4680*/  MUFU.EX2 R178, R8 ;  /* 0x0000000800b27308 */ /* 0x0005260000000800 */
[C---:B------:R-:W-:Y:S08]  /*4690*/  HMMA.16816.F32 R108, R4.reuse, R18, R108 ;  /* 0x00000012046c723c */ /* 0x040ff0000000186c */
[----:B------:R-:W-:Y:S01]  /*46a0*/  HMMA.16816.F32 R96, R4, R22, R96 ;  /* 0x000000160460723c */ /* 0x000fe20000001860 */
[----:B--2---:R-:W-:-:S07]  /*46b0*/  FFMA.FTZ R8, R153, c[0x0][0x2d0], -R3 ;  /* 0x0000b40099087a23 */ /* 0x004fce0000010803 */
[C---:B------:R-:W-:Y:S01]  /*46c0*/  HMMA.16816.F32 R172, R4.reuse, R30, R92 ;  /* 0x0000001e04ac723c */ /* 0x040fe2000000185c */
[----:B------:R2:W-:Y:S07]  /*46d0*/  MUFU.EX2 R140, R8 ;  /* 0x00000008008c7308 */ /* 0x0005ee0000000800 */
[C---:B------:R-:W-:Y:S08]  /*46e0*/  HMMA.16816.F32 R88, R4.reuse, R34, R88 ;  /* 0x000000220458723c */ /* 0x040ff00000001858 */
[----:B------:R-:W-:Y:S01]  /*46f0*/  HMMA.16816.F32 R148, R4, R38, R84 ;  /* 0x000000260494723c */ /* 0x000fe20000001854 */
[----:B--2---:R-:W-:-:S04]  /*4700*/  FFMA.FTZ R8, R152, c[0x0][0x2d0], -R3 ;  /* 0x0000b40098087a23 */ /* 0x004fc80000010803 */
[----:B------:R2:W5:Y:S02]  /*4710*/  MUFU.EX2 R147, R8 ;  /* 0x0000000800937308 */ /* 0x0005640000000800 */
[----:B---3--:R-:W-:Y:S02]  /*4720*/  F2FP.PACK_AB R4, R176, R179 ;  /* 0x000000b3b004723e */ /* 0x008fe400000000ff */
[----:B----4-:R-:W-:Y:S01]  /*4730*/  F2FP.PACK_AB R6, R178, R177 ;  /* 0x000000b1b206723e */ /* 0x010fe200000000ff */
[----:B--2---:R-:W-:Y:S01]  /*4740*/  FFMA.FTZ R8, R141, c[0x0][0x2d0], -R3 ;  /* 0x0000b4008d087a23 */ /* 0x004fe20000010803 */
[----:B-----5:R-:W-:-:S03]  /*4750*/  F2FP.PACK_AB R5, R147, R140 ;  /* 0x0000008c9305723e */ /* 0x020fc600000000ff */
[----:B------:R2:W-:Y:S02]  /*4760*/  MUFU.EX2 R146, R8 ;  /* 0x0000000800927308 */ /* 0x0005e40000000800 */
[----:B--2---:R-:W-:-:S06]  /*4770*/  FFMA.FTZ R8, R13, c[0x0][0x2d0], -R3 ;  /* 0x0000b4000d087a23 */ /* 0x004fcc0000010803 */
[----:B------:R-:W2:Y:S02]  /*4780*/  MUFU.EX2 R141, R8 ;  /* 0x00000008008d7308 */ /* 0x000ea40000000800 */
[----:B--2---:R-:W-:Y:S01]  /*4790*/  F2FP.PACK_AB R7, R141, R146 ;  /* 0x000000928d07723e */ /* 0x004fe200000000ff */
[----:B------:R-:W-:-:S06]  /*47a0*/  FFMA.FTZ R8, R229, c[0x0][0x2d0], -R12 ;  /* 0x0000b400e5087a23 */ /* 0x000fcc000001080c */
[C---:B------:R-:W-:Y:S08]  /*47b0*/  HMMA.16816.F32 R168, R4.reuse, R26, R60 ;  /* 0x0000001a04a8723c */ /* 0x040ff0000000183c */
[C---:B------:R-:W-:Y:S01]  /*47c0*/  HMMA.16816.F32 R60, R4.reuse, R18, R52 ;  /* 0x00000012043c723c */ /* 0x040fe20000001834 */
[----:B------:R2:W-:Y:S06]  /*47d0*/  MUFU.EX2 R52, R8 ;  /* 0x0000000800347308 */ /* 0x0005ec0000000800 */
[----:B------:R-:W-:Y:S01]  /*47e0*/  IMAD.MOV.U32 R55, RZ, RZ, R131 ;  /* 0x000000ffff377224 */ /* 0x000fe200078e0083 */
[C---:B------:R-:W-:Y:S01]  /*47f0*/  HMMA.16816.F32 R152, R4.reuse, R24, R80 ;  /* 0x000000180498723c */ /* 0x040fe20000001850 */
[----:B------:R-:W3:Y:S04]  /*4800*/  LDSM.16.MT88.4 R128, [R209+0x1d00] ;  /* 0x001d0000d180783b */ /* 0x000ee80000004200 */
[----:B------:R-:W4:Y:S03]  /*4810*/  LDSM.16.MT88.4 R80, [R209+0x2d00] ;  /* 0x002d0000d150783b */ /* 0x000f260000004200 */
[----:B------:R-:W-:Y:S01]  /*4820*/  HMMA.16816.F32 R48, R4, R22, R48 ;  /* 0x000000160430723c */ /* 0x000fe20000001830 */
[----:B--2---:R-:W-:-:S04]  /*4830*/  FFMA.FTZ R8, R230, c[0x0][0x2d0], -R12 ;  /* 0x0000b400e6087a23 */ /* 0x004fc8000001080c */
[----:B------:R2:W5:Y:S03]  /*4840*/  MUFU.EX2 R26, R8 ;  /* 0x00000008001a7308 */ /* 0x0005660000000800 */
[C---:B------:R-:W-:Y:S08]  /*4850*/  HMMA.16816.F32 R116, R4.reuse, R20, R72 ;  /* 0x000000140474723c */ /* 0x040ff00000001848 */
[----:B------:R-:W-:Y:S01]  /*4860*/  HMMA.16816.F32 R100, R4, R16, R76 ;  /* 0x000000100464723c */ /* 0x000fe2000000184c */
[----:B--2---:R-:W-:Y:S01]  /*4870*/  FFMA.FTZ R8, R227, c[0x0][0x2d0], -R12 ;  /* 0x0000b400e3087a23 */ /* 0x004fe2000001080c */
[----:B-----5:R-:W-:-:S06]  /*4880*/  F2FP.PACK_AB R92, R26, R52 ;  /* 0x000000341a5c723e */ /* 0x020fcc00000000ff */
[C---:B------:R-:W-:Y:S01]  /*4890*/  HMMA.16816.F32 R68, R4.reuse, R28, R68 ;  /* 0x0000001c0444723c */ /* 0x040fe20000001844 */
[----:B------:R2:W-:Y:S07]  /*48a0*/  MUFU.EX2 R25, R8 ;  /* 0x0000000800197308 */ /* 0x0005ee0000000800 */
[C---:B------:R-:W-:Y:S08]  /*48b0*/  HMMA.16816.F32 R44, R4.reuse, R30, R44 ;  /* 0x0000001e042c723c */ /* 0x040ff0000000182c */
[----:B------:R-:W-:Y:S01]  /*48c0*/  HMMA.16816.F32 R64, R4, R32, R64 ;  /* 0x000000200440723c */ /* 0x000fe20000001840 */
[----:B--2---:R-:W-:Y:S01]  /*48d0*/  FFMA.FTZ R8, R214, c[0x0][0x2d0], -R12 ;  /* 0x0000b400d6087a23 */ /* 0x004fe2000001080c */
[----:B------:R-:W-:-:S03]  /*48e0*/  IADD3 R214, R213, 0x2c00, RZ ;  /* 0x00002c00d5d67810 */ /* 0x000fc60007ffe0ff */
[----:B------:R2:W5:Y:S03]  /*48f0*/  MUFU.EX2 R24, R8 ;  /* 0x0000000800187308 */ /* 0x0005660000000800 */
[C---:B------:R-:W-:Y:S08]  /*4900*/  HMMA.16816.F32 R56, R4.reuse, R34, R56 ;  /* 0x000000220438723c */ /* 0x040ff00000001838 */
[----:B------:R-:W-:Y:S01]  /*4910*/  HMMA.16816.F32 R84, R4, R36, R192 ;  /* 0x000000240454723c */ /* 0x000fe200000018c0 */
[----:B--2---:R-:W-:Y:S01]  /*4920*/  FFMA.FTZ R8, R207, c[0x0][0x2d0], -R2 ;  /* 0x0000b400cf087a23 */ /* 0x004fe20000010802 */
[----:B-----5:R-:W-:-:S06]  /*4930*/  F2FP.PACK_AB R94, R24, R25 ;  /* 0x00000019185e723e */ /* 0x020fcc00000000ff */
[----:B------:R-:W-:Y:S01]  /*4940*/  HMMA.16816.F32 R40, R4, R38, R40 ;  /* 0x000000260428723c */ /* 0x000fe20000001828 */
[----:B------:R2:W-:Y:S01]  /*4950*/  MUFU.EX2 R23, R8 ;  /* 0x0000000800177308 */ /* 0x0005e20000000800 */
[----:B------:R-:W5:Y:S01]  /*4960*/  LDSM.16.MT88.4 R4, [R210+0x2d00] ;  /* 0x002d0000d204783b */ /* 0x000f620000004200 */
[----:B--2---:R-:W-:Y:S01]  /*4970*/  FFMA.FTZ R8, R220, c[0x0][0x2d0], -R2 ;  /* 0x0000b400dc087a23 */ /* 0x004fe20000010802 */
[----:B------:R-:W-:-:S05]  /*4980*/  IADD3 R220, R213, 0x1400, RZ ;  /* 0x00001400d5dc7810 */ /* 0x000fca0007ffe0ff */
[----:B------:R2:W1:Y:S02]  /*4990*/  MUFU.EX2 R22, R8 ;  /* 0x0000000800167308 */ /* 0x0004640000000800 */
[--C-:B--2---:R-:W-:Y:S01]  /*49a0*/  FFMA.FTZ R8, R205, c[0x0][0x2d0], -R2.reuse ;  /* 0x0000b400cd087a23 */ /* 0x104fe20000010802 */
[----:B-1----:R-:W-:Y:S01]  /*49b0*/  F2FP.PACK_AB R93, R22, R23 ;  /* 0x00000017165d723e */ /* 0x002fe200000000ff */
[----:B------:R-:W-:-:S04]  /*49c0*/  FFMA.FTZ R2, R206, c[0x0][0x2d0], -R2 ;  /* 0x0000b400ce027a23 */ /* 0x000fc80000010802 */
[----:B------:R1:W-:Y:S08]  /*49d0*/  MUFU.EX2 R20, R8 ;  /* 0x0000000800147308 */ /* 0x0003f00000000800 */
[----:B------:R2:W2:Y:S01]  /*49e0*/  MUFU.EX2 R21, R2 ;  /* 0x0000000200157308 */ /* 0x0004a20000000800 */
[----:B-1----:R-:W-:Y:S02]  /*49f0*/  FADD.FTZ R8, R236, R235 ;  /* 0x000000ebec087221 */ /* 0x002fe40000010000 */
[----:B--2---:R-:W-:Y:S01]  /*4a00*/  FFMA.FTZ R2, R218, c[0x0][0x2d0], -R0 ;  /* 0x0000b400da027a23 */ /* 0x004fe20000010800 */
[----:B------:R-:W-:-:S02]  /*4a10*/  F2FP.PACK_AB R95, R21, R20 ;  /* 0x00000014155f723e */ /* 0x000fc400000000ff */
[----:B------:R-:W-:Y:S02]  /*4a20*/  IADD3 R218, R213, 0x1c00, RZ ;  /* 0x00001c00d5da7810 */ /* 0x000fe40007ffe0ff */
[----:B------:R1:W-:Y:S03]  /*4a30*/  MUFU.EX2 R19, R2 ;  /* 0x0000000200137308 */ /* 0x0003e60000000800 */
[C---:B------:R-:W-:Y:S08]  /*4a40*/  HMMA.16816.F32 R104, R92.reuse, R112, R120 ;  /* 0x000000705c68723c */ /* 0x040ff00000001878 */
[----:B---3--:R-:W-:Y:S01]  /*4a50*/  HMMA.16816.F32 R120, R92, R128, R124 ;  /* 0x000000805c78723c */ /* 0x008fe2000000187c */
[----:B-1----:R-:W-:Y:S01]  /*4a60*/  FFMA.FTZ R2, R215, c[0x0][0x2d0], -R0 ;  /* 0x0000b400d7027a23 */ /* 0x002fe20000010800 */
[----:B------:R-:W-:-:S03]  /*4a70*/  IADD3 R215, R213, 0x2800, RZ ;  /* 0x00002800d5d77810 */ /* 0x000fc60007ffe0ff */
[----:B------:R1:W2:Y:S03]  /*4a80*/  MUFU.EX2 R18, R2 ;  /* 0x0000000200127308 */ /* 0x0002a60000000800 */
[C---:B------:R-:W-:Y:S08]  /*4a90*/  HMMA.16816.F32 R124, R92.reuse, R130, R96 ;  /* 0x000000825c7c723c */ /* 0x040ff00000001860 */
[----:B----4-:R-:W-:Y:S01]  /*4aa0*/  HMMA.16816.F32 R76, R92, R82, R88 ;  /* 0x000000525c4c723c */ /* 0x010fe20000001858 */
[--C-:B-1----:R-:W-:Y:S01]  /*4ab0*/  FFMA.FTZ R2, R228, c[0x0][0x2d0], -R0.reuse ;  /* 0x0000b400e4027a23 */ /* 0x102fe20000010800 */
[----:B--2---:R-:W-:Y:S01]  /*4ac0*/  F2FP.PACK_AB R96, R18, R19 ;  /* 0x000000131260723e */ /* 0x004fe200000000ff */
[----:B------:R-:W-:-:S05]  /*4ad0*/  FFMA.FTZ R0, R223, c[0x0][0x2d0], -R0 ;  /* 0x0000b400df007a23 */ /* 0x000fca0000010800 */
[----:B-----5:R-:W-:Y:S01]  /*4ae0*/  HMMA.16816.F32 R88, R92, R4, R188 ;  /* 0x000000045c58723c */ /* 0x020fe200000018bc */
[----:B------:R-:W-:Y:S01]  /*4af0*/  MUFU.EX2 R17, R2 ;  /* 0x0000000200117308 */ /* 0x000fe20000000800 */
[----:B------:R-:W-:-:S06]  /*4b00*/  IADD3 R223, R213, 0x800, RZ ;  /* 0x00000800d5df7810 */ /* 0x000fcc0007ffe0ff */
[C---:B------:R-:W-:Y:S01]  /*4b10*/  HMMA.16816.F32 R156, R92.reuse, R164, R156 ;  /* 0x000000a45c9c723c */ /* 0x040fe2000000189c */
[----:B------:R1:W2:Y:S07]  /*4b20*/  MUFU.EX2 R16, R0 ;  /* 0x0000000000107308 */ /* 0x0002ae0000000800 */
[C---:B------:R-:W-:Y:S08]  /*4b30*/  HMMA.16816.F32 R160, R92.reuse, R166, R160 ;  /* 0x000000a65ca0723c */ /* 0x040ff000000018a0 */
[----:B------:R-:W-:Y:S01]  /*4b40*/  HMMA.16816.F32 R108, R92, R114, R108 ;  /* 0x000000725c6c723c */ /* 0x000fe2000000186c */
[----:B-1----:R-:W-:Y:S01]  /*4b50*/  FFMA.FTZ R0, R217, c[0x0][0x2d0], -R3 ;  /* 0x0000b400d9007a23 */ /* 0x002fe20000010803 */
[----:B--2---:R-:W-:-:S02]  /*4b60*/  F2FP.PACK_AB R98, R16, R17 ;  /* 0x000000111062723e */ /* 0x004fc400000000ff */
[----:B------:R-:W-:Y:S01]  /*4b70*/  IADD3 R217, R213, 0x2000, RZ ;  /* 0x00002000d5d97810 */ /* 0x000fe20007ffe0ff */
[----:B------:R1:W-:Y:S03]  /*4b80*/  MUFU.EX2 R12, R0 ;  /* 0x00000000000c7308 */ /* 0x0003e60000000800 */
[C---:B------:R-:W-:Y:S08]  /*4b90*/  HMMA.16816.F32 R132, R92.reuse, R136, R132 ;  /* 0x000000885c84723c */ /* 0x040ff00000001884 */
[----:B------:R-:W-:Y:S01]  /*4ba0*/  HMMA.16816.F32 R172, R92, R138, R172 ;  /* 0x0000008a5cac723c */ /* 0x000fe200000018ac */
[----:B-1----:R-:W-:Y:S01]  /*4bb0*/  FFMA.FTZ R0, R221, c[0x0][0x2d0], -R3 ;  /* 0x0000b400dd007a23 */ /* 0x002fe20000010803 */
[----:B------:R-:W-:-:S06]  /*4bc0*/  IADD3 R221, R213, 0x1000, RZ ;  /* 0x00001000d5dd7810 */ /* 0x000fcc0007ffe0ff */
[C---:B------:R-:W-:Y:S01]  /*4bd0*/  HMMA.16816.F32 R72, R92.reuse, R80, R184 ;  /* 0x000000505c48723c */ /* 0x040fe200000018b8 */
[----:B------:R1:W2:Y:S07]  /*4be0*/  MUFU.EX2 R13, R0 ;  /* 0x00000000000d7308 */ /* 0x0002ae0000000800 */
[----:B------:R-:W-:Y:S01]  /*4bf0*/  HMMA.16816.F32 R92, R92, R6, R148 ;  /* 0x000000065c5c723c */ /* 0x000fe20000001894 */
[--C-:B-1----:R-:W-:Y:S01]  /*4c00*/  FFMA.FTZ R0, R14, c[0x0][0x2d0], -R3.reuse ;  /* 0x0000b4000e007a23 */ /* 0x102fe20000010803 */
[----:B--2---:R-:W-:Y:S01]  /*4c10*/  F2FP.PACK_AB R97, R13, R12 ;  /* 0x0000000c0d61723e */ /* 0x004fe200000000ff */
[----:B------:R-:W-:-:S02]  /*4c20*/  FFMA.FTZ R3, R15, c[0x0][0x2d0], -R3 ;  /* 0x0000b4000f037a23 */ /* 0x000fc40000010803 */
[----:B------:R1:W-:Y:S08]  /*4c30*/  MUFU.EX2 R14, R0 ;  /* 0x00000000000e7308 */ /* 0x0003f00000000800 */
[----:B------:R2:W3:Y:S01]  /*4c40*/  MUFU.EX2 R15, R3 ;  /* 0x00000003000f7308 */ /* 0x0004e20000000800 */
[----:B-1----:R-:W-:-:S05]  /*4c50*/  @P2 IMAD.HI.U32 R0, R216, c[0x0][0x2c8], RZ ;  /* 0x0000b200d8002a27 */ /* 0x002fca00078e00ff */
[----:B------:R-:W-:Y:S01]  /*4c60*/  @P2 SHF.R.U32.HI R216, RZ, c[0x0][0x2cc], R0 ;  /* 0x0000b300ffd82a19 */ /* 0x000fe20000011600 */
[----:B--2---:R-:W-:-:S03]  /*4c70*/  FADD.FTZ R3, R11, R252 ;  /* 0x000000fc0b037221 */ /* 0x004fc60000010000 */
[----:B------:R-:W-:Y:S01]  /*4c80*/  IADD3 R0, R216, R10, -R9 ;  /* 0x0000000ad8007210 */ /* 0x000fe20007ffe809 */
[----:B------:R-:W-:Y:S01]  /*4c90*/  FADD.FTZ R11, R238, R8 ;  /* 0x00000008ee0b7221 */ /* 0x000fe20000010000 */
[----:B---3--:R-:W-:Y:S01]  /*4ca0*/  F2FP.PACK_AB R99, R15, R14 ;  /* 0x0000000e0f63723e */ /* 0x008fe200000000ff */
[----:B------:R-:W-:Y:S01]  /*4cb0*/  FADD.FTZ R10, R251, R3 ;  /* 0x00000003fb0a7221 */ /* 0x000fe20000010000 */
[----:B------:R-:W-:Y:S01]  /*4cc0*/  SHF.R.S32.HI R2, RZ, 0x1f, R0 ;  /* 0x0000001fff027819 */ /* 0x000fe20000011400 */
[----:B------:R-:W-:Y:S01]  /*4cd0*/  FADD.FTZ R3, R243, R11 ;  /* 0x0000000bf3037221 */ /* 0x000fe20000010000 */
[----:B------:R-:W-:Y:S02]  /*4ce0*/  IADD3 R216, R213, 0x2400, RZ ;  /* 0x00002400d5d87810 */ /* 0x000fe40007ffe0ff */
[----:B------:R-:W-:Y:S01]  /*4cf0*/  LEA.HI R27, R2, R0, RZ, 0x6 ;  /* 0x00000000021b7211 */ /* 0x000fe200078f30ff */
        /* <DEDUP_REMOVED lines=14> */
[----:B------:R-:W-:Y:S01]  /*4de0*/  FADD.FTZ R0, R224, R5 ;  /* 0x00000005e0007221 */ /* 0x000fe20000010000 */
[----:B------:R-:W-:Y:S01]  /*4df0*/  IADD3 R224, R213, 0x400, RZ ;  /* 0x00000400d5e07810 */ /* 0x000fe20007ffe0ff */
[----:B------:R-:W-:Y:S01]  /*4e00*/  FADD.FTZ R3, R203, R3 ;  /* 0x00000003cb037221 */ /* 0x000fe20000010000 */
[----:B------:R-:W-:Y:S01]  /*4e10*/  HMMA.16816.F32 R168, R96, R136, R68 ;  /* 0x0000008860a8723c */ /* 0x000fe20000001844 */
[----:B------:R-:W-:-:S02]  /*4e20*/  FADD.FTZ R4, R242, R4 ;  /* 0x00000004f2047221 */ /* 0x000fc40000010000 */
[----:B------:R-:W-:Y:S01]  /*4e30*/  FADD.FTZ R0, R222, R0 ;  /* 0x00000000de007221 */ /* 0x000fe20000010000 */
[----:B------:R-:W-:Y:S01]  /*4e40*/  IADD3 R222, R213, 0xc00, RZ ;  /* 0x00000c00d5de7810 */ /* 0x000fe20007ffe0ff */
[----:B------:R-:W-:Y:S02]  /*4e50*/  FADD.FTZ R5, R234, R2 ;  /* 0x00000002ea057221 */ /* 0x000fe40000010000 */
[----:B------:R-:W-:Y:S01]  /*4e60*/  FADD.FTZ R3, R201, R3 ;  /* 0x00000003c9037221 */ /* 0x000fe20000010000 */
[----:B------:R-:W-:Y:S01]  /*4e70*/  HMMA.16816.F32 R100, R96, R112, R100 ;  /* 0x000000706064723c */ /* 0x000fe20000001864 */
[----:B------:R-:W-:Y:S02]  /*4e80*/  FADD.FTZ R4, R241, R4 ;  /* 0x00000004f1047221 */ /* 0x000fe40000010000 */
[----:B------:R-:W-:Y:S01]  /*4e90*/  FADD.FTZ R0, R219, R0 ;  /* 0x00000000db007221 */ /* 0x000fe20000010000 */
[----:B------:R-:W-:Y:S01]  /*4ea0*/  IADD3 R219, R213, 0x1800, RZ ;  /* 0x00001800d5db7810 */ /* 0x000fe20007ffe0ff */
        /* <DEDUP_REMOVED lines=32> */
[----:B------:R-:W-:Y:S01]  /*50b0*/  HMMA.16816.F32 R96, R96, R6, R40 ;  /* 0x000000066060723c */ /* 0x000fe20000001828 */
[----:B------:R-:W-:Y:S02]  /*50c0*/  FADD.FTZ R0, R26, R4 ;  /* 0x000000041a007221 */ /* 0x000fe40000010000 */
[----:B------:R-:W-:Y:S02]  /*50d0*/  FADD.FTZ R4, R17, R3 ;  /* 0x0000000311047221 */ /* 0x000fe40000010000 */
[----:B------:R-:W-:Y:S02]  /*50e0*/  FADD.FTZ R5, R22, R5 ;  /* 0x0000000516057221 */ /* 0x000fe40000010000 */
[----:B------:R-:W-:Y:S02]  /*50f0*/  FADD.FTZ R3, R14, R2 ;  /* 0x000000020e037221 */ /* 0x000fe40000010000 */
[----:B------:R-:W-:Y:S01]  /*5100*/  FADD.FTZ R2, R25, R0 ;  /* 0x0000000019027221 */ /* 0x000fe20000010000 */
[----:B------:R-:W-:Y:S01]  /*5110*/  SHF.R.S32.HI R0, RZ, 0x6, R27 ;  /* 0x00000006ff007819 */ /* 0x000fe2000001141b */
[----:B------:R-:W-:-:S02]  /*5120*/  FADD.FTZ R5, R20, R5 ;  /* 0x0000000514057221 */ /* 0x000fc40000010000 */
[----:B------:R-:W-:Y:S01]  /*5130*/  FADD.FTZ R6, R16, R4 ;  /* 0x0000000410067221 */ /* 0x000fe20000010000 */
[----:B------:R-:W-:Y:S01]  /*5140*/  IMNMX R0, RZ, R0, !PT ;  /* 0x00000000ff007217 */ /* 0x000fe20007800200 */
[----:B------:R-:W-:Y:S02]  /*5150*/  FADD.FTZ R4, R15, R3 ;  /* 0x000000030f047221 */ /* 0x000fe40000010000 */
[----:B------:R-:W-:Y:S01]  /*5160*/  FADD.FTZ R3, R24, R2 ;  /* 0x0000000218037221 */ /* 0x000fe20000010000 */
[----:B------:R1:W-:Y:S01]  /*5170*/  STL [R1], R6 ;  /* 0x0000000601007387 */ /* 0x0003e20000100800 */
[----:B------:R-:W-:Y:S01]  /*5180*/  FADD.FTZ R2, R21, R5 ;  /* 0x0000000515027221 */ /* 0x000fe20000010000 */
[----:B------:R-:W-:Y:S02]  /*5190*/  ISETP.GE.AND P0, PT, R204, R0, PT ;  /* 0x00000000cc00720c */ /* 0x000fe40003f06270 */
[----:B------:R1:W-:Y:S04]  /*51a0*/  STL [R1+0x4], R4 ;  /* 0x0000040401007387 */ /* 0x0003e80000100800 */
[----:B------:R1:W-:Y:S04]  /*51b0*/  STL [R1+0x50], R0 ;  /* 0x0000500001007387 */ /* 0x0003e80000100800 */
[----:B------:R1:W-:Y:S04]  /*51c0*/  STL [R1+0x8], R3 ;  /* 0x0000080301007387 */ /* 0x0003e80000100800 */
[----:B------:R1:W-:Y:S01]  /*51d0*/  STL [R1+0xc], R2 ;  /* 0x00000c0201007387 */ /* 0x0003e20000100800 */
[----:B------:R-:W-:Y:S05]  /*51e0*/  @!P0 BRA `(.L_x_622) ;  /* 0x0000453000008947 */ /* 0x000fea0003800000 */
[----:B------:R-:W2:Y:S04]  /*51f0*/  LDL.64 R32, [R1+0x48] ;  /* 0x0000480001207983 */ /* 0x000ea80000100a00 */
[----:B------:R-:W3:Y:S04]  /*5200*/  LDL.64 R30, [R1+0x40] ;  /* 0x00004000011e7983 */ /* 0x000ee80000100a00 */
[----:B------:R-:W4:Y:S04]  /*5210*/  LDL.64 R28, [R1+0x38] ;  /* 0x00003800011c7983 */ /* 0x000f280000100a00 */
[----:B------:R-:W5:Y:S01]  /*5220*/  LDL.64 R54, [R1+0x30] ;  /* 0x0000300001367983 */ /* 0x000f620000100a00 */
[----:B------:R-:W-:Y:S01]  /*5230*/  IMAD.MOV.U32 R141, RZ, RZ, R144 ;  /* 0x000000ffff8d7224 */ /* 0x000fe200078e0090 */
[----:B------:R-:W-:Y:S01]  /*5240*/  MOV R146, R143 ;  /* 0x0000008f00927202 */ /* 0x000fe20000000f00 */
[----:B------:R-:W-:-:S02]  /*5250*/  IMAD.MOV.U32 R140, RZ, RZ, R145 ;  /* 0x000000ffff8c7224 */ /* 0x000fc400078e0091 */
[----:B------:R-:W-:Y:S02]  /*5260*/  IMAD.MOV.U32 R147, RZ, RZ, R142 ;  /* 0x000000ffff937224 */ /* 0x000fe400078e008e */
[----:B------:R-:W-:Y:S01]  /*5270*/  IMAD.MOV.U32 R226, RZ, RZ, R204 ;  /* 0x000000ffffe27224 */ /* 0x000fe200078e00cc */
[C---:B-12---:R-:W-:Y:S02]  /*5280*/  IADD3 R2, P0, R32.reuse, 0x20, RZ ;  /* 0x0000002020027810 */ /* 0x046fe40007f1e0ff */
[----:B------:R-:W-:Y:S02]  /*5290*/  IADD3 R0, P3, R32, 0x40, RZ ;  /* 0x0000004020007810 */ /* 0x000fe40007f7e0ff */
[----:B---3--:R-:W-:Y:S01]  /*52a0*/  IADD3 R3, P1, R30, 0x20, RZ ;  /* 0x000000201e037810 */ /* 0x008fe20007f3e0ff */
[----:B------:R4:W-:Y:S04]  /*52b0*/  STL [R1+0x2c], R2 ;  /* 0x00002c0201007387 */ /* 0x0009e80000100800 */
[----:B------:R1:W-:Y:S04]  /*52c0*/  STL [R1+0x24], R0 ;  /* 0x0000240001007387 */ /* 0x0003e80000100800 */
[----:B------:R2:W-:Y:S01]  /*52d0*/  STL [R1+0x1c], R3 ;  /* 0x00001c0301007387 */ /* 0x0005e20000100800 */
[----:B----4-:R-:W-:-:S02]  /*52e0*/  IADD3.X R2, RZ, R29, RZ, P0, !PT ;  /* 0x0000001dff027210 */ /* 0x010fc400007fe4ff */
[----:B-1----:R-:W-:-:S03]  /*52f0*/  IADD3 R0, P0, R30, 0x40, RZ ;  /* 0x000000401e007810 */ /* 0x002fc60007f1e0ff */
[----:B------:R5:W-:Y:S01]  /*5300*/  STL [R1+0x28], R2 ;  /* 0x0000280201007387 */ /* 0x000be20000100800 */
[----:B--2---:R-:W-:-:S03]  /*5310*/  IADD3.X R3, RZ, R29, RZ, P3, !PT ;  /* 0x0000001dff037210 */ /* 0x004fc60001ffe4ff */
[----:B------:R1:W-:Y:S04]  /*5320*/  STL [R1+0x14], R0 ;  /* 0x0000140001007387 */ /* 0x0003e80000100800 */
[----:B------:R-:W-:Y:S01]  /*5330*/  STL [R1+0x20], R3 ;  /* 0x0000200301007387 */ /* 0x000fe20000100800 */
[----:B-----5:R-:W-:Y:S01]  /*5340*/  IMAD.X R2, RZ, RZ, R55, P1 ;  /* 0x000000ffff027224 */ /* 0x020fe200008e0637 */
[----:B-1----:R-:W-:-:S05]  /*5350*/  IADD3.X R0, RZ, R55, RZ, P0, !PT ;  /* 0x00000037ff007210 */ /* 0x002fca00007fe4ff */
[----:B------:R1:W-:Y:S04]  /*5360*/  STL [R1+0x10], R0 ;  /* 0x0000100001007387 */ /* 0x0003e80000100800 */
[----:B------:R2:W-:Y:S04]  /*5370*/  STL [R1+0x18], R2 ;  /* 0x0000180201007387 */ /* 0x0005e80000100800 */
[----:B------:R-:W1:Y:S02]  /*5380*/  LDL R55, [R1+0x58] ;  /* 0x0000580001377983 */ /* 0x000e640000100800 */
[----:B-1----:R-:W-:-:S05]  /*5390*/  @P2 IMAD.HI.U32 R0, R55, c[0x0][0x2c8], RZ ;  /* 0x0000b20037002a27 */ /* 0x002fca00078e00ff */
[----:B------:R2:W-:Y:S02]  /*53a0*/  @P2 STL [R1+0x54], R0 ;  /* 0x0000540001002387 */ /* 0x0005e40000100800 */
.L_x_623:
[----:B------:R-:W3:Y:S01]  /*53b0*/  LDL.64 R42, [R1+0x48] ;  /* 0x00004800012a7983 */ /* 0x000ee20000100a00 */
[----:B------:R-:W-:Y:S04]  /*53c0*/  DEPBAR.LE SB0, 0x0 ;  /* 0x000080000000791a */ /* 0x000fe80000000000 */
[C---:B------:R-:W-:Y:S01]  /*53d0*/  ISETP.GE.AND P3, PT, R226.reuse, RZ, PT ;  /* 0x000000ffe200720c */ /* 0x040fe20003f66270 */
[----:B------:R-:W4:Y:S01]  /*53e0*/  LDL.64 R142, [R1+0x38] ;  /* 0x00003800018e7983 */ /* 0x000f220000100a00 */
[----:B------:R-:W-:Y:S01]  /*53f0*/  IMAD.MOV.U32 R45, RZ, RZ, c[0x0][0x208] ;  /* 0x00008200ff2d7624 */ /* 0x000fe200078e00ff */
[----:B------:R-:W-:Y:S02]  /*5400*/  MOV R46, c[0x0][0x20c] ;  /* 0x00008300002e7a02 */ /* 0x000fe40000000f00 */
[----:B------:R-:W-:Y:S02]  /*5410*/  MOV R235, 0xffffffc0 ;  /* 0xffffffc000eb7802 */ /* 0x000fe40000000f00 */
[----:B--2---:R-:W2:Y:S04]  /*5420*/  LDL R47, [R1+0x2c] ;  /* 0x00002c00012f7983 */ /* 0x004ea80000100800 */
[----:B------:R-:W2:Y:S02]  /*5430*/  LDL R55, [R1+0x28] ;  /* 0x0000280001377983 */ /* 0x000ea40000100800 */
[----:B------:R-:W-:Y:S01]  /*5440*/  @P3 SHF.R.S32.HI R0, RZ, 0x1f, R226 ;  /* 0x0000001fff003819 */ /* 0x000fe200000114e2 */
[----:B------:R-:W-:Y:S01]  /*5450*/  @P3 IMAD.WIDE.U32 R36, R226, c[0x0][0x208], RZ ;  /* 0x00008200e2243a25 */ /* 0x000fe200078e00ff */
[----:B------:R-:W2:Y:S03]  /*5460*/  LDL R58, [R1+0x24] ;  /* 0x00002400013a7983 */ /* 0x000ea60000100800 */
[----:B------:R-:W-:Y:S01]  /*5470*/  @P3 IMAD R0, R0, c[0x0][0x208], RZ ;  /* 0x0000820000003a24 */ /* 0x000fe200078e02ff */
[----:B------:R-:W2:Y:S01]  /*5480*/  LDL R54, [R1+0x20] ;  /* 0x0000200001367983 */ /* 0x000ea20000100800 */
[----:B------:R-:W-:Y:S02]  /*5490*/  @P3 IMAD.SHL.U32 R2, R36, 0x40, RZ ;  /* 0x0000004024023824 */ /* 0x000fe400078e00ff */
[----:B------:R-:W-:Y:S01]  /*54a0*/  @P3 IMAD R0, R226, c[0x0][0x20c], R0 ;  /* 0x00008300e2003a24 */ /* 0x000fe200078e0200 */
[----:B------:R-:W-:Y:S03]  /*54b0*/  BAR.SYNC.DEFER_BLOCKING 0x0 ;  /* 0x0000000000007b1d */ /* 0x000fe60000010000 */
[----:B------:R-:W-:Y:S05]  /*54c0*/  @P3 IMAD.IADD R0, R37, 0x1, R0 ;  /* 0x0000000125003824 */ /* 0x000fea00078e0200 */
[----:B------:R-:W-:Y:S01]  /*54d0*/  @P3 SHF.L.U64.HI R0, R36, 0x6, R0 ;  /* 0x0000000624003819 */ /* 0x000fe20000010200 */
[----:B-----5:R-:W-:Y:S04]  /*54e0*/  STL [R1+0x68], R213 ;  /* 0x000068d501007387 */ /* 0x020fe80000100800 */
[----:B------:R-:W-:Y:S04]  /*54f0*/  STL [R1+0x6c], R224 ;  /* 0x00006ce001007387 */ /* 0x000fe80000100800 */
[----:B------:R-:W2:Y:S04]  /*5500*/  LDL R234, [R1+0x54] ;  /* 0x0000540001ea7983 */ /* 0x000ea80000100800 */
[----:B------:R-:W2:Y:S06]  /*5510*/  LDL.64 R232, [R1+0x40] ;  /* 0x0000400001e87983 */ /* 0x000eac0000100a00 */
[----:B------:R-:W-:Y:S08]  /*5520*/  LDSM.16.M88.4 R64, [R211+0x6100] ;  /* 0x00610000d340783b */ /* 0x000ff00000000200 */
[----:B------:R-:W1:Y:S08]  /*5530*/  LDSM.16.M88.4 R16, [R208+0x3100] ;  /* 0x00310000d010783b */ /* 0x000e700000000200 */
[----:B------:R-:W1:Y:S08]  /*5540*/  LDSM.16.M88.4 R60, [R211+0x7100] ;  /* 0x00710000d33c783b */ /* 0x000e700000000200 */
[----:B------:R-:W1:Y:S08]  /*5550*/  LDSM.16.M88.4 R32, [R208+0x3500] ;  /* 0x00350000d020783b */ /* 0x000e700000000200 */
[----:B------:R-:W2:Y:S06]  /*5560*/  LDL.64 R230, [R1+0x30] ;  /* 0x0000300001e67983 */ /* 0x000eac0000100a00 */
[----:B------:R-:W2:Y:S08]  /*5570*/  LDSM.16.M88.4 R48, [R208+0x3900] ;  /* 0x00390000d030783b */ /* 0x000eb00000000200 */
[----:B------:R-:W2:Y:S01]  /*5580*/  LDL R227, [R1+0x14] ;  /* 0x0000140001e37983 */ /* 0x000ea20000100800 */
[-C--:B-1----:R-:W-:Y:S03]  /*5590*/  HMMA.16816.F32 R4, R64, R16.reuse, RZ ;  /* 0x000000104004723c */ /* 0x082fe600000018ff */
[----:B------:R-:W1:Y:S05]  /*55a0*/  LDSM.16.M88.4 R148, [R208+0x3d00] ;  /* 0x003d0000d094783b */ /* 0x000e6a0000000200 */
[C---:B------:R-:W-:Y:S03]  /*55b0*/  HMMA.16816.F32 R8, R60.reuse, R16, RZ ;  /* 0x000000103c08723c */ /* 0x040fe600000018ff */
[----:B------:R-:W2:Y:S04]  /*55c0*/  LDL R228, [R1+0x10] ;  /* 0x0000100001e47983 */ /* 0x000ea80000100800 */
[----:B------:R-:W-:Y:S01]  /*55d0*/  LDSM.16.M88.4 R176, [R212+0x6100] ;  /* 0x00610000d4b0783b */ /* 0x000fe20000000200 */
[-C--:B------:R-:W-:Y:S07]  /*55e0*/  HMMA.16816.F32 R12, R60, R18.reuse, RZ ;  /* 0x000000123c0c723c */ /* 0x080fee00000018ff */
[----:B------:R1:W2:Y:S01]  /*55f0*/  LDSM.16.M88.4 R180, [R213] ;  /* 0x00000000d5b4783b */ /* 0x0002a20000000200 */
[C---:B------:R-:W-:Y:S07]  /*5600*/  HMMA.16816.F32 R16, R64.reuse, R18, RZ ;  /* 0x000000124010723c */ /* 0x040fee00000018ff */
[----:B------:R-:W2:Y:S01]  /*5610*/  LDSM.16.M88.4 R184, [R212+0x7100] ;  /* 0x00710000d4b8783b */ /* 0x000ea20000000200 */
[-C--:B------:R-:W-:Y:S07]  /*5620*/  HMMA.16816.F32 R20, R64, R32.reuse, RZ ;  /* 0x000000204014723c */ /* 0x080fee00000018ff */
[----:B------:R1:W2:Y:S01]  /*5630*/  LDSM.16.M88.4 R188, [R224] ;  /* 0x00000000e0bc783b */ /* 0x0002a20000000200 */
[C---:B------:R-:W-:Y:S07]  /*5640*/  HMMA.16816.F32 R24, R60.reuse, R32, RZ ;  /* 0x000000203c18723c */ /* 0x040fee00000018ff */
[----:B-1----:R-:W2:Y:S01]  /*5650*/  LDL R213, [R1+0x1c] ;  /* 0x00001c0001d57983 */ /* 0x002ea20000100800 */
[-C--:B------:R-:W-:Y:S03]  /*5660*/  HMMA.16816.F32 R28, R60, R34.reuse, RZ ;  /* 0x000000223c1c723c */ /* 0x080fe600000018ff */
[----:B------:R-:W1:Y:S05]  /*5670*/  LDSM.16.M88.4 R192, [R223] ;  /* 0x00000000dfc0783b */ /* 0x000e6a0000000200 */
[C---:B------:R-:W-:Y:S03]  /*5680*/  HMMA.16816.F32 R32, R64.reuse, R34, RZ ;  /* 0x000000224020723c */ /* 0x040fe600000018ff */
[----:B------:R-:W1:Y:S08]  /*5690*/  LDSM.16.M88.4 R196, [R222] ;  /* 0x00000000dec4783b */ /* 0x000e700000000200 */
[----:B------:R-:W2:Y:S04]  /*56a0*/  LDL R224, [R1+0x18] ;  /* 0x0000180001e07983 */ /* 0x000ea80000100800 */
[----:B------:R-:W2:Y:S04]  /*56b0*/  LDL R237, [R1+0x5c] ;  /* 0x00005c0001ed7983 */ /* 0x000ea80000100800 */
[----:B------:R-:W2:Y:S04]  /*56c0*/  LDL R236, [R1+0x38] ;  /* 0x0000380001ec7983 */ /* 0x000ea80000100800 */
[----:B------:R-:W2:Y:S01]  /*56d0*/  LDL R229, [R1+0x60] ;  /* 0x0000600001e57983 */ /* 0x000ea20000100800 */
[----:B---3--:R-:W-:Y:S04]  /*56e0*/  @P3 IADD3 R3, P0, R2, R42, RZ ;  /* 0x0000002a02033210 */ /* 0x008fe80007f1e0ff */
[----:B----4-:R-:W-:Y:S02]  /*56f0*/  @P3 IADD3.X R36, R0, R143, RZ, P0, !PT ;  /* 0x0000008f00243210 */ /* 0x010fe400007fe4ff */
[C---:B------:R-:W-:Y:S02]  /*5700*/  @P3 LEA R52, P0, R3.reuse, c[0x0][0x1f8], 0x1 ;  /* 0x00007e0003343a11 */ /* 0x040fe400078008ff */
[-C--:B--2---:R-:W-:Y:S02]  /*5710*/  @P3 IADD3 R40, P1, R2, R47.reuse, RZ ;  /* 0x0000002f02283210 */ /* 0x084fe40007f3e0ff */
[----:B------:R-:W-:Y:S02]  /*5720*/  @P3 LEA.HI.X R53, R3, c[0x0][0x1fc], R36, 0x1, P0 ;  /* 0x00007f0003353a11 */ /* 0x000fe400000f0c24 */
[-C--:B------:R-:W-:Y:S01]  /*5730*/  HMMA.16816.F32 R36, R64, R48.reuse, RZ ;  /* 0x000000304024723c */ /* 0x080fe200000018ff */
[----:B------:R-:W-:Y:S01]  /*5740*/  @P3 IMAD.X R41, R0, 0x1, R55, P1 ;  /* 0x0000000100293824 */ /* 0x000fe200008e0637 */
[C---:B------:R-:W-:Y:S01]  /*5750*/  @P3 LEA R56, P1, R40.reuse, c[0x0][0x1f8], 0x1 ;  /* 0x00007e0028383a11 */ /* 0x040fe200078208ff */
[----:B------:R-:W-:Y:S01]  /*5760*/  @!PT LDS RZ, [RZ] ;  /* 0x00000000fffff984 */ /* 0x000fe20000000800 */
[----:B------:R-:W-:Y:S01]  /*5770*/  @!PT LDS RZ, [RZ] ;  /* 0x00000000fffff984 */ /* 0x000fe20000000800 */
[----:B------:R-:W-:Y:S01]  /*5780*/  @!PT LDS RZ, [RZ] ;  /* 0x00000000fffff984 */ /* 0x000fe20000000800 */
[----:B------:R2:W-:Y:S01]  /*5790*/  @P3 LDGSTS.E.BYPASS.LTC128B.128 [R225+0x100], [R52.64], !P6 ;  /* 0x0010000034e13fae */ /* 0x0005e2000f101d46 */
[C---:B------:R-:W-:Y:S02]  /*57a0*/  @P3 LEA R3, P0, R45.reuse, R2, 0x5 ;  /* 0x000000022d033211 */ /* 0x040fe400078028ff */
[----:B------:R-:W-:Y:S02]  /*57b0*/  @P3 LEA.HI.X R57, R40, c[0x0][0x1fc], R41, 0x1, P1 ;  /* 0x00007f0028393a11 */ /* 0x000fe400008f0c29 */
[----:B------:R-:W-:Y:S03]  /*57c0*/  @P3 IADD3 R44, P1, R2, R58, RZ ;  /* 0x0000003a022c3210 */ /* 0x000fe60007f3e0ff */
[----:B------:R3:W-:Y:S01]  /*57d0*/  @P3 LDGSTS.E.BYPASS.LTC128B.128 [R225+0x1100], [R56.64], !P5 ;  /* 0x0110000038e13fae */ /* 0x0007e2000e901d46 */
[----:B------:R-:W-:Y:S01]  /*57e0*/  @P3 LEA.HI.X R2, R45, R0, R46, 0x5, P0 ;  /* 0x000000002d023211 */ /* 0x000fe200000f2c2e */
[----:B------:R-:W-:Y:S01]  /*57f0*/  @P3 IMAD.X R46, R0, 0x1, R54, P1 ;  /* 0x00000001002e3824 */ /* 0x000fe200008e0636 */
[----:B------:R-:W-:Y:S02]  /*5800*/  @P3 IADD3 R45, P0, R3, R42, RZ ;  /* 0x0000002a032d3210 */ /* 0x000fe40007f1e0ff */
[C---:B------:R-:W-:Y:S02]  /*5810*/  HMMA.16816.F32 R40, R60.reuse, R48, RZ ;  /* 0x000000303c28723c */ /* 0x040fe400000018ff */
[----:B------:R-:W-:Y:S01]  /*5820*/  @P3 LEA R144, P1, R44, c[0x0][0x1f8], 0x1 ;  /* 0x00007e002c903a11 */ /* 0x000fe200078208ff */
[----:B------:R-:W-:Y:S01]  /*5830*/  @P3 IMAD.X R0, R2, 0x1, R143, P0 ;  /* 0x0000000102003824 */ /* 0x000fe200000e068f */
[C---:B------:R-:W-:Y:S02]  /*5840*/  @P3 LEA R200, P0, R45.reuse, c[0x0][0x1f8], 0x1 ;  /* 0x00007e002dc83a11 */ /* 0x040fe400078008ff */
[----:B------:R-:W-:Y:S02]  /*5850*/  @P3 LEA.HI.X R145, R44, c[0x0][0x1fc], R46, 0x1, P1 ;  /* 0x00007f002c913a11 */ /* 0x000fe400008f0c2e */
[----:B------:R-:W-:Y:S03]  /*5860*/  @P3 LEA.HI.X R201, R45, c[0x0][0x1fc], R0, 0x1, P0 ;  /* 0x00007f002dc93a11 */ /* 0x000fe600000f0c00 */
[----:B------:R4:W-:Y:S01]  /*5870*/  @P3 LDGSTS.E.BYPASS.LTC128B.128 [R225+0x2100], [R144.64], !P4 ;  /* 0x0210000090e13fae */ /* 0x0009e2000e101d46 */
[C---:B------:R-:W-:Y:S02]  /*5880*/  @P3 IADD3 R0, P1, R3.reuse, R47, RZ ;  /* 0x0000002f03003210 */ /* 0x040fe40007f3e0ff */
[-C--:B------:R-:W-:Y:S01]  /*5890*/  HMMA.16816.F32 R44, R60, R50.reuse, RZ ;  /* 0x000000323c2c723c */ /* 0x080fe200000018ff */
[----:B------:R-:W-:Y:S02]  /*58a0*/  @P3 IADD3 R3, P0, R3, R58, RZ ;  /* 0x0000003a03033210 */ /* 0x000fe40007f1e0ff */
[----:B------:R-:W-:Y:S02]  /*58b0*/  @P3 IADD3.X R55, R2, R55, RZ, P1, !PT ;  /* 0x0000003702373210 */ /* 0x000fe40000ffe4ff */
[----:B------:R1:W-:Y:S01]  /*58c0*/  @P3 LDGSTS.E.BYPASS.LTC128B.128 [R225+0x900], [R200.64], !P6 ;  /* 0x00900000c8e13fae */ /* 0x0003e2000f101d46 */
[----:B------:R-:W-:Y:S01]  /*58d0*/  @P3 LEA R142, P1, R0, c[0x0][0x1f8], 0x1 ;  /* 0x00007e00008e3a11 */ /* 0x000fe200078208ff */
[----:B------:R-:W-:Y:S01]  /*58e0*/  @P3 IMAD.X R54, R2, 0x1, R54, P0 ;  /* 0x0000000102363824 */ /* 0x000fe200000e0636 */
[C---:B------:R-:W-:Y:S04]  /*58f0*/  HMMA.16816.F32 R48, R64.reuse, R50, RZ ;  /* 0x000000324030723c */ /* 0x040fe800000018ff */
[C---:B------:R-:W-:Y:S02]  /*5900*/  @P3 LEA R2, P0, R3.reuse, c[0x0][0x1f8], 0x1 ;  /* 0x00007e0003023a11 */ /* 0x040fe400078008ff */
[----:B------:R-:W-:Y:S02]  /*5910*/  @P3 LEA.HI.X R143, R0, c[0x0][0x1fc], R55, 0x1, P1 ;  /* 0x00007f00008f3a11 */ /* 0x000fe400008f0c37 */
[----:B------:R-:W-:Y:S01]  /*5920*/  @P3 LEA.HI.X R3, R3, c[0x0][0x1fc], R54, 0x1, P0 ;  /* 0x00007f0003033a11 */ /* 0x000fe200000f0c36 */
[----:B------:R2:W4:Y:S02]  /*5930*/  LDL R0, [R1+0x58] ;  /* 0x0000580001007983 */ /* 0x0005240000100800 */
[-C--:B--2---:R-:W-:Y:S02]  /*5940*/  HMMA.16816.F32 R52, R64, R148.reuse, RZ ;  /* 0x000000944034723c */ /* 0x084fe400000018ff */
[----:B------:R2:W-:Y:S06]  /*5950*/  @P3 LDGSTS.E.BYPASS.LTC128B.128 [R225+0x1900], [R142.64], !P5 ;  /* 0x019000008ee13fae */ /* 0x0005ec000e901d46 */
[C---:B---3--:R-:W-:Y:S02]  /*5960*/  HMMA.16816.F32 R56, R60.reuse, R148, RZ ;  /* 0x000000943c38723c */ /* 0x048fe400000018ff */
[----:B------:R3:W-:Y:S01]  /*5970*/  @P3 LDGSTS.E.BYPASS.LTC128B.128 [R225+0x2900], [R2.64], !P4 ;  /* 0x0290000002e13fae */ /* 0x0007e2000e101d46 */
[----:B------:R-:W-:Y:S05]  /*5980*/  ISETP.GE.AND P3, PT, R226, 0x1, PT ;  /* 0x00000001e200780c */ /* 0x000fea0003f66270 */
[-C--:B------:R-:W-:Y:S02]  /*5990*/  HMMA.16816.F32 R60, R60, R150.reuse, RZ ;  /* 0x000000963c3c723c */ /* 0x080fe400000018ff */
[----:B-1----:R-:W-:Y:S06]  /*59a0*/  LDSM.16.M88.4 R200, [R211+0x9100] ;  /* 0x00910000d3c8783b */ /* 0x002fec0000000200 */
[----:B------:R-:W-:Y:S02]  /*59b0*/  HMMA.16816.F32 R64, R64, R150, RZ ;  /* 0x000000964040723c */ /* 0x000fe400000018ff */
[----:B------:R-:W0:Y:S06]  /*59c0*/  LDGDEPBAR ;  /* 0x00000000000079af */ /* 0x000e2c0000000000 */
[-C--:B------:R-:W-:Y:S02]  /*59d0*/  HMMA.16816.F32 R4, R176, R180.reuse, R4 ;  /* 0x000000b4b004723c */ /* 0x080fe40000001804 */
[----:B------:R-:W-:Y:S06]  /*59e0*/  LDSM.16.M88.4 R148, [R211+0x8100] ;  /* 0x00810000d394783b */ /* 0x000fec0000000200 */
[C---:B------:R-:W-:Y:S02]  /*59f0*/  HMMA.16816.F32 R8, R184.reuse, R180, R8 ;  /* 0x000000b4b808723c */ /* 0x040fe40000001808 */
[----:B------:R-:W-:Y:S06]  /*5a00*/  LDSM.16.M88.4 R204, [R208+0x4900] ;  /* 0x00490000d0cc783b */ /* 0x000fec0000000200 */
[-C--:B------:R-:W-:Y:S08]  /*5a10*/  HMMA.16816.F32 R12, R184, R182.reuse, R12 ;  /* 0x000000b6b80c723c */ /* 0x080ff0000000180c */
[C---:B------:R-:W-:Y:S01]  /*5a20*/  HMMA.16816.F32 R16, R176.reuse, R182, R16 ;  /* 0x000000b6b010723c */ /* 0x040fe20000001810 */
[----:B------:R-:W1:Y:S07]  /*5a30*/  LDSM.16.M88.4 R180, [R208+0x4100] ;  /* 0x00410000d0b4783b */ /* 0x000e6e0000000200 */
[-C--:B------:R-:W-:Y:S08]  /*5a40*/  HMMA.16816.F32 R20, R176, R188.reuse, R20 ;  /* 0x000000bcb014723c */ /* 0x080ff00000001814 */
[C---:B------:R-:W-:Y:S08]  /*5a50*/  HMMA.16816.F32 R24, R184.reuse, R188, R24 ;  /* 0x000000bcb818723c */ /* 0x040ff00000001818 */
[-C--:B------:R-:W-:Y:S08]  /*5a60*/  HMMA.16816.F32 R28, R184, R190.reuse, R28 ;  /* 0x000000beb81c723c */ /* 0x080ff0000000181c */
[C---:B------:R-:W-:Y:S01]  /*5a70*/  HMMA.16816.F32 R32, R176.reuse, R190, R32 ;  /* 0x000000beb020723c */ /* 0x040fe20000001820 */
[----:B------:R-:W1:Y:S07]  /*5a80*/  LDSM.16.M88.4 R188, [R208+0x4500] ;  /* 0x00450000d0bc783b */ /* 0x000e6e0000000200 */
[-C--:B------:R-:W-:Y:S08]  /*5a90*/  HMMA.16816.F32 R36, R176, R192.reuse, R36 ;  /* 0x000000c0b024723c */ /* 0x080ff00000001824 */
[C---:B------:R-:W-:Y:S08]  /*5aa0*/  HMMA.16816.F32 R40, R184.reuse, R192, R40 ;  /* 0x000000c0b828723c */ /* 0x040ff00000001828 */
[-C--:B------:R-:W-:Y:S08]  /*5ab0*/  HMMA.16816.F32 R44, R184, R194.reuse, R44 ;  /* 0x000000c2b82c723c */ /* 0x080ff0000000182c */
[C---:B------:R-:W-:Y:S01]  /*5ac0*/  HMMA.16816.F32 R48, R176.reuse, R194, R48 ;  /* 0x000000c2b030723c */ /* 0x040fe20000001830 */
[----:B------:R-:W-:Y:S07]  /*5ad0*/  LDSM.16.M88.4 R192, [R220] ;  /* 0x00000000dcc0783b */ /* 0x000fee0000000200 */
[-C--:B------:R-:W-:Y:S08]  /*5ae0*/  HMMA.16816.F32 R52, R176, R196.reuse, R52 ;  /* 0x000000c4b034723c */ /* 0x080ff00000001834 */
[C---:B------:R-:W-:Y:S08]  /*5af0*/  HMMA.16816.F32 R56, R184.reuse, R196, R56 ;  /* 0x000000c4b838723c */ /* 0x040ff00000001838 */
[-C--:B------:R-:W-:Y:S01]  /*5b00*/  HMMA.16816.F32 R60, R184, R198.reuse, R60 ;  /* 0x000000c6b83c723c */ /* 0x080fe2000000183c */
[----:B------:R-:W-:Y:S07]  /*5b10*/  LDSM.16.M88.4 R184, [R221] ;  /* 0x00000000ddb8783b */ /* 0x000fee0000000200 */
[----:B------:R-:W-:Y:S01]  /*5b20*/  HMMA.16816.F32 R64, R176, R198, R64 ;  /* 0x000000c6b040723c */ /* 0x000fe20000001840 */
[----:B------:R-:W2:Y:S07]  /*5b30*/  LDSM.16.M88.4 R176, [R208+0x4d00] ;  /* 0x004d0000d0b0783b */ /* 0x000eae0000000200 */
        /* <DEDUP_REMOVED lines=15> */
[----:B------:R-:W3:Y:S07]  /*5c30*/  LDSM.16.M88.4 R204, [R218] ;  /* 0x00000000dacc783b */ /* 0x000eee0000000200 */
[-C--:B--2---:R-:W-:Y:S08]  /*5c40*/  HMMA.16816.F32 R52, R148, R176.reuse, R52 ;  /* 0x000000b09434723c */ /* 0x084ff00000001834 */
[C---:B------:R-:W-:Y:S08]  /*5c50*/  HMMA.16816.F32 R56, R200.reuse, R176, R56 ;  /* 0x000000b0c838723c */ /* 0x040ff00000001838 */
[-C--:B------:R-:W-:Y:S01]  /*5c60*/  HMMA.16816.F32 R60, R200, R178.reuse, R60 ;  /* 0x000000b2c83c723c */ /* 0x080fe2000000183c */
[----:B------:R-:W-:Y:S07]  /*5c70*/  LDSM.16.M88.4 R200, [R208+0x5d00] ;  /* 0x005d0000d0c8783b */ /* 0x000fee0000000200 */
[----:B------:R-:W-:Y:S01]  /*5c80*/  HMMA.16816.F32 R64, R148, R178, R64 ;  /* 0x000000b29440723c */ /* 0x000fe20000001840 */
[----:B------:R-:W-:Y:S07]  /*5c90*/  LDSM.16.M88.4 R148, [R211+0xa100] ;  /* 0x00a10000d394783b */ /* 0x000fee0000000200 */
[-C--:B-1----:R-:W-:Y:S01]  /*5ca0*/  HMMA.16816.F32 R4, R180, R184.reuse, R4 ;  /* 0x000000b8b404723c */ /* 0x082fe20000001804 */
[----:B------:R-:W1:Y:S07]  /*5cb0*/  LDSM.16.M88.4 R176, [R208+0x5100] ;  /* 0x00510000d0b0783b */ /* 0x000e6e0000000200 */
[C---:B------:R-:W-:Y:S04]  /*5cc0*/  HMMA.16816.F32 R8, R188.reuse, R184, R8 ;  /* 0x000000b8bc08723c */ /* 0x040fe80000001808 */
[----:B----4-:R-:W-:Y:S01]  /*5cd0*/  @P2 SHF.R.U32.HI R0, RZ, c[0x0][0x2cc], R234 ;  /* 0x0000b300ff002a19 */ /* 0x010fe200000116ea */
[----:B------:R-:W-:Y:S03]  /*5ce0*/  IMAD.MOV.U32 R234, RZ, RZ, c[0x0][0x1e0] ;  /* 0x00007800ffea7624 */ /* 0x000fe600078e00ff */
[-C--:B------:R-:W-:Y:S01]  /*5cf0*/  HMMA.16816.F32 R12, R188, R186.reuse, R12 ;  /* 0x000000babc0c723c */ /* 0x080fe2000000180c */
[----:B------:R-:W-:Y:S03]  /*5d00*/  SHFL.IDX PT, R145, R0, 0x3, 0x1c1f ;  /* 0x007c1f0000917f89 */ /* 0x000fe600000e0000 */
[----:B------:R-:W-:Y:S04]  /*5d10*/  IMAD.SHL.U32 R234, R234, 0x20, RZ ;  /* 0x00000020eaea7824 */ /* 0x000fe800078e00ff */
[C---:B------:R-:W-:Y:S01]  /*5d20*/  HMMA.16816.F32 R16, R180.reuse, R186, R16 ;  /* 0x000000bab410723c */ /* 0x040fe20000001810 */
[----:B------:R-:W2:Y:S07]  /*5d30*/  LDSM.16.M88.4 R184, [R211+0xb100] ;  /* 0x00b10000d3b8783b */ /* 0x000eae0000000200 */
        /* <DEDUP_REMOVED lines=9> */
[----:B------:R-:W2:Y:S07]  /*5dd0*/  LDSM.16.M88.4 R196, [R208+0x5900] ;  /* 0x00590000d0c4783b */ /* 0x000eae0000000200 */
[-C--:B---3--:R-:W-:Y:S08]  /*5de0*/  HMMA.16816.F32 R52, R180, R204.reuse, R52 ;  /* 0x000000ccb434723c */ /* 0x088ff00000001834 */
[C---:B------:R-:W-:Y:S07]  /*5df0*/  HMMA.16816.F32 R56, R188.reuse, R204, R56 ;  /* 0x000000ccbc38723c */ /* 0x040fee0000001838 */
[----:B------:R-:W-:Y:S01]  /*5e00*/  IADD3 R204, R226, -0x1, RZ ;  /* 0xffffffffe2cc7810 */ /* 0x000fe20007ffe0ff */
[-C--:B------:R-:W-:Y:S01]  /*5e10*/  HMMA.16816.F32 R60, R188, R206.reuse, R60 ;  /* 0x000000cebc3c723c */ /* 0x080fe2000000183c */
[----:B------:R-:W-:Y:S03]  /*5e20*/  LDSM.16.M88.4 R188, [R212+0xb100] ;  /* 0x00b10000d4bc783b */ /* 0x000fe60000000200 */
[----:B------:R-:W-:Y:S01]  /*5e30*/  @P3 IMAD.WIDE.U32 R2, R204, c[0x0][0x1e0], RZ ;  /* 0x00007800cc023a25 */ /* 0x000fe200078e00ff */
[----:B------:R-:W-:Y:S03]  /*5e40*/  @P3 SHF.R.S32.HI R142, RZ, 0x1f, R204 ;  /* 0x0000001fff8e3819 */ /* 0x000fe600000114cc */
[----:B------:R-:W-:Y:S01]  /*5e50*/  HMMA.16816.F32 R64, R180, R206, R64 ;  /* 0x000000ceb440723c */ /* 0x000fe20000001840 */
[----:B------:R-:W-:Y:S03]  /*5e60*/  LDSM.16.M88.4 R180, [R217] ;  /* 0x00000000d9b4783b */ /* 0x000fe60000000200 */
[----:B------:R-:W-:Y:S04]  /*5e70*/  @P3 IMAD R142, R142, c[0x0][0x1e0], RZ ;  /* 0x000078008e8e3a24 */ /* 0x000fe800078e02ff */
[-C--:B-1----:R-:W-:Y:S05]  /*5e80*/  HMMA.16816.F32 R4, R148, R176.reuse, R4 ;  /* 0x000000b09404723c */ /* 0x082fea0000001804 */
[----:B------:R-:W-:Y:S03]  /*5e90*/  @P3 IMAD R142, R204, c[0x0][0x1e4], R142 ;  /* 0x00007900cc8e3a24 */ /* 0x000fe600078e028e */
[C---:B--2---:R-:W-:Y:S04]  /*5ea0*/  HMMA.16816.F32 R8, R184.reuse, R176, R8 ;  /* 0x000000b0b808723c */ /* 0x044fe80000001808 */
[----:B------:R-:W-:Y:S01]  /*5eb0*/  @P3 IMAD.IADD R142, R3, 0x1, R142 ;  /* 0x00000001038e3824 */ /* 0x000fe200078e028e */
[C---:B------:R-:W-:Y:S03]  /*5ec0*/  @P3 SHF.L.U32 R3, R2.reuse, 0x6, RZ ;  /* 0x0000000602033819 */ /* 0x040fe600000006ff */
[-C--:B------:R-:W-:Y:S04]  /*5ed0*/  HMMA.16816.F32 R12, R184, R178.reuse, R12 ;  /* 0x000000b2b80c723c */ /* 0x080fe8000000180c */
[----:B------:R-:W-:Y:S02]  /*5ee0*/  @P3 SHF.L.U64.HI R2, R2, 0x6, R142 ;  /* 0x0000000602023819 */ /* 0x000fe4000001028e */
[C---:B------:R-:W-:Y:S02]  /*5ef0*/  @P3 IADD3 R142, P1, R3.reuse, R232, RZ ;  /* 0x000000e8038e3210 */ /* 0x040fe40007f3e0ff */
[C---:B------:R-:W-:Y:S01]  /*5f00*/  HMMA.16816.F32 R16, R148.reuse, R178, R16 ;  /* 0x000000b29410723c */ /* 0x040fe20000001810 */
[----:B------:R-:W1:Y:S03]  /*5f10*/  LDSM.16.M88.4 R176, [R212+0xa100] ;  /* 0x00a10000d4b0783b */ /* 0x000e660000000200 */
[----:B------:R-:W-:Y:S01]  /*5f20*/  @P3 IMAD.X R144, R2, 0x1, R231, P1 ;  /* 0x0000000102903824 */ /* 0x000fe200008e06e7 */
[----:B------:R-:W-:Y:S03]  /*5f30*/  @P3 IADD3 R143, P1, R3, R213, RZ ;  /* 0x000000d5038f3210 */ /* 0x000fe60007f3e0ff */
[-C--:B----4-:R-:W-:Y:S08]  /*5f40*/  HMMA.16816.F32 R20, R148, R192.reuse, R20 ;  /* 0x000000c09414723c */ /* 0x090ff00000001814 */
[C---:B------:R-:W-:Y:S01]  /*5f50*/  HMMA.16816.F32 R24, R184.reuse, R192, R24 ;  /* 0x000000c0b818723c */ /* 0x040fe20000001818 */
[----:B------:R-:W-:Y:S07]  /*5f60*/  SHFL.IDX PT, R192, R0, 0x1, 0x1c1f ;  /* 0x003c1f0000c07f89 */ /* 0x000fee00000e0000 */
[-C--:B------:R-:W-:Y:S01]  /*5f70*/  HMMA.16816.F32 R28, R184, R194.reuse, R28 ;  /* 0x000000c2b81c723c */ /* 0x080fe2000000181c */
[----:B------:R-:W-:Y:S07]  /*5f80*/  SHFL.IDX PT, R193, R0, 0x2, 0x1c1f ;  /* 0x005c1f0000c17f89 */ /* 0x000fee00000e0000 */
[C---:B------:R-:W-:Y:S01]  /*5f90*/  HMMA.16816.F32 R32, R148.reuse, R194, R32 ;  /* 0x000000c29420723c */ /* 0x040fe20000001820 */
[----:B------:R-:W-:Y:S07]  /*5fa0*/  SHFL.IDX PT, R194, R0, RZ, 0x1c1f ;  /* 0x001c1fff00c27589 */ /* 0x000fee00000e0000 */
[-C--:B------:R-:W-:Y:S08]  /*5fb0*/  HMMA.16816.F32 R36, R148, R196.reuse, R36 ;  /* 0x000000c49424723c */ /* 0x080ff00000001824 */
[C---:B------:R-:W-:Y:S08]  /*5fc0*/  HMMA.16816.F32 R40, R184.reuse, R196, R40 ;  /* 0x000000c4b828723c */ /* 0x040ff00000001828 */
[-C--:B------:R-:W-:Y:S08]  /*5fd0*/  HMMA.16816.F32 R44, R184, R198.reuse, R44 ;  /* 0x000000c6b82c723c */ /* 0x080ff0000000182c */
[C---:B------:R-:W-:Y:S08]  /*5fe0*/  HMMA.16816.F32 R48, R148.reuse, R198, R48 ;  /* 0x000000c69430723c */ /* 0x040ff00000001830 */
[-C--:B------:R-:W-:Y:S08]  /*5ff0*/  HMMA.16816.F32 R52, R148, R200.reuse, R52 ;  /* 0x000000c89434723c */ /* 0x080ff00000001834 */
[C---:B------:R-:W-:Y:S08]  /*6000*/  HMMA.16816.F32 R56, R184.reuse, R200, R56 ;  /* 0x000000c8b838723c */ /* 0x040ff00000001838 */
[-C--:B------:R-:W-:Y:S01]  /*6010*/  HMMA.16816.F32 R60, R184, R202.reuse, R60 ;  /* 0x000000cab83c723c */ /* 0x080fe2000000183c */
[----:B------:R-:W2:Y:S07]  /*6020*/  LDSM.16.M88.4 R184, [R216] ;  /* 0x00000000d8b8783b */ /* 0x000eae0000000200 */
[----:B------:R-:W-:Y:S01]  /*6030*/  HMMA.16816.F32 R64, R148, R202, R64 ;  /* 0x000000ca9440723c */ /* 0x000fe20000001840 */
[----:B------:R-:W3:Y:S06]  /*6040*/  LDSM.16.M88.4 R148, [R215] ;  /* 0x00000000d794783b */ /* 0x000eec0000000200 */
[C---:B------:R-:W-:Y:S01]  /*6050*/  @P3 LEA R202, P0, R142.reuse, c[0x0][0x1c8], 0x1 ;  /* 0x000072008eca3a11 */ /* 0x040fe200078008ff */
[-C--:B-1----:R-:W-:Y:S05]  /*6060*/  HMMA.16816.F32 R4, R176, R180.reuse, R4 ;  /* 0x000000b4b004723c */ /* 0x082fea0000001804 */
[----:B------:R-:W-:Y:S01]  /*6070*/  @P3 LEA.HI.X R203, R142, c[0x0][0x1cc], R144, 0x1, P0 ;  /* 0x000073008ecb3a11 */ /* 0x000fe200000f0c90 */
[----:B------:R-:W-:Y:S01]  /*6080*/  @P3 IMAD.X R144, R2, 0x1, R224, P1 ;  /* 0x0000000102903824 */ /* 0x000fe200008e06e0 */
[C---:B------:R-:W-:Y:S01]  /*6090*/  @P3 LEA R200, P0, R143.reuse, c[0x0][0x1c8], 0x1 ;  /* 0x000072008fc83a11 */ /* 0x040fe200078008ff */
[C---:B------:R-:W-:Y:S04]  /*60a0*/  HMMA.16816.F32 R8, R188.reuse, R180, R8 ;  /* 0x000000b4bc08723c */ /* 0x040fe80000001808 */
[----:B------:R-:W-:Y:S01]  /*60b0*/  @P3 LEA.HI.X R201, R143, c[0x0][0x1cc], R144, 0x1, P0 ;  /* 0x000073008fc93a11 */ /* 0x000fe200000f0c90 */
[----:B------:R-:W-:Y:S01]  /*60c0*/  IMAD R142, R226, R235, 0x1 ;  /* 0x00000001e28e7424 */ /* 0x000fe200078e02eb */
[----:B------:R-:W-:Y:S02]  /*60d0*/  MOV R235, 0x5 ;  /* 0x0000000500eb7802 */ /* 0x000fe40000000f00 */
[-C--:B------:R-:W-:Y:S04]  /*60e0*/  HMMA.16816.F32 R12, R188, R182.reuse, R12 ;  /* 0x000000b6bc0c723c */ /* 0x080fe8000000180c */
[----:B------:R-:W-:Y:S01]  /*60f0*/  @P3 IADD3 R180, P0, R234, R3, RZ ;  /* 0x00000003eab43210 */ /* 0x000fe20007f1e0ff */
[----:B------:R-:W-:Y:S01]  /*6100*/  IMAD.MOV.U32 R234, RZ, RZ, c[0x0][0x1e0] ;  /* 0x00007800ffea7624 */ /* 0x000fe200078e00ff */
[----:B------:R-:W-:Y:S02]  /*6110*/  @P3 IADD3 R3, P1, R3, R227, RZ ;  /* 0x000000e303033210 */ /* 0x000fe40007f3e0ff */
[C---:B------:R-:W-:Y:S04]  /*6120*/  HMMA.16816.F32 R16, R176.reuse, R182, R16 ;  /* 0x000000b6b010723c */ /* 0x040fe80000001810 */
[----:B------:R-:W-:Y:S02]  /*6130*/  SHF.L.U64.HI R234, R234, R235, c[0x0][0x1e4] ;  /* 0x00007900eaea7619 */ /* 0x000fe400000102eb */
[----:B------:R-:W-:Y:S02]  /*6140*/  IADD3 R142, R236, R142, -R237 ;  /* 0x0000008eec8e7210 */ /* 0x000fe40007ffe8ed */
[-C--:B--2---:R-:W-:Y:S04]  /*6150*/  HMMA.16816.F32 R20, R176, R184.reuse, R20 ;  /* 0x000000b8b014723c */ /* 0x084fe80000001814 */
[----:B------:R-:W-:Y:S01]  /*6160*/  @P3 IMAD.X R181, R234, 0x1, R2, P0 ;  /* 0x00000001eab53824 */ /* 0x000fe200000e0602 */
[----:B------:R-:W-:Y:S01]  /*6170*/  @P3 IADD3 R0, P0, R180, R232, RZ ;  /* 0x000000e8b4003210 */ /* 0x000fe20007f1e0ff */
[----:B------:R-:W-:Y:S01]  /*6180*/  @P3 IMAD.X R2, R2, 0x1, R228, P1 ;  /* 0x0000000102023824 */ /* 0x000fe200008e06e4 */
[----:B------:R-:W-:Y:S01]  /*6190*/  IADD3 R143, R142, -R229, RZ ;  /* 0x800000e58e8f7210 */ /* 0x000fe20007ffe0ff */
[C---:B------:R-:W-:Y:S04]  /*61a0*/  HMMA.16816.F32 R24, R188.reuse, R184, R24 ;  /* 0x000000b8bc18723c */ /* 0x040fe80000001818 */
[----:B------:R-:W-:Y:S01]  /*61b0*/  @P3 LEA R196, P1, R3, c[0x0][0x1c8], 0x1 ;  /* 0x0000720003c43a11 */ /* 0x000fe200078208ff */
[----:B------:R-:W-:Y:S01]  /*61c0*/  @P3 IMAD.X R144, R181, 0x1, R231, P0 ;  /* 0x00000001b5903824 */ /* 0x000fe200000e06e7 */
[C---:B------:R-:W-:Y:S02]  /*61d0*/  @P3 LEA R198, P0, R0.reuse, c[0x0][0x1c8], 0x1 ;  /* 0x0000720000c63a11 */ /* 0x040fe400078008ff */
[-C--:B------:R-:W-:Y:S04]  /*61e0*/  HMMA.16816.F32 R28, R188, R186.reuse, R28 ;  /* 0x000000babc1c723c */ /* 0x080fe8000000181c */
[----:B------:R-:W-:Y:S02]  /*61f0*/  IADD3 R142, R143, R194, RZ ;  /* 0x000000c28f8e7210 */ /* 0x000fe40007ffe0ff */
[----:B------:R-:W-:Y:S01]  /*6200*/  @P3 LEA.HI.X R197, R3, c[0x0][0x1cc], R2, 0x1, P1 ;  /* 0x0000730003c53a11 */ /* 0x000fe200008f0c02 */
[C---:B------:R-:W-:Y:S01]  /*6210*/  IMAD.IADD R3, R143.reuse, 0x1, R192 ;  /* 0x000000018f037824 */ /* 0x040fe200078e02c0 */
[C---:B------:R-:W-:Y:S04]  /*6220*/  HMMA.16816.F32 R32, R176.reuse, R186, R32 ;  /* 0x000000bab020723c */ /* 0x040fe80000001820 */
[----:B------:R-:W-:Y:S01]  /*6230*/  @P3 LEA.HI.X R199, R0, c[0x0][0x1cc], R144, 0x1, P0 ;  /* 0x0000730000c73a11 */ /* 0x000fe200000f0c90 */
[----:B------:R-:W-:Y:S01]  /*6240*/  IMAD.IADD R2, R143, 0x1, R193 ;  /* 0x000000018f027824 */ /* 0x000fe200078e02c1 */
[C---:B------:R-:W-:Y:S02]  /*6250*/  ISETP.GT.AND P1, PT, R142.reuse, RZ, PT ;  /* 0x000000ff8e00720c */ /* 0x040fe40003f24270 */
[-C--:B---3--:R-:W-:Y:S03]  /*6260*/  HMMA.16816.F32 R36, R176, R148.reuse, R36 ;  /* 0x00000094b024723c */ /* 0x088fe60000001824 */
[----:B------:R-:W-:Y:S02]  /*6270*/  ISETP.GT.AND P0, PT, R142, 0x1, PT ;  /* 0x000000018e00780c */ /* 0x000fe40003f04270 */
[----:B------:R-:W-:Y:S02]  /*6280*/  FSEL R182, R4, -INF , P1 ;  /* 0xff80000004b67808 */ /* 0x000fe40000800000 */
[----:B------:R-:W-:Y:S01]  /*6290*/  FSEL R183, R5, -INF , P0 ;  /* 0xff80000005b77808 */ /* 0x000fe20000000000 */
[C---:B------:R-:W-:Y:S04]  /*62a0*/  HMMA.16816.F32 R40, R188.reuse, R148, R40 ;  /* 0x00000094bc28723c */ /* 0x040fe80000001828 */
[C---:B------:R-:W-:Y:S02]  /*62b0*/  ISETP.GT.AND P1, PT, R3.reuse, RZ, PT ;  /* 0x000000ff0300720c */ /* 0x040fe40003f24270 */
[----:B------:R-:W-:Y:S02]  /*62c0*/  ISETP.GT.AND P0, PT, R3, 0x1, PT ;  /* 0x000000010300780c */ /* 0x000fe40003f04270 */
[-C--:B------:R-:W-:Y:S04]  /*62d0*/  HMMA.16816.F32 R44, R188, R150.reuse, R44 ;  /* 0x00000096bc2c723c */ /* 0x080fe8000000182c */
[----:B------:R-:W-:Y:S02]  /*62e0*/  FSEL R185, R6, -INF , P1 ;  /* 0xff80000006b97808 */ /* 0x000fe40000800000 */
[----:B------:R-:W-:Y:S02]  /*62f0*/  FSEL R184, R7, -INF , P0 ;  /* 0xff80000007b87808 */ /* 0x000fe40000000000 */
[C---:B------:R-:W-:Y:S01]  /*6300*/  HMMA.16816.F32 R48, R176.reuse, R150, R48 ;  /* 0x00000096b030723c */ /* 0x040fe20000001830 */
[----:B------:R-:W1:Y:S01]  /*6310*/  LDSM.16.M88.4 R4, [R214] ;  /* 0x00000000d604783b */ /* 0x000e620000000200 */
[----:B------:R-:W-:Y:S04]  /*6320*/  DEPBAR.LE SB0, 0x0 ;  /* 0x000080000000791a */ /* 0x000fe80000000000 */
[----:B------:R-:W-:Y:S01]  /*6330*/  IADD3 R0, R143, R145, RZ ;  /* 0x000000918f007210 */ /* 0x000fe20007ffe0ff */
[----:B------:R-:W-:Y:S02]  /*6340*/  IMAD.MOV.U32 R143, RZ, RZ, R228 ;  /* 0x000000ffff8f7224 */ /* 0x000fe400078e00e4 */
[----:B------:R-:W-:Y:S01]  /*6350*/  BAR.SYNC.DEFER_BLOCKING 0x0 ;  /* 0x0000000000007b1d */ /* 0x000fe20000010000 */
[C---:B------:R-:W-:Y:S02]  /*6360*/  ISETP.GT.AND P1, PT, R2.reuse, RZ, PT ;  /* 0x000000ff0200720c */ /* 0x040fe40003f24270 */
[----:B------:R-:W-:Y:S02]  /*6370*/  ISETP.GT.AND P0, PT, R2, 0x1, PT ;  /* 0x000000010200780c */ /* 0x000fe40003f04270 */
[----:B------:R-:W-:Y:S02]  /*6380*/  FSEL R187, R8, -INF , P1 ;  /* 0xff80000008bb7808 */ /* 0x000fe40000800000 */
[----:B------:R-:W-:Y:S02]  /*6390*/  ISETP.GT.AND P1, PT, R0, RZ, PT ;  /* 0x000000ff0000720c */ /* 0x000fe40003f24270 */
[----:B------:R-:W-:Y:S01]  /*63a0*/  FSEL R186, R9, -INF , P0 ;  /* 0xff80000009ba7808 */ /* 0x000fe20000000000 */
[----:B------:R-:W-:Y:S01]  /*63b0*/  IMAD.MOV.U32 R9, RZ, RZ, R213 ;  /* 0x000000ffff097224 */ /* 0x000fe200078e00d5 */
[----:B------:R-:W-:Y:S02]  /*63c0*/  FSEL R10, R10, -INF , P1 ;  /* 0xff8000000a0a7808 */ /* 0x000fe40000800000 */
[----:B------:R-:W-:Y:S02]  /*63d0*/  ISETP.GT.AND P0, PT, R0, 0x1, PT ;  /* 0x000000010000780c */ /* 0x000fe40003f04270 */
[----:B------:R-:W-:Y:S02]  /*63e0*/  ISETP.GT.AND P1, PT, R2, 0x8, PT ;  /* 0x000000080200780c */ /* 0x000fe40003f24270 */
[----:B------:R-:W-:Y:S02]  /*63f0*/  FSEL R11, R11, -INF , P0 ;  /* 0xff8000000b0b7808 */ /* 0x000fe40000000000 */
[----:B------:R-:W-:Y:S02]  /*6400*/  FSEL R12, R12, -INF , P1 ;  /* 0xff8000000c0c7808 */ /* 0x000fe40000800000 */
[----:B------:R-:W-:Y:S02]  /*6410*/  ISETP.GT.AND P0, PT, R2, 0x9, PT ;  /* 0x000000090200780c */ /* 0x000fe40003f04270 */
[----:B------:R-:W-:Y:S01]  /*6420*/  ISETP.GT.AND P1, PT, R0, 0x8, PT ;  /* 0x000000080000780c */ /* 0x000fe20003f24270 */
[----:B------:R-:W-:Y:S01]  /*6430*/  @!PT LDS RZ, [RZ] ;  /* 0x00000000fffff984 */ /* 0x000fe20000000800 */
[----:B------:R-:W-:Y:S01]  /*6440*/  @!PT LDS RZ, [RZ] ;  /* 0x00000000fffff984 */ /* 0x000fe20000000800 */
[----:B------:R-:W-:Y:S01]  /*6450*/  @!PT LDS RZ, [RZ] ;  /* 0x00000000fffff984 */ /* 0x000fe20000000800 */
[----:B------:R2:W-:Y:S01]  /*6460*/  @P3 LDGSTS.E.BYPASS.LTC128B.128 [R225+0x3100], [R202.64], !P6 ;  /* 0x03100000cae13fae */ /* 0x0005e2000f101d46 */
[----:B------:R-:W-:Y:S02]  /*6470*/  FSEL R13, R13, -INF , P0 ;  /* 0xff8000000d0d7808 */ /* 0x000fe40000000000 */
[----:B------:R-:W-:Y:S02]  /*6480*/  FSEL R14, R14, -INF , P1 ;  /* 0xff8000000e0e7808 */ /* 0x000fe40000800000 */
[----:B------:R-:W-:Y:S02]  /*6490*/  ISETP.GT.AND P0, PT, R0, 0x9, PT ;  /* 0x000000090000780c */ /* 0x000fe40003f04270 */
[----:B------:R-:W-:Y:S01]  /*64a0*/  ISETP.GT.AND P1, PT, R142, 0x8, PT ;  /* 0x000000088e00780c */ /* 0x000fe20003f24270 */
[-C--:B-1----:R-:W-:Y:S01]  /*64b0*/  HMMA.16816.F32 R52, R176, R4.reuse, R52 ;  /* 0x00000004b034723c */ /* 0x082fe20000001834 */
[----:B------:R1:W-:Y:S04]  /*64c0*/  @P3 LDGSTS.E.BYPASS.LTC128B.128 [R225+0x4100], [R200.64], !P5 ;  /* 0x04100000c8e13fae */ /* 0x0003e8000e901d46 */
[----:B------:R-:W-:Y:S02]  /*64d0*/  FSEL R15, R15, -INF , P0 ;  /* 0xff8000000f0f7808 */ /* 0x000fe40000000000 */
[----:B------:R-:W-:Y:S01]  /*64e0*/  FSEL R16, R16, -INF , P1 ;  /* 0xff80000010107808 */ /* 0x000fe20000800000 */
[C---:B------:R-:W-:Y:S01]  /*64f0*/  HMMA.16816.F32 R56, R188.reuse, R4, R56 ;  /* 0x00000004bc38723c */ /* 0x040fe20000001838 */
[----:B------:R3:W-:Y:S03]  /*6500*/  @P3 LDGSTS.E.BYPASS.LTC128B.128 [R225+0x5100], [R196.64], !P4 ;  /* 0x05100000c4e13fae */ /* 0x0007e6000e101d46 */
[----:B------:R-:W-:Y:S02]  /*6510*/  ISETP.GT.AND P1, PT, R3, 0x8, PT ;  /* 0x000000080300780c */ /* 0x000fe40003f24270 */
[----:B------:R-:W-:Y:S02]  /*6520*/  ISETP.GT.AND P0, PT, R142, 0x9, PT ;  /* 0x000000098e00780c */ /* 0x000fe40003f04270 */
[-C--:B------:R-:W-:Y:S01]  /*6530*/  HMMA.16816.F32 R60, R188, R6.reuse, R60 ;  /* 0x00000006bc3c723c */ /* 0x080fe2000000183c */
[----:B------:R4:W-:Y:S03]  /*6540*/  @P3 LDGSTS.E.BYPASS.LTC128B.128 [R225+0x3900], [R198.64], !P6 ;  /* 0x03900000c6e13fae */ /* 0x0009e6000f101d46 */
[----:B------:R-:W-:Y:S02]  /*6550*/  FSEL R17, R17, -INF , P0 ;  /* 0xff80000011117808 */ /* 0x000fe40000000000 */
[----:B------:R-:W-:Y:S02]  /*6560*/  ISETP.GT.AND P0, PT, R3, 0x9, PT ;  /* 0x000000090300780c */ /* 0x000fe40003f04270 */
[----:B------:R-:W-:Y:S04]  /*6570*/  HMMA.16816.F32 R64, R176, R6, R64 ;  /* 0x00000006b040723c */ /* 0x000fe80000001840 */
[----:B------:R-:W-:Y:S02]  /*6580*/  FSEL R18, R18, -INF , P1 ;  /* 0xff80000012127808 */ /* 0x000fe40000800000 */
[C---:B------:R-:W-:Y:S02]  /*6590*/  ISETP.GT.AND P1, PT, R142.reuse, 0x10, PT ;  /* 0x000000108e00780c */ /* 0x040fe40003f24270 */
[----:B------:R-:W-:Y:S02]  /*65a0*/  FSEL R19, R19, -INF , P0 ;  /* 0xff80000013137808 */ /* 0x000fe40000000000 */
[----:B------:R-:W-:Y:S02]  /*65b0*/  ISETP.GT.AND P0, PT, R142, 0x11, PT ;  /* 0x000000118e00780c */ /* 0x000fe40003f04270 */
[----:B------:R-:W-:Y:S01]  /*65c0*/  FSEL R193, R20, -INF , P1 ;  /* 0xff80000014c17808 */ /* 0x000fe20000800000 */
[----:B------:R-:W-:Y:S01]  /*65d0*/  IMAD.MOV.U32 R20, RZ, RZ, R227 ;  /* 0x000000ffff147224 */ /* 0x000fe200078e00e3 */
[----:B------:R-:W-:Y:S02]  /*65e0*/  ISETP.GT.AND P1, PT, R3, 0x10, PT ;  /* 0x000000100300780c */ /* 0x000fe40003f24270 */
[----:B------:R-:W-:Y:S02]  /*65f0*/  FSEL R192, R21, -INF , P0 ;  /* 0xff80000015c07808 */ /* 0x000fe40000000000 */
[----:B------:R-:W-:Y:S02]  /*6600*/  ISETP.GT.AND P0, PT, R3, 0x11, PT ;  /* 0x000000110300780c */ /* 0x000fe40003f04270 */
[----:B------:R-:W-:Y:S02]  /*6610*/  FSEL R194, R22, -INF , P1 ;  /* 0xff80000016c27808 */ /* 0x000fe40000800000 */
[----:B------:R-:W-:Y:S02]  /*6620*/  FMNMX.FTZ R4, R182, R140, !PT ;  /* 0x0000008cb6047209 */ /* 0x000fe40007810000 */
[C---:B------:R-:W-:Y:S02]  /*6630*/  ISETP.GT.AND P1, PT, R2.reuse, 0x10, PT ;  /* 0x000000100200780c */ /* 0x040fe40003f24270 */
[----:B------:R-:W-:Y:S02]  /*6640*/  FSEL R195, R23, -INF , P0 ;  /* 0xff80000017c37808 */ /* 0x000fe40000000000 */
[----:B------:R-:W-:Y:S02]  /*6650*/  FMNMX.FTZ R4, R183, R4, !PT ;  /* 0x00000004b7047209 */ /* 0x000fe40007810000 */
[----:B------:R-:W-:Y:S02]  /*6660*/  ISETP.GT.AND P0, PT, R2, 0x11, PT ;  /* 0x000000110200780c */ /* 0x000fe40003f04270 */
[----:B------:R-:W-:Y:S02]  /*6670*/  FSEL R206, R24, -INF , P1 ;  /* 0xff80000018ce7808 */ /* 0x000fe40000800000 */
[----:B------:R-:W-:Y:S02]  /*6680*/  ISETP.GT.AND P1, PT, R0, 0x10, PT ;  /* 0x000000100000780c */ /* 0x000fe40003f24270 */
        /* <DEDUP_REMOVED lines=27> */
[C---:B------:R-:W-:Y:S02]  /*6840*/  ISETP.GT.AND P0, PT, R142.reuse, 0x21, PT ;  /* 0x000000218e00780c */ /* 0x040fe40003f04270 */
[----:B------:R-:W-:Y:S02]  /*6850*/  FMNMX.FTZ R145, R189, R145, !PT ;  /* 0x00000091bd917209 */ /* 0x000fe40007810000 */
[----:B------:R-:W-:Y:S02]  /*6860*/  FSEL R233, R37, -INF , P0 ;  /* 0xff80000025e97808 */ /* 0x000fe40000000000 */
[C---:B------:R-:W-:Y:S02]  /*6870*/  ISETP.GT.AND P1, PT, R3.reuse, 0x20, PT ;  /* 0x000000200300780c */ /* 0x040fe40003f24270 */
[----:B------:R-:W-:Y:S02]  /*6880*/  ISETP.GT.AND P0, PT, R142, 0x28, PT ;  /* 0x000000288e00780c */ /* 0x000fe40003f04270 */
[----:B------:R-:W-:Y:S02]  /*6890*/  FMNMX.FTZ R145, R232, R145, !PT ;  /* 0x00000091e8917209 */ /* 0x000fe40007810000 */
[----:B------:R-:W-:Y:S02]  /*68a0*/  FSEL R249, R38, -INF , P1 ;  /* 0xff80000026f97808 */ /* 0x000fe40000800000 */
[----:B------:R-:W-:Y:S02]  /*68b0*/  ISETP.GT.AND P1, PT, R3, 0x21, PT ;  /* 0x000000210300780c */ /* 0x000fe40003f24270 */
[----:B------:R-:W-:Y:S02]  /*68c0*/  FSEL R234, R48, -INF , P0 ;  /* 0xff80000030ea7808 */ /* 0x000fe40000000000 */
[C---:B------:R-:W-:Y:S02]  /*68d0*/  ISETP.GT.AND P0, PT, R142.reuse, 0x29, PT ;  /* 0x000000298e00780c */ /* 0x040fe40003f04270 */
[----:B------:R-:W-:Y:S02]  /*68e0*/  FMNMX.FTZ R145, R233, R145, !PT ;  /* 0x00000091e9917209 */ /* 0x000fe40007810000 */
[----:B------:R-:W-:Y:S02]  /*68f0*/  FSEL R252, R39, -INF , P1 ;  /* 0xff80000027fc7808 */ /* 0x000fe40000800000 */
[----:B------:R-:W-:Y:S02]  /*6900*/  ISETP.GT.AND P1, PT, R142, 0x30, PT ;  /* 0x000000308e00780c */ /* 0x000fe40003f24270 */
[----:B------:R-:W-:Y:S02]  /*6910*/  FSEL R235, R49, -INF , P0 ;  /* 0xff80000031eb7808 */ /* 0x000fe40000000000 */
[----:B------:R-:W-:Y:S02]  /*6920*/  FMNMX.FTZ R145, R234, R145, !PT ;  /* 0x00000091ea917209 */ /* 0x000fe40007810000 */
[----:B------:R-:W-:Y:S02]  /*6930*/  FSEL R236, R52, -INF , P1 ;  /* 0xff80000034ec7808 */ /* 0x000fe40000800000 */
[C---:B------:R-:W-:Y:S02]  /*6940*/  ISETP.GT.AND P0, PT, R142.reuse, 0x31, PT ;  /* 0x000000318e00780c */ /* 0x040fe40003f04270 */
[----:B------:R-:W-:Y:S02]  /*6950*/  FMNMX.FTZ R145, R235, R145, !PT ;  /* 0x00000091eb917209 */ /* 0x000fe40007810000 */
[----:B------:R-:W-:Y:S02]  /*6960*/  FSEL R251, R53, -INF , P0 ;  /* 0xff80000035fb7808 */ /* 0x000fe40000000000 */
[----:B------:R-:W-:Y:S02]  /*6970*/  ISETP.GT.AND P1, PT, R142, 0x38, PT ;  /* 0x000000388e00780c */ /* 0x000fe40003f24270 */
[----:B------:R-:W-:Y:S02]  /*6980*/  FMNMX.FTZ R145, R236, R145, !PT ;  /* 0x00000091ec917209 */ /* 0x000fe40007810000 */
[----:B------:R-:W-:Y:S02]  /*6990*/  FSEL R24, R64, -INF , P1 ;  /* 0xff80000040187808 */ /* 0x000fe40000800000 */
[----:B------:R-:W-:Y:S02]  /*69a0*/  ISETP.GT.AND P0, PT, R142, 0x39, PT ;  /* 0x000000398e00780c */ /* 0x000fe40003f04270 */
[----:B------:R-:W-:Y:S02]  /*69b0*/  FMNMX.FTZ R145, R251, R145, !PT ;  /* 0x00000091fb917209 */ /* 0x000fe40007810000 */
[----:B------:R-:W-:Y:S02]  /*69c0*/  FSEL R65, R65, -INF , P0 ;  /* 0xff80000041417808 */ /* 0x000fe40000000000 */
[----:B------:R-:W-:Y:S02]  /*69d0*/  FMNMX.FTZ R145, R24, R145, !PT ;  /* 0x0000009118917209 */ /* 0x000fe40007810000 */
[----:B------:R-:W-:Y:S02]  /*69e0*/  FMNMX.FTZ R144, R185, R141, !PT ;  /* 0x0000008db9907209 */ /* 0x000fe40007810000 */
[----:B------:R-:W-:Y:S02]  /*69f0*/  FMNMX.FTZ R145, R65, R145, !PT ;  /* 0x0000009141917209 */ /* 0x000fe40007810000 */
[----:B------:R-:W-:Y:S02]  /*6a00*/  FMNMX.FTZ R144, R184, R144, !PT ;  /* 0x00000090b8907209 */ /* 0x000fe40007810000 */
[----:B------:R-:W-:Y:S01]  /*6a10*/  ISETP.GT.AND P1, PT, R2, 0x20, PT ;  /* 0x000000200200780c */ /* 0x000fe20003f24270 */
[----:B------:R-:W1:Y:S01]  /*6a20*/  SHFL.BFLY PT, R5, R145, 0x2, 0x1f ;  /* 0x0c401f0091057f89 */ /* 0x000e6200000e0000 */
[----:B------:R-:W-:Y:S02]  /*6a30*/  FMNMX.FTZ R144, R18, R144, !PT ;  /* 0x0000009012907209 */ /* 0x000fe40007810000 */
[----:B------:R-:W-:Y:S02]  /*6a40*/  ISETP.GT.AND P0, PT, R2, 0x21, PT ;  /* 0x000000210200780c */ /* 0x000fe40003f04270 */
[----:B------:R-:W-:Y:S02]  /*6a50*/  FMNMX.FTZ R144, R19, R144, !PT ;  /* 0x0000009013907209 */ /* 0x000fe40007810000 */
        /* <DEDUP_REMOVED lines=9> */
[----:B------:R-:W-:Y:S02]  /*6af0*/  ISETP.GT.AND P0, PT, R3, 0x29, PT ;  /* 0x000000290300780c */ /* 0x000fe40003f04270 */
[----:B------:R-:W-:Y:S01]  /*6b00*/  FMNMX.FTZ R144, R190, R144, !PT ;  /* 0x00000090be907209 */ /* 0x000fe20007810000 */
[----:B-1----:R-:W-:Y:S01]  /*6b10*/  IMAD.MOV.U32 R200, RZ, RZ, R246 ;  /* 0x000000ffffc87224 */ /* 0x002fe200078e00f6 */
[----:B------:R-:W-:Y:S02]  /*6b20*/  FMNMX.FTZ R4, R187, R146, !PT ;  /* 0x00000092bb047209 */ /* 0x000fe40007810000 */
[----:B------:R-:W-:Y:S02]  /*6b30*/  FSEL R250, R50, -INF , P1 ;  /* 0xff80000032fa7808 */ /* 0x000fe40000800000 */
[----:B------:R-:W-:Y:S02]  /*6b40*/  ISETP.GT.AND P1, PT, R3, 0x30, PT ;  /* 0x000000300300780c */ /* 0x000fe40003f24270 */
[----:B------:R-:W-:Y:S02]  /*6b50*/  FSEL R239, R51, -INF , P0 ;  /* 0xff80000033ef7808 */ /* 0x000fe40000000000 */
[----:B------:R-:W-:Y:S02]  /*6b60*/  ISETP.GT.AND P0, PT, R3, 0x31, PT ;  /* 0x000000310300780c */ /* 0x000fe40003f04270 */
[----:B------:R-:W-:Y:S02]  /*6b70*/  FMNMX.FTZ R145, R145, R5, !PT ;  /* 0x0000000591917209 */ /* 0x000fe40007810000 */
[----:B------:R-:W-:Y:S02]  /*6b80*/  FMNMX.FTZ R144, R191, R144, !PT ;  /* 0x00000090bf907209 */ /* 0x000fe40007810000 */
[----:B------:R-:W-:Y:S01]  /*6b90*/  FSEL R247, R55, -INF , P0 ;  /* 0xff80000037f77808 */ /* 0x000fe20000000000 */
[----:B------:R-:W1:Y:S01]  /*6ba0*/  SHFL.BFLY PT, R6, R145, 0x1, 0x1f ;  /* 0x0c201f0091067f89 */ /* 0x000e6200000e0000 */
[----:B------:R-:W-:Y:S02]  /*6bb0*/  MOV R8, R224 ;  /* 0x000000e000087202 */ /* 0x000fe40000000f00 */
[----:B------:R-:W-:Y:S02]  /*6bc0*/  FSEL R224, R54, -INF , P1 ;  /* 0xff80000036e07808 */ /* 0x000fe40000800000 */
[----:B------:R-:W-:Y:S02]  /*6bd0*/  FMNMX.FTZ R4, R186, R4, !PT ;  /* 0x00000004ba047209 */ /* 0x000fe40007810000 */
[C---:B------:R-:W-:Y:S02]  /*6be0*/  ISETP.GT.AND P1, PT, R3.reuse, 0x38, PT ;  /* 0x000000380300780c */ /* 0x040fe40003f24270 */
[----:B------:R-:W-:Y:S02]  /*6bf0*/  ISETP.GT.AND P0, PT, R3, 0x39, PT ;  /* 0x000000390300780c */ /* 0x000fe40003f04270 */
[----:B------:R-:W-:Y:S02]  /*6c00*/  FMNMX.FTZ R3, R10, R147, !PT ;  /* 0x000000930a037209 */ /* 0x000fe40007810000 */
[----:B------:R-:W-:Y:S02]  /*6c10*/  FMNMX.FTZ R144, R249, R144, !PT ;  /* 0x00000090f9907209 */ /* 0x000fe40007810000 */
[----:B------:R-:W-:Y:S02]  /*6c20*/  FMNMX.FTZ R4, R12, R4, !PT ;  /* 0x000000040c047209 */ /* 0x000fe40007810000 */
[----:B------:R-:W-:Y:S02]  /*6c30*/  FMNMX.FTZ R3, R11, R3, !PT ;  /* 0x000000030b037209 */ /* 0x000fe40007810000 */
[----:B------:R-:W-:Y:S02]  /*6c40*/  FMNMX.FTZ R144, R252, R144, !PT ;  /* 0x00000090fc907209 */ /* 0x000fe40007810000 */
[----:B------:R-:W-:Y:S01]  /*6c50*/  FSEL R25, R66, -INF , P1 ;  /* 0xff80000042197808 */ /* 0x000fe20000800000 */
[----:B------:R-:W-:Y:S01]  /*6c60*/  IMAD.MOV.U32 R66, RZ, RZ, R24 ;  /* 0x000000ffff427224 */ /* 0x000fe200078e0018 */
[----:B------:R-:W-:Y:S02]  /*6c70*/  FMNMX.FTZ R4, R13, R4, !PT ;  /* 0x000000040d047209 */ /* 0x000fe40007810000 */
[----:B------:R-:W-:Y:S02]  /*6c80*/  ISETP.GT.AND P1, PT, R2, 0x28, PT ;  /* 0x000000280200780c */ /* 0x000fe40003f24270 */
[----:B------:R-:W-:Y:S02]  /*6c90*/  FMNMX.FTZ R3, R14, R3, !PT ;  /* 0x000000030e037209 */ /* 0x000fe40007810000 */
[----:B------:R-:W-:Y:S02]  /*6ca0*/  FMNMX.FTZ R144, R250, R144, !PT ;  /* 0x00000090fa907209 */ /* 0x000fe40007810000 */
[----:B------:R-:W-:Y:S02]  /*6cb0*/  FSEL R51, R44, -INF , P1 ;  /* 0xff8000002c337808 */ /* 0x000fe40000800000 */
[----:B------:R-:W-:Y:S01]  /*6cc0*/  FSEL R242, R67, -INF , P0 ;  /* 0xff80000043f27808 */ /* 0x000fe20000000000 */
[----:B------:R-:W-:Y:S01]  /*6cd0*/  IMAD.MOV.U32 R67, RZ, RZ, R251 ;  /* 0x000000ffff437224 */ /* 0x000fe200078e00fb */
[----:B------:R-:W-:Y:S02]  /*6ce0*/  FMNMX.FTZ R4, R206, R4, !PT ;  /* 0x00000004ce047209 */ /* 0x000fe40007810000 */
[----:B------:R-:W-:Y:S02]  /*6cf0*/  FMNMX.FTZ R3, R15, R3, !PT ;  /* 0x000000030f037209 */ /* 0x000fe40007810000 */
[----:B------:R-:W-:Y:S02]  /*6d00*/  ISETP.GT.AND P0, PT, R2, 0x29, PT ;  /* 0x000000290200780c */ /* 0x000fe40003f04270 */
[----:B------:R-:W-:Y:S02]  /*6d10*/  ISETP.GT.AND P1, PT, R0, 0x28, PT ;  /* 0x000000280000780c */ /* 0x000fe40003f24270 */
[----:B------:R-:W-:Y:S02]  /*6d20*/  FMNMX.FTZ R144, R239, R144, !PT ;  /* 0x00000090ef907209 */ /* 0x000fe40007810000 */
[----:B------:R-:W-:Y:S02]  /*6d30*/  FMNMX.FTZ R4, R205, R4, !PT ;  /* 0x00000004cd047209 */ /* 0x000fe40007810000 */
[----:B------:R-:W-:Y:S02]  /*6d40*/  FSEL R245, R45, -INF , P0 ;  /* 0xff8000002df57808 */ /* 0x000fe40000000000 */
[----:B------:R-:W-:Y:S02]  /*6d50*/  FSEL R43, R46, -INF , P1 ;  /* 0xff8000002e2b7808 */ /* 0x000fe40000800000 */
[----:B------:R-:W-:Y:S01]  /*6d60*/  ISETP.GT.AND P0, PT, R0, 0x29, PT ;  /* 0x000000290000780c */ /* 0x000fe20003f04270 */
[----:B------:R-:W-:Y:S01]  /*6d70*/  IMAD.MOV.U32 R201, RZ, RZ, R245 ;  /* 0x000000ffffc97224 */ /* 0x000fe200078e00f5 */
[----:B------:R-:W-:Y:S02]  /*6d80*/  ISETP.GT.AND P1, PT, R2, 0x30, PT ;  /* 0x000000300200780c */ /* 0x000fe40003f24270 */
[----:B------:R-:W-:Y:S02]  /*6d90*/  FMNMX.FTZ R3, R207, R3, !PT ;  /* 0x00000003cf037209 */ /* 0x000fe40007810000 */
[----:B------:R-:W-:Y:S02]  /*6da0*/  FMNMX.FTZ R144, R224, R144, !PT ;  /* 0x00000090e0907209 */ /* 0x000fe40007810000 */
[----:B------:R-:W-:Y:S02]  /*6db0*/  FSEL R56, R56, -INF , P1 ;  /* 0xff80000038387808 */ /* 0x000fe40000800000 */
[----:B------:R-:W-:Y:S02]  /*6dc0*/  FMNMX.FTZ R3, R227, R3, !PT ;  /* 0x00000003e3037209 */ /* 0x000fe40007810000 */
[----:B------:R-:W-:Y:S02]  /*6dd0*/  FMNMX.FTZ R4, R228, R4, !PT ;  /* 0x00000004e4047209 */ /* 0x000fe40007810000 */
        /* <DEDUP_REMOVED lines=8> */
[----:B------:R-:W-:Y:S02]  /*6e60*/  ISETP.GT.AND P1, PT, R2, 0x39, PT ;  /* 0x000000390200780c */ /* 0x000fe40003f24270 */
[----:B------:R-:W-:Y:S02]  /*6e70*/  FMNMX.FTZ R2, R230, R3, !PT ;  /* 0x00000003e6027209 */ /* 0x000fe40007810000 */
[----:B-1----:R-:W-:Y:S02]  /*6e80*/  FMNMX.FTZ R145, R145, R6, !PT ;  /* 0x0000000691917209 */ /* 0x002fe40007810000 */
[----:B------:R-:W-:Y:S02]  /*6e90*/  FMNMX.FTZ R144, R25, R144, !PT ;  /* 0x0000009019907209 */ /* 0x000fe40007810000 */
[----:B------:R-:W-:Y:S01]  /*6ea0*/  FMNMX.FTZ R2, R231, R2, !PT ;  /* 0x00000002e7027209 */ /* 0x000fe20007810000 */
[----:B------:R-:W-:Y:S01]  /*6eb0*/  FMUL.FTZ R149, R145, c[0x0][0x2d0] ;  /* 0x0000b40091957a20 */ /* 0x000fe20000410000 */
[----:B------:R-:W-:Y:S02]  /*6ec0*/  FMNMX.FTZ R4, R241, R4, !PT ;  /* 0x00000004f1047209 */ /* 0x000fe40007810000 */
[----:B------:R-:W-:Y:S02]  /*6ed0*/  FSEL R244, R61, -INF , P1 ;  /* 0xff8000003df47808 */ /* 0x000fe40000800000 */
[----:B------:R-:W-:Y:S02]  /*6ee0*/  FMNMX.FTZ R144, R242, R144, !PT ;  /* 0x00000090f2907209 */ /* 0x000fe40007810000 */
[----:B------:R-:W-:Y:S02]  /*6ef0*/  FSETP.NEU.FTZ.AND P1, PT, R145, -INF , PT ;  /* 0xff8000009100780b */ /* 0x000fe40003f3d000 */
[----:B------:R-:W-:Y:S01]  /*6f00*/  FSEL R27, R60, -INF , P0 ;  /* 0xff8000003c1b7808 */ /* 0x000fe20000000000 */
[----:B------:R-:W1:Y:S01]  /*6f10*/  SHFL.BFLY PT, R5, R144, 0x2, 0x1f ;  /* 0x0c401f0090057f89 */ /* 0x000e6200000e0000 */
[----:B------:R-:W-:Y:S02]  /*6f20*/  FMNMX.FTZ R2, R64, R2, !PT ;  /* 0x0000000240027209 */ /* 0x000fe40007810000 */
[----:B------:R-:W-:Y:S02]  /*6f30*/  FMNMX.FTZ R4, R243, R4, !PT ;  /* 0x00000004f3047209 */ /* 0x000fe40007810000 */
[C---:B------:R-:W-:Y:S02]  /*6f40*/  ISETP.GT.AND P0, PT, R0.reuse, 0x31, PT ;  /* 0x000000310000780c */ /* 0x040fe40003f04270 */
[----:B------:R-:W-:Y:S02]  /*6f50*/  FSEL R149, R149, RZ, P1 ;  /* 0x000000ff95957208 */ /* 0x000fe40000800000 */
[----:B------:R-:W-:Y:S02]  /*6f60*/  FMNMX.FTZ R4, R51, R4, !PT ;  /* 0x0000000433047209 */ /* 0x000fe40007810000 */
[----:B------:R-:W-:Y:S01]  /*6f70*/  FSEL R26, R59, -INF , P0 ;  /* 0xff8000003b1a7808 */ /* 0x000fe20000000000 */
[--C-:B------:R-:W-:Y:S01]  /*6f80*/  FFMA.FTZ R3, R183, c[0x0][0x2d0], -R149.reuse ;  /* 0x0000b400b7037a23 */ /* 0x100fe20000010895 */
[----:B------:R-:W-:Y:S02]  /*6f90*/  ISETP.GT.AND P0, PT, R0, 0x38, PT ;  /* 0x000000380000780c */ /* 0x000fe40003f04270 */
[----:B------:R-:W-:Y:S01]  /*6fa0*/  FMNMX.FTZ R2, R246, R2, !PT ;  /* 0x00000002f6027209 */ /* 0x000fe20007810000 */
[----:B------:R-:W-:Y:S01]  /*6fb0*/  MUFU.EX2 R22, R3 ;  /* 0x0000000300167308 */ /* 0x000fe20000000800 */
[----:B------:R-:W-:Y:S02]  /*6fc0*/  FSEL R213, R62, -INF , P0 ;  /* 0xff8000003ed57808 */ /* 0x000fe40000000000 */
[----:B------:R-:W-:Y:S02]  /*6fd0*/  ISETP.GT.AND P0, PT, R0, 0x39, PT ;  /* 0x000000390000780c */ /* 0x000fe40003f04270 */
[----:B------:R-:W-:Y:S01]  /*6fe0*/  FMNMX.FTZ R0, R43, R2, !PT ;  /* 0x000000022b007209 */ /* 0x000fe20007810000 */
[----:B------:R-:W-:Y:S01]  /*6ff0*/  FFMA.FTZ R2, R182, c[0x0][0x2d0], -R149 ;  /* 0x0000b400b6027a23 */ /* 0x000fe20000010895 */
[----:B------:R-:W-:Y:S02]  /*7000*/  FMNMX.FTZ R4, R245, R4, !PT ;  /* 0x00000004f5047209 */ /* 0x000fe40007810000 */
[----:B-1----:R-:W-:Y:S01]  /*7010*/  FMNMX.FTZ R144, R144, R5, !PT ;  /* 0x0000000590907209 */ /* 0x002fe20007810000 */
[----:B------:R1:W-:Y:S01]  /*7020*/  MUFU.EX2 R240, R2 ;  /* 0x0000000200f07308 */ /* 0x0003e20000000800 */
[----:B------:R-:W-:Y:S02]  /*7030*/  FMNMX.FTZ R4, R56, R4, !PT ;  /* 0x0000000438047209 */ /* 0x000fe40007810000 */
[----:B------:R-:W-:Y:S01]  /*7040*/  FSEL R148, R63, -INF , P0 ;  /* 0xff8000003f947808 */ /* 0x000fe20000000000 */
[----:B------:R-:W3:Y:S01]  /*7050*/  SHFL.BFLY PT, R7, R144, 0x1, 0x1f ;  /* 0x0c201f0090077f89 */ /* 0x000ee200000e0000 */
[----:B------:R-:W-:Y:S02]  /*7060*/  FMNMX.FTZ R4, R237, R4, !PT ;  /* 0x00000004ed047209 */ /* 0x000fe40007810000 */
[----:B------:R-:W-:Y:S02]  /*7070*/  FMNMX.FTZ R0, R248, R0, !PT ;  /* 0x00000000f8007209 */ /* 0x000fe40007810000 */
[----:B------:R-:W-:Y:S02]  /*7080*/  FMNMX.FTZ R4, R27, R4, !PT ;  /* 0x000000041b047209 */ /* 0x000fe40007810000 */
[----:B------:R-:W-:Y:S02]  /*7090*/  FMNMX.FTZ R0, R238, R0, !PT ;  /* 0x00000000ee007209 */ /* 0x000fe40007810000 */
[----:B------:R-:W-:Y:S02]  /*70a0*/  FMNMX.FTZ R4, R244, R4, !PT ;  /* 0x00000004f4047209 */ /* 0x000fe40007810000 */
[----:B------:R-:W-:Y:S02]  /*70b0*/  FMNMX.FTZ R0, R26, R0, !PT ;  /* 0x000000001a007209 */ /* 0x000fe40007810000 */
[----:B--2---:R-:W-:Y:S01]  /*70c0*/  MOV R203, R244 ;  /* 0x000000f400cb7202 */ /* 0x004fe20000000f00 */
[----:B------:R-:W2:Y:S01]  /*70d0*/  SHFL.BFLY PT, R6, R4, 0x2, 0x1f ;  /* 0x0c401f0004067f89 */ /* 0x000ea200000e0000 */
[----:B------:R-:W-:Y:S02]  /*70e0*/  FMNMX.FTZ R0, R213, R0, !PT ;  /* 0x00000000d5007209 */ /* 0x000fe40007810000 */
[----:B----4-:R-:W-:Y:S02]  /*70f0*/  MOV R199, R43 ;  /* 0x0000002b00c77202 */ /* 0x010fe40000000f00 */
[----:B------:R-:W-:Y:S02]  /*7100*/  FMNMX.FTZ R0, R148, R0, !PT ;  /* 0x0000000094007209 */ /* 0x000fe40007810000 */
[----:B-1----:R-:W-:Y:S02]  /*7110*/  @P3 IADD3 R2, P0, R180, R9, RZ ;  /* 0x00000009b4023210 */ /* 0x002fe40007f1e0ff */
[----:B---3--:R-:W-:Y:S03]  /*7120*/  FMNMX.FTZ R144, R144, R7, !PT ;  /* 0x0000000790907209 */ /* 0x008fe60007810000 */
[C---:B------:R-:W-:Y:S01]  /*7130*/  @P3 IMAD.X R5, R181.reuse, 0x1, R8, P0 ;  /* 0x00000001b5053824 */ /* 0x040fe200000e0608 */
[----:B------:R-:W-:Y:S01]  /*7140*/  @P3 LEA R8, P0, R2, c[0x0][0x1c8], 0x1 ;  /* 0x0000720002083a11 */ /* 0x000fe200078008ff */
[----:B------:R-:W-:Y:S03]  /*7150*/  FMUL.FTZ R150, R144, c[0x0][0x2d0] ;  /* 0x0000b40090967a20 */ /* 0x000fe60000410000 */
[----:B------:R-:W-:Y:S01]  /*7160*/  @P3 LEA.HI.X R9, R2, c[0x0][0x1cc], R5, 0x1, P0 ;  /* 0x0000730002093a11 */ /* 0x000fe200000f0c05 */
[----:B------:R-:W-:Y:S01]  /*7170*/  FFMA.FTZ R2, R16, c[0x0][0x2d0], -R149 ;  /* 0x0000b40010027a23 */ /* 0x000fe20000010895 */
[----:B------:R-:W-:Y:S03]  /*7180*/  @P3 IADD3 R3, P0, R180, R20, RZ ;  /* 0x00000014b4033210 */ /* 0x000fe60007f1e0ff */
[----:B------:R1:W-:Y:S01]  /*7190*/  MUFU.EX2 R20, R2 ;  /* 0x0000000200147308 */ /* 0x0003e20000000800 */
[----:B------:R-:W-:Y:S01]  /*71a0*/  @P3 IADD3.X R5, R181, R143, RZ, P0, !PT ;  /* 0x0000008fb5053210 */ /* 0x000fe200007fe4ff */
[----:B------:R3:W-:Y:S01]  /*71b0*/  @P3 LDGSTS.E.BYPASS.LTC128B.128 [R225+0x4900], [R8.64], !P5 ;  /* 0x0490000008e13fae */ /* 0x0007e2000e901d46 */
[----:B--2---:R-:W-:Y:S02]  /*71c0*/  FMNMX.FTZ R4, R4, R6, !PT ;  /* 0x0000000604047209 */ /* 0x004fe40007810000 */
[C---:B------:R-:W-:Y:S04]  /*71d0*/  @P3 LEA R6, P0, R3.reuse, c[0x0][0x1c8], 0x1 ;  /* 0x0000720003063a11 */ /* 0x040fe800078008ff */
[----:B------:R-:W-:Y:S01]  /*71e0*/  @P3 LEA.HI.X R7, R3, c[0x0][0x1cc], R5, 0x1, P0 ;  /* 0x0000730003073a11 */ /* 0x000fe200000f0c05 */
[----:B------:R-:W-:Y:S01]  /*71f0*/  FFMA.FTZ R3, R17, c[0x0][0x2d0], -R149 ;  /* 0x0000b40011037a23 */ /* 0x000fe20000010895 */
[----:B------:R-:W-:Y:S01]  /*7200*/  FSETP.NEU.FTZ.AND P0, PT, R144, -INF , PT ;  /* 0xff8000009000780b */ /* 0x000fe20003f1d000 */
[----:B------:R-:W2:Y:S02]  /*7210*/  SHFL.BFLY PT, R143, R4, 0x1, 0x1f ;  /* 0x0c201f00048f7f89 */ /* 0x000ea400000e0000 */
[----:B------:R4:W-:Y:S01]  /*7220*/  MUFU.EX2 R48, R3 ;  /* 0x0000000300307308 */ /* 0x0009e20000000800 */
[----:B------:R-:W-:Y:S05]  /*7230*/  FSEL R150, R150, RZ, P0 ;  /* 0x000000ff96967208 */ /* 0x000fea0000000000 */
[----:B------:R3:W-:Y:S08]  /*7240*/  @P3 LDGSTS.E.BYPASS.LTC128B.128 [R225+0x5900], [R6.64], !P4 ;  /* 0x0590000006e13fae */ /* 0x0007f0000e101d46 */
[----:B-1----:R-:W1:Y:S01]  /*7250*/  SHFL.BFLY PT, R2, R0, 0x2, 0x1f ;  /* 0x0c401f0000027f89 */ /* 0x002e6200000e0000 */
[----:B--2---:R-:W-:Y:S01]  /*7260*/  FMNMX.FTZ R143, R4, R143, !PT ;  /* 0x0000008f048f7209 */ /* 0x004fe20007810000 */
[--C-:B------:R-:W-:Y:S06]  /*7270*/  FFMA.FTZ R4, R19, c[0x0][0x2d0], -R150.reuse ;  /* 0x0000b40013047a23 */ /* 0x100fec0000010896 */
[----:B------:R-:W-:Y:S01]  /*7280*/  LDSM.16.MT88.4 R36, [R210+0x100] ;  /* 0x00010000d224783b */ /* 0x000fe20000004200 */
[--C-:B----4-:R-:W-:Y:S02]  /*7290*/  FFMA.FTZ R3, R185, c[0x0][0x2d0], -R150.reuse ;  /* 0x0000b400b9037a23 */ /* 0x110fe40000010896 */
[----:B------:R-:W-:Y:S01]  /*72a0*/  FMUL.FTZ R151, R143, c[0x0][0x2d0] ;  /* 0x0000b4008f977a20 */ /* 0x000fe20000410000 */
[----:B------:R-:W-:Y:S01]  /*72b0*/  MUFU.EX2 R46, R4 ;  /* 0x00000004002e7308 */ /* 0x000fe20000000800 */
[----:B------:R-:W-:Y:S03]  /*72c0*/  IMAD.MOV.U32 R185, RZ, RZ, R27 ;  /* 0x000000ffffb97224 */ /* 0x000fe600078e001b */
[----:B------:R-:W-:Y:S06]  /*72d0*/  LDSM.16.MT88.4 R52, [R209+0x1100] ;  /* 0x00110000d134783b */ /* 0x000fec0000004200 */
[----:B------:R2:W-:Y:S01]  /*72e0*/  MUFU.EX2 R28, R3 ;  /* 0x00000003001c7308 */ /* 0x0005e20000000800 */
[----:B-1----:R-:W-:Y:S01]  /*72f0*/  FMNMX.FTZ R0, R0, R2, !PT ;  /* 0x0000000200007209 */ /* 0x002fe20007810000 */
[--C-:B------:R-:W-:Y:S01]  /*7300*/  FFMA.FTZ R2, R18, c[0x0][0x2d0], -R150.reuse ;  /* 0x0000b40012027a23 */ /* 0x100fe20000010896 */
[----:B------:R-:W0:Y:S07]  /*7310*/  LDGDEPBAR ;  /* 0x00000000000079af */ /* 0x000e2e0000000000 */
[----:B------:R1:W4:Y:S01]  /*7320*/  MUFU.EX2 R49, R2 ;  /* 0x0000000200317308 */ /* 0x0003220000000800 */
[----:B--2---:R-:W-:Y:S09]  /*7330*/  FFMA.FTZ R3, R184, c[0x0][0x2d0], -R150 ;  /* 0x0000b400b8037a23 */ /* 0x004ff20000010896 */
[----:B------:R2:W-:Y:S01]  /*7340*/  MUFU.EX2 R47, R3 ;  /* 0x00000003002f7308 */ /* 0x0005e20000000800 */
[----:B-1----:R-:W1:Y:S01]  /*7350*/  SHFL.BFLY PT, R2, R0, 0x1, 0x1f ;  /* 0x0c201f0000027f89 */ /* 0x002e6200000e0000 */
[----:B----4-:R-:W-:Y:S02]  /*7360*/  F2FP.PACK_AB R179, R46, R49 ;  /* 0x000000312eb3723e */ /* 0x010fe400000000ff */
[----:B--2---:R-:W-:Y:S02]  /*7370*/  FSEL R3, R145, RZ, P1 ;  /* 0x000000ff91037208 */ /* 0x004fe40000800000 */
[----:B------:R-:W-:Y:S04]  /*7380*/  FSETP.NEU.FTZ.AND P1, PT, R143, -INF , PT ;  /* 0xff8000008f00780b */ /* 0x000fe80003f3d000 */
[----:B------:R-:W-:Y:S02]  /*7390*/  FSEL R151, R151, RZ, P1 ;  /* 0x000000ff97977208 */ /* 0x000fe40000800000 */
[----:B-1----:R-:W-:Y:S02]  /*73a0*/  FMNMX.FTZ R142, R0, R2, !PT ;  /* 0x00000002008e7209 */ /* 0x002fe40007810000 */
[----:B------:R-:W-:Y:S01]  /*73b0*/  FSEL R2, R144, RZ, P0 ;  /* 0x000000ff90027208 */ /* 0x000fe20000000000 */
[--C-:B------:R-:W-:Y:S01]  /*73c0*/  FFMA.FTZ R0, R12, c[0x0][0x2d0], -R151.reuse ;  /* 0x0000b4000c007a23 */ /* 0x100fe20000010897 */
[C---:B------:R-:W-:Y:S01]  /*73d0*/  FSETP.NEU.FTZ.AND P0, PT, R142.reuse, -INF , PT ;  /* 0xff8000008e00780b */ /* 0x040fe20003f1d000 */
[----:B------:R-:W-:Y:S02]  /*73e0*/  FMUL.FTZ R184, R142, c[0x0][0x2d0] ;  /* 0x0000b4008eb87a20 */ /* 0x000fe40000410000 */
[----:B------:R1:W-:Y:S01]  /*73f0*/  MUFU.EX2 R50, R0 ;  /* 0x0000000000327308 */ /* 0x0003e20000000800 */
[--C-:B------:R-:W-:Y:S02]  /*7400*/  FFMA.FTZ R4, R187, c[0x0][0x2d0], -R151.reuse ;  /* 0x0000b400bb047a23 */ /* 0x100fe40000010897 */
[----:B------:R-:W-:Y:S01]  /*7410*/  FSEL R184, R184, RZ, P0 ;  /* 0x000000ffb8b87208 */ /* 0x000fe20000000000 */
[----:B------:R-:W-:Y:S06]  /*7420*/  IMAD.MOV.U32 R187, RZ, RZ, R26 ;  /* 0x000000ffffbb7224 */ /* 0x000fec00078e001a */
[----:B------:R2:W4:Y:S01]  /*7430*/  MUFU.EX2 R21, R4 ;  /* 0x0000000400157308 */ /* 0x0005220000000800 */
[--C-:B-1----:R-:W-:Y:S09]  /*7440*/  FFMA.FTZ R0, R13, c[0x0][0x2d0], -R151.reuse ;  /* 0x0000b4000d007a23 */ /* 0x102ff20000010897 */
[----:B------:R1:W-:Y:S01]  /*7450*/  MUFU.EX2 R17, R0 ;  /* 0x0000000000117308 */ /* 0x0003e20000000800 */
[----:B--2---:R-:W-:Y:S02]  /*7460*/  FFMA.FTZ R4, R186, c[0x0][0x2d0], -R151 ;  /* 0x0000b400ba047a23 */ /* 0x004fe40000010897 */
[----:B------:R-:W-:Y:S07]  /*7470*/  IMAD.MOV.U32 R186, RZ, RZ, R22 ;  /* 0x000000ffffba7224 */ /* 0x000fee00078e0016 */
[----:B------:R2:W2:Y:S01]  /*7480*/  MUFU.EX2 R5, R4 ;  /* 0x0000000400057308 */ /* 0x0004a20000000800 */
[----:B----4-:R-:W-:Y:S01]  /*7490*/  IMAD.MOV.U32 R197, RZ, RZ, R21 ;  /* 0x000000ffffc57224 */ /* 0x010fe200078e0015 */
[----:B------:R-:W-:Y:S01]  /*74a0*/  F2FP.PACK_AB R176, R186, R240 ;  /* 0x000000f0bab0723e */ /* 0x000fe200000000ff */
[--C-:B-1----:R-:W-:Y:S07]  /*74b0*/  FFMA.FTZ R0, R10, c[0x0][0x2d0], -R184.reuse ;  /* 0x0000b4000a007a23 */ /* 0x102fee00000108b8 */
[----:B------:R1:W-:Y:S01]  /*74c0*/  MUFU.EX2 R44, R0 ;  /* 0x00000000002c7308 */ /* 0x0003e20000000800 */
[--C-:B--2---:R-:W-:Y:S02]  /*74d0*/  FFMA.FTZ R4, R15, c[0x0][0x2d0], -R184.reuse ;  /* 0x0000b4000f047a23 */ /* 0x104fe400000108b8 */
[----:B------:R-:W-:Y:S07]  /*74e0*/  IMAD.MOV.U32 R198, RZ, RZ, R5 ;  /* 0x000000ffffc67224 */ /* 0x000fee00078e0005 */
[----:B------:R-:W-:Y:S01]  /*74f0*/  MUFU.EX2 R16, R4 ;  /* 0x0000000400107308 */ /* 0x000fe20000000800 */
[----:B------:R-:W-:Y:S01]  /*7500*/  F2FP.PACK_AB R180, R198, R197 ;  /* 0x000000c5c6b4723e */ /* 0x000fe200000000ff */
[--C-:B-1----:R-:W-:Y:S08]  /*7510*/  FFMA.FTZ R0, R11, c[0x0][0x2d0], -R184.reuse ;  /* 0x0000b4000b007a23 */ /* 0x102ff000000108b8 */
[----:B------:R1:W2:Y:S02]  /*7520*/  MUFU.EX2 R18, R0 ;  /* 0x0000000000127308 */ /* 0x0002a40000000800 */
[----:B-1----:R-:W-:Y:S02]  /*7530*/  FFMA.FTZ R0, R14, c[0x0][0x2d0], -R184 ;  /* 0x0000b4000e007a23 */ /* 0x002fe400000108b8 */
[----:B--2---:R-:W-:Y:S06]  /*7540*/  IMAD.MOV.U32 R202, RZ, RZ, R18 ;  /* 0x000000ffffca7224 */ /* 0x004fec00078e0012 */
[----:B------:R1:W2:Y:S01]  /*7550*/  MUFU.EX2 R19, R0 ;  /* 0x0000000000137308 */ /* 0x0002a20000000800 */
[----:B------:R-:W-:Y:S01]  /*7560*/  F2FP.PACK_AB R181, R202, R44 ;  /* 0x0000002ccab5723e */ /* 0x000fe200000000ff */
[----:B-1----:R-:W-:Y:S01]  /*7570*/  FADD.FTZ R0, -R3, R140 ;  /* 0x0000008c03007221 */ /* 0x002fe20000010100 */
[----:B--2---:R-:W-:Y:S03]  /*7580*/  MOV R196, R19 ;  /* 0x0000001300c47202 */ /* 0x004fe60000000f00 */
[----:B------:R-:W-:Y:S04]  /*7590*/  FMUL.FTZ R0, R0, c[0x0][0x2d0] ;  /* 0x0000b40000007a20 */ /* 0x000fe80000410000 */
[----:B------:R1:W2:Y:S02]  /*75a0*/  MUFU.EX2 R140, R0 ;  /* 0x00000000008c7308 */ /* 0x0002a40000000800 */
[----:B-1----:R-:W-:Y:S01]  /*75b0*/  FADD.FTZ R0, -R2, R141 ;  /* 0x0000008d02007221 */ /* 0x002fe20000010100 */
[----:B------:R-:W-:Y:S01]  /*75c0*/  FSEL R2, R143, RZ, P1 ;  /* 0x000000ff8f027208 */ /* 0x000fe20000800000 */
[----:B--2---:R-:W-:Y:S02]  /*75d0*/  FMUL.FTZ R4, R140, R152 ;  /* 0x000000988c047220 */ /* 0x004fe40000410000 */
[----:B------:R-:W-:Y:S02]  /*75e0*/  FMUL.FTZ R0, R0, c[0x0][0x2d0] ;  /* 0x0000b40000007a20 */ /* 0x000fe40000410000 */
[C---:B------:R-:W-:Y:S02]  /*75f0*/  FMUL.FTZ R5, R140.reuse, R153 ;  /* 0x000000998c057220 */ /* 0x040fe40000410000 */
[----:B------:R1:W2:Y:S01]  /*7600*/  MUFU.EX2 R141, R0 ;  /* 0x00000000008d7308 */ /* 0x0002a20000000800 */
[----:B------:R-:W-:Y:S02]  /*7610*/  IMAD.MOV.U32 R153, RZ, RZ, R46 ;  /* 0x000000ffff997224 */ /* 0x000fe400078e002e */
[C---:B------:R-:W-:Y:S02]  /*7620*/  FMUL.FTZ R32, R140.reuse, R112 ;  /* 0x000000708c207220 */ /* 0x040fe40000410000 */
[C---:B------:R-:W-:Y:S02]  /*7630*/  FMUL.FTZ R33, R140.reuse, R113 ;  /* 0x000000718c217220 */ /* 0x040fe40000410000 */
[----:B------:R-:W-:Y:S02]  /*7640*/  IMAD.MOV.U32 R152, RZ, RZ, R47 ;  /* 0x000000ffff987224 */ /* 0x000fe400078e002f */
[C---:B------:R-:W-:Y:S02]  /*7650*/  FMUL.FTZ R68, R140.reuse, R68 ;  /* 0x000000448c447220 */ /* 0x040fe40000410000 */
[C---:B------:R-:W-:Y:S02]  /*7660*/  FMUL.FTZ R69, R140.reuse, R69 ;  /* 0x000000458c457220 */ /* 0x040fe40000410000 */
[C---:B------:R-:W-:Y:S02]  /*7670*/  FMUL.FTZ R80, R140.reuse, R80 ;  /* 0x000000508c507220 */ /* 0x040fe40000410000 */
[C---:B------:R-:W-:Y:S02]  /*7680*/  FMUL.FTZ R81, R140.reuse, R81 ;  /* 0x000000518c517220 */ /* 0x040fe40000410000 */
[C---:B------:R-:W-:Y:S02]  /*7690*/  FMUL.FTZ R84, R140.reuse, R84 ;  /* 0x000000548c547220 */ /* 0x040fe40000410000 */
[C---:B------:R-:W-:Y:S02]  /*76a0*/  FMUL.FTZ R85, R140.reuse, R85 ;  /* 0x000000558c557220 */ /* 0x040fe40000410000 */
[C---:B------:R-:W-:Y:S02]  /*76b0*/  FMUL.FTZ R96, R140.reuse, R96 ;  /* 0x000000608c607220 */ /* 0x040fe40000410000 */
[----:B------:R-:W-:Y:S02]  /*76c0*/  FMUL.FTZ R97, R140, R97 ;  /* 0x000000618c617220 */ /* 0x000fe40000410000 */
[----:B-1----:R-:W-:Y:S01]  /*76d0*/  FADD.FTZ R0, -R2, R146 ;  /* 0x0000009202007221 */ /* 0x002fe20000010100 */
[----:B------:R-:W-:Y:S01]  /*76e0*/  FSEL R2, R142, RZ, P0 ;  /* 0x000000ff8e027208 */ /* 0x000fe20000000000 */
[C---:B--2---:R-:W-:Y:S01]  /*76f0*/  FMUL.FTZ R18, R141.reuse, R166 ;  /* 0x000000a68d127220 */ /* 0x044fe20000410000 */
[----:B------:R-:W-:Y:S01]  /*7700*/  MOV R166, R238 ;  /* 0x000000ee00a67202 */ /* 0x000fe20000000f00 */
[----:B------:R-:W-:Y:S01]  /*7710*/  FMUL.FTZ R0, R0, c[0x0][0x2d0] ;  /* 0x0000b40000007a20 */ /* 0x000fe20000410000 */
[----:B------:R-:W-:Y:S01]  /*7720*/  MOV R146, R20 ;  /* 0x0000001400927202 */ /* 0x000fe20000000f00 */
[C---:B------:R-:W-:Y:S01]  /*7730*/  FMUL.FTZ R19, R141.reuse, R167 ;  /* 0x000000a78d137220 */ /* 0x040fe20000410000 */
[----:B------:R-:W-:Y:S01]  /*7740*/  MOV R167, R237 ;  /* 0x000000ed00a77202 */ /* 0x000fe20000000f00 */
[----:B------:R1:W2:Y:S01]  /*7750*/  MUFU.EX2 R3, R0 ;  /* 0x0000000000037308 */ /* 0x0002a20000000800 */
[----:B------:R-:W4:Y:S01]  /*7760*/  LDSM.16.MT88.4 R20, [R209+0x100] ;  /* 0x00010000d114783b */ /* 0x000f220000004200 */
[----:B------:R-:W-:Y:S01]  /*7770*/  F2FP.PACK_AB R178, R48, R146 ;  /* 0x0000009230b2723e */ /* 0x000fe200000000ff */
[C---:B---3--:R-:W-:Y:S02]  /*7780*/  FMUL.FTZ R6, R141.reuse, R154 ;  /* 0x0000009a8d067220 */ /* 0x048fe40000410000 */
[----:B------:R-:W-:Y:S01]  /*7790*/  FMUL.FTZ R7, R141, R155 ;  /* 0x0000009b8d077220 */ /* 0x000fe20000410000 */
[----:B------:R-:W-:Y:S01]  /*77a0*/  MOV R155, R16 ;  /* 0x00000010009b7202 */ /* 0x000fe20000000f00 */
[----:B------:R-:W-:Y:S02]  /*77b0*/  IMAD.MOV.U32 R154, RZ, RZ, R17 ;  /* 0x000000ffff9a7224 */ /* 0x000fe400078e0011 */
[C---:B------:R-:W-:Y:S01]  /*77c0*/  FMUL.FTZ R16, R140.reuse, R164 ;  /* 0x000000a48c107220 */ /* 0x040fe20000410000 */
[----:B------:R-:W-:Y:S01]  /*77d0*/  F2FP.PACK_AB R183, R155, R196 ;  /* 0x000000c49bb7723e */ /* 0x000fe200000000ff */
[----:B------:R-:W-:Y:S01]  /*77e0*/  FMUL.FTZ R17, R140, R165 ;  /* 0x000000a58c117220 */ /* 0x000fe20000410000 */
[----:B------:R-:W-:Y:S01]  /*77f0*/  F2FP.PACK_AB R182, R154, R50 ;  /* 0x000000329ab6723e */ /* 0x000fe200000000ff */
[C---:B------:R-:W-:Y:S01]  /*7800*/  FMUL.FTZ R34, R141.reuse, R114 ;  /* 0x000000728d227220 */ /* 0x040fe20000410000 */
[----:B------:R-:W-:Y:S01]  /*7810*/  MOV R165, R25 ;  /* 0x0000001900a57202 */ /* 0x000fe20000000f00 */
[C---:B------:R-:W-:Y:S01]  /*7820*/  FMUL.FTZ R35, R141.reuse, R115 ;  /* 0x000000738d237220 */ /* 0x040fe20000410000 */
[----:B------:R-:W-:Y:S01]  /*7830*/  MOV R164, R48 ;  /* 0x0000003000a47202 */ /* 0x000fe20000000f00 */
[----:B------:R-:W-:Y:S01]  /*7840*/  FMUL.FTZ R48, R140, R128 ;  /* 0x000000808c307220 */ /* 0x000fe20000410000 */
[----:B------:R-:W-:Y:S01]  /*7850*/  LDSM.16.MT88.4 R112, [R210+0x500] ;  /* 0x00050000d270783b */ /* 0x000fe20000004200 */
[C---:B------:R-:W-:Y:S02]  /*7860*/  FMUL.FTZ R70, R141.reuse, R70 ;  /* 0x000000468d467220 */ /* 0x040fe40000410000 */
[C---:B------:R-:W-:Y:S02]  /*7870*/  FMUL.FTZ R71, R141.reuse, R71 ;  /* 0x000000478d477220 */ /* 0x040fe40000410000 */
[----:B------:R-:W-:Y:S02]  /*7880*/  FMUL.FTZ R82, R141, R82 ;  /* 0x000000528d527220 */ /* 0x000fe40000410000 */
[----:B-1----:R-:W-:Y:S02]  /*7890*/  FADD.FTZ R0, -R2, R147 ;  /* 0x0000009302007221 */ /* 0x002fe40000010100 */
[----:B------:R-:W-:Y:S02]  /*78a0*/  FFMA.FTZ R2, R193, c[0x0][0x2d0], -R149 ;  /* 0x0000b400c1027a23 */ /* 0x000fe40000010895 */
[----:B------:R-:W-:Y:S02]  /*78b0*/  FMUL.FTZ R0, R0, c[0x0][0x2d0] ;  /* 0x0000b40000007a20 */ /* 0x000fe40000410000 */
[----:B------:R1:W-:Y:S01]  /*78c0*/  MUFU.EX2 R251, R2 ;  /* 0x0000000200fb7308 */ /* 0x0003e20000000800 */
[C---:B--2---:R-:W-:Y:S02]  /*78d0*/  FMUL.FTZ R9, R3.reuse, R157 ;  /* 0x0000009d03097220 */ /* 0x044fe40000410000 */
[----:B------:R-:W-:Y:S02]  /*78e0*/  IMAD.MOV.U32 R157, RZ, RZ, R242 ;  /* 0x000000ffff9d7224 */ /* 0x000fe400078e00f2 */
[C---:B------:R-:W-:Y:S01]  /*78f0*/  FMUL.FTZ R8, R3.reuse, R156 ;  /* 0x0000009c03087220 */ /* 0x040fe20000410000 */
[----:B------:R-:W-:Y:S01]  /*7900*/  MOV R156, R44 ;  /* 0x0000002c009c7202 */ /* 0x000fe20000000f00 */
[C---:B------:R-:W-:Y:S01]  /*7910*/  FMUL.FTZ R44, R3.reuse, R124 ;  /* 0x0000007c032c7220 */ /* 0x040fe20000410000 */
[----:B------:R-:W-:Y:S01]  /*7920*/  MOV R124, R241 ;  /* 0x000000f1007c7202 */ /* 0x000fe20000000f00 */
[C---:B------:R-:W-:Y:S01]  /*7930*/  FMUL.FTZ R45, R3.reuse, R125 ;  /* 0x0000007d032d7220 */ /* 0x040fe20000410000 */
[----:B------:R-:W2:Y:S01]  /*7940*/  MUFU.EX2 R0, R0 ;  /* 0x0000000000007308 */ /* 0x000ea20000000800 */
[----:B------:R-:W-:Y:S02]  /*7950*/  IMAD.MOV.U32 R125, RZ, RZ, R239 ;  /* 0x000000ffff7d7224 */ /* 0x000fe400078e00ef */
[----:B------:R-:W-:Y:S02]  /*7960*/  IMAD.MOV.U32 R193, RZ, RZ, R236 ;  /* 0x000000ffffc17224 */ /* 0x000fe400078e00ec */
[C---:B------:R-:W-:Y:S02]  /*7970*/  FMUL.FTZ R40, R3.reuse, R120 ;  /* 0x0000007803287220 */ /* 0x040fe40000410000 */
[----:B------:R-:W-:Y:S02]  /*7980*/  IMAD.MOV.U32 R120, RZ, RZ, R235 ;  /* 0x000000ffff787224 */ /* 0x000fe400078e00eb */
[----:B------:R-:W-:Y:S02]  /*7990*/  IMAD.MOV.U32 R147, RZ, RZ, R28 ;  /* 0x000000ffff937224 */ /* 0x000fe400078e001c */
[C---:B------:R-:W-:Y:S02]  /*79a0*/  FMUL.FTZ R12, R3.reuse, R160 ;  /* 0x000000a0030c7220 */ /* 0x040fe40000410000 */
[----:B------:R-:W-:Y:S01]  /*79b0*/  FMUL.FTZ R13, R3, R161 ;  /* 0x000000a1030d7220 */ /* 0x000fe20000410000 */
[----:B------:R-:W-:Y:S01]  /*79c0*/  F2FP.PACK_AB R177, R47, R147 ;  /* 0x000000932fb1723e */ /* 0x000fe200000000ff */
[----:B-1----:R-:W-:Y:S01]  /*79d0*/  FFMA.FTZ R2, R192, c[0x0][0x2d0], -R149 ;  /* 0x0000b400c0027a23 */ /* 0x002fe20000010895 */
[----:B------:R-:W-:Y:S01]  /*79e0*/  MOV R192, R248 ;  /* 0x000000f800c07202 */ /* 0x000fe20000000f00 */
[C---:B------:R-:W-:Y:S02]  /*79f0*/  FMUL.FTZ R24, R3.reuse, R104 ;  /* 0x0000006803187220 */ /* 0x040fe40000410000 */
[----:B------:R1:W3:Y:S01]  /*7a00*/  MUFU.EX2 R248, R2 ;  /* 0x0000000200f87308 */ /* 0x0002e20000000800 */
[C---:B------:R-:W-:Y:S01]  /*7a10*/  FMUL.FTZ R25, R3.reuse, R105 ;  /* 0x0000006903197220 */ /* 0x040fe20000410000 */
[-C--:B----4-:R-:W-:Y:S03]  /*7a20*/  HMMA.16816.F32 R4, R176, R20.reuse, R4 ;  /* 0x00000014b004723c */ /* 0x090fe60000001804 */
[C---:B--2---:R-:W-:Y:S02]  /*7a30*/  FMUL.FTZ R11, R0.reuse, R159 ;  /* 0x0000009f000b7220 */ /* 0x044fe40000410000 */
[----:B------:R-:W-:Y:S02]  /*7a40*/  IMAD.MOV.U32 R159, RZ, RZ, R247 ;  /* 0x000000ffff9f7224 */ /* 0x000fe400078e00f7 */
[C---:B------:R-:W-:Y:S02]  /*7a50*/  FMUL.FTZ R10, R0.reuse, R158 ;  /* 0x0000009e000a7220 */ /* 0x040fe40000410000 */
[----:B------:R-:W-:Y:S03]  /*7a60*/  IMAD.MOV.U32 R158, RZ, RZ, R240 ;  /* 0x000000ffff9e7224 */ /* 0x000fe600078e00f0 */
[C---:B------:R-:W-:Y:S01]  /*7a70*/  FMUL.FTZ R46, R0.reuse, R126 ;  /* 0x0000007e002e7220 */ /* 0x040fe20000410000 */
[----:B------:R-:W-:Y:S01]  /*7a80*/  MOV R126, R234 ;  /* 0x000000ea007e7202 */ /* 0x000fe20000000f00 */
[C---:B------:R-:W-:Y:S04]  /*7a90*/  HMMA.16816.F32 R8, R180.reuse, R20, R8 ;  /* 0x00000014b408723c */ /* 0x040fe80000001808 */
[C---:B------:R-:W-:Y:S02]  /*7aa0*/  FMUL.FTZ R14, R0.reuse, R162 ;  /* 0x000000a2000e7220 */ /* 0x040fe40000410000 */
[----:B------:R-:W-:Y:S01]  /*7ab0*/  FMUL.FTZ R15, R0, R163 ;  /* 0x000000a3000f7220 */ /* 0x000fe20000410000 */
[----:B------:R-:W-:Y:S01]  /*7ac0*/  MOV R163, R65 ;  /* 0x0000004100a37202 */ /* 0x000fe20000000f00 */
[--C-:B-1----:R-:W-:Y:S04]  /*7ad0*/  FFMA.FTZ R2, R194, c[0x0][0x2d0], -R150.reuse ;  /* 0x0000b400c2027a23 */ /* 0x102fe80000010896 */
[----:B------:R1:W-:Y:S01]  /*7ae0*/  MUFU.EX2 R247, R2 ;  /* 0x0000000200f77308 */ /* 0x0003e20000000800 */
[-C--:B------:R-:W-:Y:S03]  /*7af0*/  HMMA.16816.F32 R12, R180, R22.reuse, R12 ;  /* 0x00000016b40c723c */ /* 0x080fe6000000180c */
[C---:B------:R-:W-:Y:S02]  /*7b00*/  FMUL.FTZ R20, R140.reuse, R100 ;  /* 0x000000648c147220 */ /* 0x040fe40000410000 */
[----:B------:R-:W-:Y:S02]  /*7b10*/  FMUL.FTZ R21, R140, R101 ;  /* 0x000000658c157220 */ /* 0x000fe40000410000 */
[C---:B------:R-:W-:Y:S01]  /*7b20*/  FMUL.FTZ R26, R0.reuse, R106 ;  /* 0x0000006a001a7220 */ /* 0x040fe20000410000 */
[C---:B------:R-:W-:Y:S04]  /*7b30*/  HMMA.16816.F32 R16, R176.reuse, R22, R16 ;  /* 0x00000016b010723c */ /* 0x040fe80000001810 */
[----:B------:R-:W-:Y:S02]  /*7b40*/  FMUL.FTZ R27, R0, R107 ;  /* 0x0000006b001b7220 */ /* 0x000fe40000410000 */
[----:B------:R-:W-:Y:S01]  /*7b50*/  FMUL.FTZ R28, R3, R108 ;  /* 0x0000006c031c7220 */ /* 0x000fe20000410000 */
[----:B------:R-:W-:Y:S01]  /*7b60*/  LDSM.16.MT88.4 R104, [R209+0x2100] ;  /* 0x00210000d168783b */ /* 0x000fe20000004200 */
[C---:B------:R-:W-:Y:S04]  /*7b70*/  FMUL.FTZ R22, R141.reuse, R102 ;  /* 0x000000668d167220 */ /* 0x040fe80000410000 */
[----:B------:R-:W-:Y:S02]  /*7b80*/  FMUL.FTZ R23, R141, R103 ;  /* 0x000000678d177220 */ /* 0x000fe40000410000 */
[----:B------:R-:W-:Y:S01]  /*7b90*/  FMUL.FTZ R65, R140, R137 ;  /* 0x000000898c417220 */ /* 0x000fe20000410000 */
[----:B------:R-:W2:Y:S01]  /*7ba0*/  LDSM.16.MT88.4 R100, [R210+0x1100] ;  /* 0x00110000d264783b */ /* 0x000ea20000004200 */
[----:B-1----:R-:W-:Y:S02]  /*7bb0*/  FFMA.FTZ R2, R195, c[0x0][0x2d0], -R150 ;  /* 0x0000b400c3027a23 */ /* 0x002fe40000010896 */
[----:B------:R-:W-:Y:S01]  /*7bc0*/  IMAD.MOV.U32 R195, RZ, RZ, R243 ;  /* 0x000000ffffc37224 */ /* 0x000fe200078e00f3 */
[-C--:B------:R-:W-:Y:S01]  /*7bd0*/  HMMA.16816.F32 R20, R176, R36.reuse, R20 ;  /* 0x00000024b014723c */ /* 0x080fe20000001814 */
[----:B------:R1:W4:Y:S02]  /*7be0*/  MUFU.EX2 R246, R2 ;  /* 0x0000000200f67308 */ /* 0x0003240000000800 */
[C---:B------:R-:W-:Y:S02]  /*7bf0*/  FMUL.FTZ R29, R3.reuse, R109 ;  /* 0x0000006d031d7220 */ /* 0x040fe40000410000 */
[C---:B------:R-:W-:Y:S02]  /*7c00*/  FMUL.FTZ R30, R0.reuse, R110 ;  /* 0x0000006e001e7220 */ /* 0x040fe40000410000 */
[C---:B------:R-:W-:Y:S01]  /*7c10*/  FMUL.FTZ R31, R0.reuse, R111 ;  /* 0x0000006f001f7220 */ /* 0x040fe20000410000 */
[C---:B------:R-:W-:Y:S04]  /*7c20*/  HMMA.16816.F32 R24, R180.reuse, R36, R24 ;  /* 0x00000024b418723c */ /* 0x040fe80000001818 */
[----:B------:R-:W-:Y:S02]  /*7c30*/  FMUL.FTZ R41, R3, R121 ;  /* 0x0000007903297220 */ /* 0x000fe40000410000 */
[----:B------:R-:W-:Y:S02]  /*7c40*/  FMUL.FTZ R42, R0, R122 ;  /* 0x0000007a002a7220 */ /* 0x000fe40000410000 */
[-C--:B------:R-:W-:Y:S04]  /*7c50*/  HMMA.16816.F32 R28, R180, R38.reuse, R28 ;  /* 0x00000026b41c723c */ /* 0x080fe8000000181c */
[C---:B------:R-:W-:Y:S02]  /*7c60*/  FMUL.FTZ R36, R140.reuse, R116 ;  /* 0x000000748c247220 */ /* 0x040fe40000410000 */
[----:B------:R-:W-:Y:S02]  /*7c70*/  FMUL.FTZ R37, R140, R117 ;  /* 0x000000758c257220 */ /* 0x000fe40000410000 */
[C---:B------:R-:W-:Y:S04]  /*7c80*/  HMMA.16816.F32 R32, R176.reuse, R38, R32 ;  /* 0x00000026b020723c */ /* 0x040fe80000001820 */
[----:B-1----:R-:W-:Y:S02]  /*7c90*/  FFMA.FTZ R2, R188, c[0x0][0x2d0], -R149 ;  /* 0x0000b400bc027a23 */ /* 0x002fe40000010895 */
[C---:B------:R-:W-:Y:S02]  /*7ca0*/  FMUL.FTZ R43, R0.reuse, R123 ;  /* 0x0000007b002b7220 */ /* 0x040fe40000410000 */
[----:B------:R1:W-:Y:S01]  /*7cb0*/  MUFU.EX2 R245, R2 ;  /* 0x0000000200f57308 */ /* 0x0003e20000000800 */
[C---:B------:R-:W-:Y:S03]  /*7cc0*/  FMUL.FTZ R38, R141.reuse, R118 ;  /* 0x000000768d267220 */ /* 0x040fe60000410000 */
[C---:B------:R-:W-:Y:S02]  /*7cd0*/  FMUL.FTZ R39, R141.reuse, R119 ;  /* 0x000000778d277220 */ /* 0x040fe40000410000 */
[----:B------:R-:W-:Y:S01]  /*7ce0*/  LDSM.16.MT88.4 R116, [R209+0x1500] ;  /* 0x00150000d174783b */ /* 0x000fe20000004200 */
[----:B------:R-:W-:Y:S02]  /*7cf0*/  FMUL.FTZ R47, R0, R127 ;  /* 0x0000007f002f7220 */ /* 0x000fe40000410000 */
[----:B------:R-:W-:Y:S02]  /*7d00*/  IMAD.MOV.U32 R123, RZ, RZ, R51 ;  /* 0x000000ffff7b7224 */ /* 0x000fe400078e0033 */
[-C--:B------:R-:W-:Y:S03]  /*7d10*/  HMMA.16816.F32 R36, R176, R52.reuse, R36 ;  /* 0x00000034b024723c */ /* 0x080fe60000001824 */
[C---:B------:R-:W-:Y:S02]  /*7d20*/  FMUL.FTZ R51, R141.reuse, R131 ;  /* 0x000000838d337220 */ /* 0x040fe40000410000 */
[----:B------:R-:W-:Y:S02]  /*7d30*/  IMAD.MOV.U32 R160, RZ, RZ, R50 ;  /* 0x000000ffffa07224 */ /* 0x000fe400078e0032 */
[----:B------:R-:W-:Y:S01]  /*7d40*/  FMUL.FTZ R50, R141, R130 ;  /* 0x000000828d327220 */ /* 0x000fe20000410000 */
[C---:B------:R-:W-:Y:S04]  /*7d50*/  HMMA.16816.F32 R40, R180.reuse, R52, R40 ;  /* 0x00000034b428723c */ /* 0x040fe80000001828 */
[----:B------:R-:W-:Y:S02]  /*7d60*/  IMAD.MOV.U32 R161, RZ, RZ, R49 ;  /* 0x000000ffffa17224 */ /* 0x000fe400078e0031 */
[----:B-1----:R-:W-:Y:S02]  /*7d70*/  FFMA.FTZ R2, R189, c[0x0][0x2d0], -R149 ;  /* 0x0000b400bd027a23 */ /* 0x002fe40000010895 */
[-C--:B------:R-:W-:Y:S02]  /*7d80*/  HMMA.16816.F32 R44, R180, R54.reuse, R44 ;  /* 0x00000036b42c723c */ /* 0x080fe4000000182c */
[----:B------:R1:W-:Y:S02]  /*7d90*/  MUFU.EX2 R244, R2 ;  /* 0x0000000200f47308 */ /* 0x0003e40000000800 */
[C---:B------:R-:W-:Y:S02]  /*7da0*/  FMUL.FTZ R49, R140.reuse, R129 ;  /* 0x000000818c317220 */ /* 0x040fe40000410000 */
[----:B------:R-:W-:Y:S01]  /*7db0*/  LDSM.16.MT88.4 R128, [R209+0x1d00] ;  /* 0x001d0000d180783b */ /* 0x000fe20000004200 */
[C---:B------:R-:W-:Y:S02]  /*7dc0*/  FMUL.FTZ R52, R140.reuse, R168 ;  /* 0x000000a88c347220 */ /* 0x040fe40000410000 */
[----:B------:R-:W-:Y:S02]  /*7dd0*/  FMUL.FTZ R53, R140, R169 ;  /* 0x000000a98c357220 */ /* 0x000fe40000410000 */
[C---:B------:R-:W-:Y:S04]  /*7de0*/  HMMA.16816.F32 R48, R176.reuse, R54, R48 ;  /* 0x00000036b030723c */ /* 0x040fe80000001830 */
[----:B------:R-:W-:Y:S02]  /*7df0*/  FMUL.FTZ R57, R3, R133 ;  /* 0x0000008503397220 */ /* 0x000fe40000410000 */
[C---:B------:R-:W-:Y:S02]  /*7e00*/  FMUL.FTZ R58, R0.reuse, R134 ;  /* 0x00000086003a7220 */ /* 0x040fe40000410000 */
[C---:B------:R-:W-:Y:S04]  /*7e10*/  FMUL.FTZ R54, R141.reuse, R170 ;  /* 0x000000aa8d367220 */ /* 0x040fe80000410000 */
[----:B------:R-:W-:Y:S02]  /*7e20*/  FMUL.FTZ R55, R141, R171 ;  /* 0x000000ab8d377220 */ /* 0x000fe40000410000 */
[----:B------:R-:W-:Y:S02]  /*7e30*/  FMUL.FTZ R59, R0, R135 ;  /* 0x00000087003b7220 */ /* 0x000fe40000410000 */
[----:B-1----:R-:W-:Y:S02]  /*7e40*/  FFMA.FTZ R2, R190, c[0x0][0x2d0], -R150 ;  /* 0x0000b400be027a23 */ /* 0x002fe40000010896 */
[C---:B------:R-:W-:Y:S01]  /*7e50*/  FMUL.FTZ R60, R3.reuse, R172 ;  /* 0x000000ac033c7220 */ /* 0x040fe20000410000 */
[-C--:B--2---:R-:W-:Y:S01]  /*7e60*/  HMMA.16816.F32 R52, R176, R100.reuse, R52 ;  /* 0x00000064b034723c */ /* 0x084fe20000001834 */
[----:B------:R1:W-:Y:S02]  /*7e70*/  MUFU.EX2 R243, R2 ;  /* 0x0000000200f37308 */ /* 0x0003e40000000800 */
[----:B------:R-:W-:Y:S02]  /*7e80*/  IMAD.MOV.U32 R162, RZ, RZ, R56 ;  /* 0x000000ffffa27224 */ /* 0x000fe400078e0038 */
[C---:B------:R-:W-:Y:S02]  /*7e90*/  FMUL.FTZ R56, R3.reuse, R132 ;  /* 0x0000008403387220 */ /* 0x040fe40000410000 */
[----:B------:R-:W-:Y:S02]  /*7ea0*/  FMUL.FTZ R61, R3, R173 ;  /* 0x000000ad033d7220 */ /* 0x000fe40000410000 */
[C---:B------:R-:W-:Y:S03]  /*7eb0*/  FMUL.FTZ R62, R0.reuse, R174 ;  /* 0x000000ae003e7220 */ /* 0x040fe60000410000 */
[C---:B------:R-:W-:Y:S04]  /*7ec0*/  HMMA.16816.F32 R56, R180.reuse, R100, R56 ;  /* 0x00000064b438723c */ /* 0x040fe80000001838 */
[----:B------:R-:W-:Y:S02]  /*7ed0*/  FMUL.FTZ R63, R0, R175 ;  /* 0x000000af003f7220 */ /* 0x000fe40000410000 */
[----:B------:R-:W-:Y:S02]  /*7ee0*/  IMAD.MOV.U32 R122, RZ, RZ, R67 ;  /* 0x000000ffff7a7224 */ /* 0x000fe400078e0043 */
[----:B------:R-:W-:Y:S03]  /*7ef0*/  FMUL.FTZ R67, R141, R139 ;  /* 0x0000008b8d437220 */ /* 0x000fe60000410000 */
[-C--:B------:R-:W-:Y:S03]  /*7f00*/  HMMA.16816.F32 R60, R180, R102.reuse, R60 ;  /* 0x00000066b43c723c */ /* 0x080fe6000000183c */
[----:B-1----:R-:W-:Y:S02]  /*7f10*/  FFMA.FTZ R2, R191, c[0x0][0x2d0], -R150 ;  /* 0x0000b400bf027a23 */ /* 0x002fe40000010896 */
[----:B------:R-:W-:Y:S02]  /*7f20*/  IMAD.MOV.U32 R121, RZ, RZ, R66 ;  /* 0x000000ffff797224 */ /* 0x000fe400078e0042 */
[----:B------:R1:W-:Y:S01]  /*7f30*/  MUFU.EX2 R242, R2 ;  /* 0x0000000200f27308 */ /* 0x0003e20000000800 */
[----:B------:R-:W-:Y:S04]  /*7f40*/  FMUL.FTZ R66, R141, R138 ;  /* 0x0000008a8d427220 */ /* 0x000fe80000410000 */
[----:B------:R-:W-:Y:S02]  /*7f50*/  IMAD.MOV.U32 R194, RZ, RZ, R64 ;  /* 0x000000ffffc27224 */ /* 0x000fe400078e0040 */
[----:B------:R-:W-:Y:S02]  /*7f60*/  FMUL.FTZ R64, R140, R136 ;  /* 0x000000888c407220 */ /* 0x000fe40000410000 */
[----:B------:R-:W-:Y:S01]  /*7f70*/  LDSM.16.MT88.4 R136, [R210+0x1d00] ;  /* 0x001d0000d288783b */ /* 0x000fe20000004200 */
[C---:B------:R-:W-:Y:S02]  /*7f80*/  FMUL.FTZ R72, R3.reuse, R72 ;  /* 0x0000004803487220 */ /* 0x040fe40000410000 */
[C---:B------:R-:W-:Y:S02]  /*7f90*/  FMUL.FTZ R73, R3.reuse, R73 ;  /* 0x0000004903497220 */ /* 0x040fe40000410000 */
[C---:B------:R-:W-:Y:S03]  /*7fa0*/  HMMA.16816.F32 R64, R176.reuse, R102, R64 ;  /* 0x00000066b040723c */ /* 0x040fe60000001840 */
[----:B------:R-:W2:Y:S01]  /*7fb0*/  LDSM.16.MT88.4 R100, [R210+0x2100] ;  /* 0x00210000d264783b */ /* 0x000ea20000004200 */
[C---:B------:R-:W-:Y:S02]  /*7fc0*/  FMUL.FTZ R74, R0.reuse, R74 ;  /* 0x0000004a004a7220 */ /* 0x040fe40000410000 */
[----:B------:R-:W-:Y:S02]  /*7fd0*/  FMUL.FTZ R75, R0, R75 ;  /* 0x0000004b004b7220 */ /* 0x000fe40000410000 */
[-C--:B------:R-:W-:Y:S04]  /*7fe0*/  HMMA.16816.F32 R68, R176, R104.reuse, R68 ;  /* 0x00000068b044723c */ /* 0x080fe80000001844 */
[--C-:B-1----:R-:W-:Y:S02]  /*7ff0*/  FFMA.FTZ R2, R206, c[0x0][0x2d0], -R151.reuse ;  /* 0x0000b400ce027a23 */ /* 0x102fe40000010897 */
[C---:B------:R-:W-:Y:S02]  /*8000*/  FMUL.FTZ R76, R3.reuse, R76 ;  /* 0x0000004c034c7220 */ /* 0x040fe40000410000 */
[C---:B------:R-:W-:Y:S01]  /*8010*/  HMMA.16816.F32 R72, R180.reuse, R104, R72 ;  /* 0x00000068b448723c */ /* 0x040fe20000001848 */
[----:B------:R1:W-:Y:S03]  /*8020*/  MUFU.EX2 R241, R2 ;  /* 0x0000000200f17308 */ /* 0x0003e60000000800 */
[----:B------:R-:W-:Y:S02]  /*8030*/  FMUL.FTZ R77, R3, R77 ;  /* 0x0000004d034d7220 */ /* 0x000fe40000410000 */
[C---:B------:R-:W-:Y:S02]  /*8040*/  FMUL.FTZ R78, R0.reuse, R78 ;  /* 0x0000004e004e7220 */ /* 0x040fe40000410000 */
[C---:B------:R-:W-:Y:S04]  /*8050*/  FMUL.FTZ R79, R0.reuse, R79 ;  /* 0x0000004f004f7220 */ /* 0x040fe80000410000 */
[----:B------:R-:W-:Y:S02]  /*8060*/  FMUL.FTZ R83, R141, R83 ;  /* 0x000000538d537220 */ /* 0x000fe40000410000 */
[C---:B------:R-:W-:Y:S01]  /*8070*/  FMUL.FTZ R88, R3.reuse, R88 ;  /* 0x0000005803587220 */ /* 0x040fe20000410000 */
[-C--:B------:R-:W-:Y:S03]  /*8080*/  HMMA.16816.F32 R76, R180, R106.reuse, R76 ;  /* 0x0000006ab44c723c */ /* 0x080fe6000000184c */
[----:B------:R-:W-:Y:S02]  /*8090*/  FMUL.FTZ R89, R3, R89 ;  /* 0x0000005903597220 */ /* 0x000fe40000410000 */
[C---:B------:R-:W-:Y:S02]  /*80a0*/  FMUL.FTZ R90, R0.reuse, R90 ;  /* 0x0000005a005a7220 */ /* 0x040fe40000410000 */
[C---:B------:R-:W-:Y:S01]  /*80b0*/  FMUL.FTZ R91, R0.reuse, R91 ;  /* 0x0000005b005b7220 */ /* 0x040fe20000410000 */
[C---:B------:R-:W-:Y:S01]  /*80c0*/  HMMA.16816.F32 R80, R176.reuse, R106, R80 ;  /* 0x0000006ab050723c */ /* 0x040fe20000001850 */
[----:B------:R-:W4:Y:S03]  /*80d0*/  LDSM.16.MT88.4 R104, [R209+0x500] ;  /* 0x00050000d168783b */ /* 0x000f260000004200 */
[----:B-1----:R-:W-:Y:S02]  /*80e0*/  FFMA.FTZ R2, R205, c[0x0][0x2d0], -R151 ;  /* 0x0000b400cd027a23 */ /* 0x002fe40000010897 */
[C---:B------:R-:W-:Y:S02]  /*80f0*/  FMUL.FTZ R86, R141.reuse, R86 ;  /* 0x000000568d567220 */ /* 0x040fe40000410000 */
[----:B------:R1:W1:Y:S01]  /*8100*/  MUFU.EX2 R240, R2 ;  /* 0x0000000200f07308 */ /* 0x0002620000000800 */
[----:B------:R-:W-:Y:S03]  /*8110*/  FMUL.FTZ R87, R141, R87 ;  /* 0x000000578d577220 */ /* 0x000fe60000410000 */
[C---:B------:R-:W-:Y:S02]  /*8120*/  FMUL.FTZ R92, R3.reuse, R92 ;  /* 0x0000005c035c7220 */ /* 0x040fe40000410000 */
[----:B------:R-:W-:Y:S02]  /*8130*/  FMUL.FTZ R93, R3, R93 ;  /* 0x0000005d035d7220 */ /* 0x000fe40000410000 */
[-C--:B--2---:R-:W-:Y:S03]  /*8140*/  HMMA.16816.F32 R84, R176, R100.reuse, R84 ;  /* 0x00000064b054723c */ /* 0x084fe60000001854 */
[C---:B------:R-:W-:Y:S02]  /*8150*/  FMUL.FTZ R94, R0.reuse, R94 ;  /* 0x0000005e005e7220 */ /* 0x040fe40000410000 */
[----:B------:R-:W-:Y:S02]  /*8160*/  FMUL.FTZ R95, R0, R95 ;  /* 0x0000005f005f7220 */ /* 0x000fe40000410000 */
[C---:B------:R-:W-:Y:S01]  /*8170*/  FMUL.FTZ R98, R141.reuse, R98 ;  /* 0x000000628d627220 */ /* 0x040fe20000410000 */
[C---:B------:R-:W-:Y:S04]  /*8180*/  HMMA.16816.F32 R88, R180.reuse, R100, R88 ;  /* 0x00000064b458723c */ /* 0x040fe80000001858 */
[----:B------:R-:W-:Y:S02]  /*8190*/  FMUL.FTZ R99, R141, R99 ;  /* 0x000000638d637220 */ /* 0x000fe40000410000 */
[----:B------:R-:W-:Y:S01]  /*81a0*/  FFMA.FTZ R120, R120, c[0x0][0x2d0], -R149 ;  /* 0x0000b40078787a23 */ /* 0x000fe20000010895 */
[----:B---3--:R-:W-:Y:S01]  /*81b0*/  F2FP.PACK_AB R100, R248, R251 ;  /* 0x000000fbf864723e */ /* 0x008fe200000000ff */
[-C--:B------:R-:W-:Y:S01]  /*81c0*/  HMMA.16816.F32 R92, R180, R102.reuse, R92 ;  /* 0x00000066b45c723c */ /* 0x080fe2000000185c */
[----:B------:R-:W-:Y:S03]  /*81d0*/  LDSM.16.MT88.4 R180, [R209+0x2d00] ;  /* 0x002d0000d1b4783b */ /* 0x000fe60000004200 */
[--C-:B-1----:R-:W-:Y:S01]  /*81e0*/  FFMA.FTZ R2, R207, c[0x0][0x2d0], -R184.reuse ;  /* 0x0000b400cf027a23 */ /* 0x102fe200000108b8 */
[----:B----4-:R-:W-:Y:S02]  /*81f0*/  F2FP.PACK_AB R101, R246, R247 ;  /* 0x000000f7f665723e */ /* 0x010fe400000000ff */
[----:B------:R-:W-:Y:S01]  /*8200*/  F2FP.PACK_AB R108, R240, R241 ;  /* 0x000000f1f06c723e */ /* 0x000fe200000000ff */
[----:B------:R-:W-:Y:S01]  /*8210*/  HMMA.16816.F32 R96, R176, R102, R96 ;  /* 0x00000066b060723c */ /* 0x000fe20000001860 */
[----:B------:R1:W-:Y:S06]  /*8220*/  MUFU.EX2 R239, R2 ;  /* 0x0000000200ef7308 */ /* 0x0003ec0000000800 */
[----:B------:R-:W-:Y:S02]  /*8230*/  F2FP.PACK_AB R102, R244, R245 ;  /* 0x000000f5f466723e */ /* 0x000fe400000000ff */
[----:B------:R-:W-:Y:S07]  /*8240*/  F2FP.PACK_AB R103, R242, R243 ;  /* 0x000000f3f267723e */ /* 0x000fee00000000ff */
[-C--:B------:R-:W-:Y:S05]  /*8250*/  HMMA.16816.F32 R4, R100, R104.reuse, R4 ;  /* 0x000000686404723c */ /* 0x080fea0000001804 */
[--C-:B-1----:R-:W-:Y:S04]  /*8260*/  FFMA.FTZ R2, R227, c[0x0][0x2d0], -R184.reuse ;  /* 0x0000b400e3027a23 */ /* 0x102fe800000108b8 */
[----:B------:R1:W2:Y:S03]  /*8270*/  MUFU.EX2 R238, R2 ;  /* 0x0000000200ee7308 */ /* 0x0002a60000000800 */
[--C-:B-1----:R-:W-:Y:S01]  /*8280*/  FFMA.FTZ R2, R228, c[0x0][0x2d0], -R151.reuse ;  /* 0x0000b400e4027a23 */ /* 0x102fe20000010897 */
[----:B--2---:R-:W-:Y:S06]  /*8290*/  F2FP.PACK_AB R109, R238, R239 ;  /* 0x000000efee6d723e */ /* 0x004fec00000000ff */
[----:B------:R-:W-:Y:S10]  /*82a0*/  MUFU.EX2 R228, R120 ;  /* 0x0000007800e47308 */ /* 0x000ff40000000800 */
[----:B------:R1:W-:Y:S02]  /*82b0*/  MUFU.EX2 R237, R2 ;  /* 0x0000000200ed7308 */ /* 0x0003e40000000800 */
[----:B-1----:R-:W-:Y:S08]  /*82c0*/  FFMA.FTZ R2, R229, c[0x0][0x2d0], -R151 ;  /* 0x0000b400e5027a23 */ /* 0x002ff00000010897 */
[----:B------:R1:W2:Y:S02]  /*82d0*/  MUFU.EX2 R236, R2 ;  /* 0x0000000200ec7308 */ /* 0x0002a40000000800 */
[--C-:B-1----:R-:W-:Y:S01]  /*82e0*/  FFMA.FTZ R2, R230, c[0x0][0x2d0], -R184.reuse ;  /* 0x0000b400e6027a23 */ /* 0x102fe200000108b8 */
[----:B--2---:R-:W-:Y:S07]  /*82f0*/  F2FP.PACK_AB R110, R236, R237 ;  /* 0x000000edec6e723e */ /* 0x004fee00000000ff */
[----:B------:R1:W-:Y:S02]  /*8300*/  MUFU.EX2 R235, R2 ;  /* 0x0000000200eb7308 */ /* 0x0003e40000000800 */
[----:B-1----:R-:W-:Y:S08]  /*8310*/  FFMA.FTZ R2, R231, c[0x0][0x2d0], -R184 ;  /* 0x0000b400e7027a23 */ /* 0x002ff000000108b8 */
[----:B------:R1:W2:Y:S02]  /*8320*/  MUFU.EX2 R234, R2 ;  /* 0x0000000200ea7308 */ /* 0x0002a40000000800 */
[--C-:B-1----:R-:W-:Y:S01]  /*8330*/  FFMA.FTZ R2, R232, c[0x0][0x2d0], -R149.reuse ;  /* 0x0000b400e8027a23 */ /* 0x102fe20000010895 */
[----:B--2---:R-:W-:Y:S07]  /*8340*/  F2FP.PACK_AB R111, R234, R235 ;  /* 0x000000ebea6f723e */ /* 0x004fee00000000ff */
[----:B------:R1:W-:Y:S01]  /*8350*/  MUFU.EX2 R232, R2 ;  /* 0x0000000200e87308 */ /* 0x0003e20000000800 */
[C---:B------:R-:W-:Y:S08]  /*8360*/  HMMA.16816.F32 R8, R108.reuse, R104, R8 ;  /* 0x000000686c08723c */ /* 0x040ff00000001808 */
[-C--:B------:R-:W-:Y:S08]  /*8370*/  HMMA.16816.F32 R12, R108, R106.reuse, R12 ;  /* 0x0000006a6c0c723c */ /* 0x080ff0000000180c */
[C---:B------:R-:W-:Y:S01]  /*8380*/  HMMA.16816.F32 R16, R100.reuse, R106, R16 ;  /* 0x0000006a6410723c */ /* 0x040fe20000001810 */
[----:B------:R-:W2:Y:S03]  /*8390*/  LDSM.16.MT88.4 R104, [R210+0x1500] ;  /* 0x00150000d268783b */ /* 0x000ea60000004200 */
[----:B-1----:R-:W-:Y:S04]  /*83a0*/  FFMA.FTZ R2, R233, c[0x0][0x2d0], -R149 ;  /* 0x0000b400e9027a23 */ /* 0x002fe80000010895 */
[-C--:B------:R-:W-:Y:S01]  /*83b0*/  HMMA.16816.F32 R20, R100, R112.reuse, R20 ;  /* 0x000000706414723c */ /* 0x080fe20000001814 */
[----:B------:R1:W3:Y:S07]  /*83c0*/  MUFU.EX2 R233, R2 ;  /* 0x0000000200e97308 */ /* 0x0002ee0000000800 */
[C---:B------:R-:W-:Y:S08]  /*83d0*/  HMMA.16816.F32 R24, R108.reuse, R112, R24 ;  /* 0x000000706c18723c */ /* 0x040ff00000001818 */
[-C--:B------:R-:W-:Y:S08]  /*83e0*/  HMMA.16816.F32 R28, R108, R114.reuse, R28 ;  /* 0x000000726c1c723c */ /* 0x080ff0000000181c */
[C---:B------:R-:W-:Y:S01]  /*83f0*/  HMMA.16816.F32 R32, R100.reuse, R114, R32 ;  /* 0x000000726420723c */ /* 0x040fe20000001820 */
[----:B------:R-:W4:Y:S03]  /*8400*/  LDSM.16.MT88.4 R112, [R209+0x2500] ;  /* 0x00250000d170783b */ /* 0x000f260000004200 */
[--C-:B-1----:R-:W-:Y:S02]  /*8410*/  FFMA.FTZ R2, R249, c[0x0][0x2d0], -R150.reuse ;  /* 0x0000b400f9027a23 */ /* 0x102fe40000010896 */
[----:B------:R-:W-:Y:S02]  /*8420*/  IMAD.MOV.U32 R249, RZ, RZ, R155 ;  /* 0x000000fffff97224 */ /* 0x000fe400078e009b */
[-C--:B------:R-:W-:Y:S01]  /*8430*/  HMMA.16816.F32 R36, R100, R116.reuse, R36 ;  /* 0x000000746424723c */ /* 0x080fe20000001824 */
[----:B------:R1:W-:Y:S07]  /*8440*/  MUFU.EX2 R231, R2 ;  /* 0x0000000200e77308 */ /* 0x0003ee0000000800 */
[C---:B------:R-:W-:Y:S08]  /*8450*/  HMMA.16816.F32 R40, R108.reuse, R116, R40 ;  /* 0x000000746c28723c */ /* 0x040ff00000001828 */
[-C--:B------:R-:W-:Y:S08]  /*8460*/  HMMA.16816.F32 R44, R108, R118.reuse, R44 ;  /* 0x000000766c2c723c */ /* 0x080ff0000000182c */
[C---:B------:R-:W-:Y:S01]  /*8470*/  HMMA.16816.F32 R48, R100.reuse, R118, R48 ;  /* 0x000000766430723c */ /* 0x040fe20000001830 */
[----:B------:R-:W3:Y:S03]  /*8480*/  LDSM.16.MT88.4 R116, [R210+0x2500] ;  /* 0x00250000d274783b */ /* 0x000ee60000004200 */
[----:B-1----:R-:W-:Y:S02]  /*8490*/  FFMA.FTZ R2, R252, c[0x0][0x2d0], -R150 ;  /* 0x0000b400fc027a23 */ /* 0x002fe40000010896 */
[----:B------:R-:W-:Y:S02]  /*84a0*/  IMAD.MOV.U32 R252, RZ, RZ, R154 ;  /* 0x000000fffffc7224 */ /* 0x000fe400078e009a */
[-C--:B--2---:R-:W-:Y:S01]  /*84b0*/  HMMA.16816.F32 R52, R100, R104.reuse, R52 ;  /* 0x000000686434723c */ /* 0x084fe20000001834 */
[----:B------:R1:W2:Y:S07]  /*84c0*/  MUFU.EX2 R229, R2 ;  /* 0x0000000200e57308 */ /* 0x0002ae0000000800 */
[C---:B------:R-:W-:Y:S08]  /*84d0*/  HMMA.16816.F32 R56, R108.reuse, R104, R56 ;  /* 0x000000686c38723c */ /* 0x040ff00000001838 */
[-C--:B------:R-:W-:Y:S08]  /*84e0*/  HMMA.16816.F32 R60, R108, R106.reuse, R60 ;  /* 0x0000006a6c3c723c */ /* 0x080ff0000000183c */
[C---:B------:R-:W-:Y:S04]  /*84f0*/  HMMA.16816.F32 R64, R100.reuse, R106, R64 ;  /* 0x0000006a6440723c */ /* 0x040fe80000001840 */
[----:B-1----:R-:W-:Y:S02]  /*8500*/  FFMA.FTZ R2, R126, c[0x0][0x2d0], -R149 ;  /* 0x0000b4007e027a23 */ /* 0x002fe40000010895 */
[----:B------:R-:W-:Y:S02]  /*8510*/  IMAD.MOV.U32 R126, RZ, RZ, R125 ;  /* 0x000000ffff7e7224 */ /* 0x000fe400078e007d */
[-C--:B----4-:R-:W-:Y:S01]  /*8520*/  HMMA.16816.F32 R68, R100, R112.reuse, R68 ;  /* 0x000000706444723c */ /* 0x090fe20000001844 */
[----:B------:R1:W4:Y:S03]  /*8530*/  MUFU.EX2 R230, R2 ;  /* 0x0000000200e67308 */ /* 0x0003260000000800 */
[----:B------:R-:W-:Y:S01]  /*8540*/  MOV R127, R126 ;  /* 0x0000007e007f7202 */ /* 0x000fe20000000f00 */
[----:B------:R-:W-:Y:S01]  /*8550*/  IMAD.MOV.U32 R125, RZ, RZ, R124 ;  /* 0x000000ffff7d7224 */ /* 0x000fe200078e007c */
[----:B------:R-:W-:Y:S01]  /*8560*/  MOV R124, R195 ;  /* 0x000000c3007c7202 */ /* 0x000fe20000000f00 */
[----:B------:R-:W-:Y:S01]  /*8570*/  IMAD.MOV.U32 R195, RZ, RZ, R194 ;  /* 0x000000ffffc37224 */ /* 0x000fe200078e00c2 */
[C---:B------:R-:W-:Y:S04]  /*8580*/  HMMA.16816.F32 R72, R108.reuse, R112, R72 ;  /* 0x000000706c48723c */ /* 0x040fe80000001848 */
[----:B------:R-:W-:Y:S02]  /*8590*/  IMAD.MOV.U32 R126, RZ, RZ, R125 ;  /* 0x000000ffff7e7224 */ /* 0x000fe400078e007d */
[----:B------:R-:W-:Y:S01]  /*85a0*/  IMAD.MOV.U32 R194, RZ, RZ, R123 ;  /* 0x000000ffffc27224 */ /* 0x000fe200078e007b */
[----:B------:R-:W-:Y:S01]  /*85b0*/  MOV R123, R192 ;  /* 0x000000c0007b7202 */ /* 0x000fe20000000f00 */
[-C--:B------:R-:W-:Y:S04]  /*85c0*/  HMMA.16816.F32 R76, R108, R114.reuse, R76 ;  /* 0x000000726c4c723c */ /* 0x080fe8000000184c */
[----:B------:R-:W-:Y:S02]  /*85d0*/  IMAD.MOV.U32 R192, RZ, RZ, R165 ;  /* 0x000000ffffc07224 */ /* 0x000fe400078e00a5 */
[----:B------:R-:W-:Y:S02]  /*85e0*/  IMAD.MOV.U32 R165, RZ, RZ, R224 ;  /* 0x000000ffffa57224 */ /* 0x000fe400078e00e0 */
[C---:B------:R-:W-:Y:S01]  /*85f0*/  HMMA.16816.F32 R80, R100.reuse, R114, R80 ;  /* 0x000000726450723c */ /* 0x040fe20000001850 */
[----:B------:R-:W-:Y:S03]  /*8600*/  LDSM.16.MT88.4 R112, [R210+0x900] ;  /* 0x00090000d270783b */ /* 0x000fe60000004200 */
[----:B-1----:R-:W-:Y:S01]  /*8610*/  FFMA.FTZ R2, R250, c[0x0][0x2d0], -R150 ;  /* 0x0000b400fa027a23 */ /* 0x002fe20000010896 */
[----:B------:R-:W-:Y:S01]  /*8620*/  MOV R250, R153 ;  /* 0x0000009900fa7202 */ /* 0x000fe20000000f00 */
[----:B------:R-:W-:Y:S01]  /*8630*/  IMAD.MOV.U32 R125, RZ, RZ, R124 ;  /* 0x000000ffff7d7224 */ /* 0x000fe200078e007c */
[----:B------:R-:W-:Y:S01]  /*8640*/  MOV R124, R195 ;  /* 0x000000c3007c7202 */ /* 0x000fe20000000f00 */
[-C--:B---3--:R-:W-:Y:S01]  /*8650*/  HMMA.16816.F32 R84, R100, R116.reuse, R84 ;  /* 0x000000746454723c */ /* 0x088fe20000001854 */
[----:B------:R1:W-:Y:S01]  /*8660*/  MUFU.EX2 R227, R2 ;  /* 0x0000000200e37308 */ /* 0x0003e20000000800 */
[----:B------:R3:W5:Y:S02]  /*8670*/  LDL.LU R224, [R1+0x6c] ;  /* 0x00006c0001e07983 */ /* 0x0007640000300800 */
[----:B------:R-:W-:Y:S02]  /*8680*/  IMAD.MOV.U32 R195, RZ, RZ, R194 ;  /* 0x000000ffffc37224 */ /* 0x000fe400078e00c2 */
[----:B------:R-:W-:Y:S01]  /*8690*/  IMAD.MOV.U32 R194, RZ, RZ, R123 ;  /* 0x000000ffffc27224 */ /* 0x000fe200078e007b */
[----:B------:R-:W-:Y:S01]  /*86a0*/  MOV R123, R192 ;  /* 0x000000c0007b7202 */ /* 0x000fe20000000f00 */
[C---:B------:R-:W-:Y:S04]  /*86b0*/  HMMA.16816.F32 R88, R108.reuse, R116, R88 ;  /* 0x000000746c58723c */ /* 0x040fe80000001858 */
[----:B------:R-:W-:Y:S02]  /*86c0*/  IMAD.MOV.U32 R192, RZ, RZ, R165 ;  /* 0x000000ffffc07224 */ /* 0x000fe400078e00a5 */
[----:B------:R-:W-:Y:S02]  /*86d0*/  FFMA.FTZ R104, R125, c[0x0][0x2d0], -R151 ;  /* 0x0000b4007d687a23 */ /* 0x000fe40000010897 */
[-C--:B------:R-:W-:Y:S02]  /*86e0*/  HMMA.16816.F32 R92, R108, R118.reuse, R92 ;  /* 0x000000766c5c723c */ /* 0x080fe4000000185c */
[----:B------:R3:W-:Y:S02]  /*86f0*/  MUFU.EX2 R205, R104 ;  /* 0x0000006800cd7308 */ /* 0x0007e40000000800 */
[----:B------:R-:W-:Y:S02]  /*8700*/  IMAD.MOV.U32 R165, RZ, RZ, R213 ;  /* 0x000000ffffa57224 */ /* 0x000fe400078e00d5 */
[----:B------:R3:W5:Y:S02]  /*8710*/  LDL.LU R213, [R1+0x68] ;  /* 0x0000680001d57983 */ /* 0x0007640000300800 */
[----:B------:R-:W-:Y:S02]  /*8720*/  HMMA.16816.F32 R96, R100, R118, R96 ;  /* 0x000000766460723c */ /* 0x000fe40000001860 */
[----:B------:R-:W-:Y:S02]  /*8730*/  LDSM.16.MT88.4 R116, [R209+0x1900] ;  /* 0x00190000d174783b */ /* 0x000fe40000004200 */
[----:B-1----:R-:W-:Y:S03]  /*8740*/  FFMA.FTZ R2, R127, c[0x0][0x2d0], -R150 ;  /* 0x0000b4007f027a23 */ /* 0x002fe60000010896 */
[----:B------:R-:W-:Y:S01]  /*8750*/  F2FP.PACK_AB R100, R233, R232 ;  /* 0x000000e8e964723e */ /* 0x000fe200000000ff */
[----:B------:R1:W1:Y:S01]  /*8760*/  MUFU.EX2 R207, R2 ;  /* 0x0000000200cf7308 */ /* 0x0002620000000800 */
[----:B--2---:R-:W-:Y:S03]  /*8770*/  F2FP.PACK_AB R101, R229, R231 ;  /* 0x000000e7e565723e */ /* 0x004fe600000000ff */
[----:B----4-:R-:W-:Y:S01]  /*8780*/  F2FP.PACK_AB R102, R228, R230 ;  /* 0x000000e6e466723e */ /* 0x010fe200000000ff */
[----:B---3--:R-:W2:Y:S01]  /*8790*/  LDSM.16.MT88.4 R104, [R209+0x900] ;  /* 0x00090000d168783b */ /* 0x008ea20000004200 */
[----:B-1----:R-:W-:Y:S01]  /*87a0*/  FFMA.FTZ R2, R126, c[0x0][0x2d0], -R151 ;  /* 0x0000b4007e027a23 */ /* 0x002fe20000010897 */
[----:B------:R-:W-:Y:S03]  /*87b0*/  F2FP.PACK_AB R103, R207, R227 ;  /* 0x000000e3cf67723e */ /* 0x000fe600000000ff */
[----:B------:R1:W3:Y:S04]  /*87c0*/  MUFU.EX2 R206, R2 ;  /* 0x0000000200ce7308 */ /* 0x0002e80000000800 */
[-C--:B--2---:R-:W-:Y:S03]  /*87d0*/  HMMA.16816.F32 R4, R100, R104.reuse, R4 ;  /* 0x000000686404723c */ /* 0x084fe60000001804 */
[----:B-1----:R-:W-:Y:S01]  /*87e0*/  FFMA.FTZ R2, R124, c[0x0][0x2d0], -R184 ;  /* 0x0000b4007c027a23 */ /* 0x002fe200000108b8 */
[----:B------:R-:W-:Y:S01]  /*87f0*/  MOV R124, R195 ;  /* 0x000000c3007c7202 */ /* 0x000fe20000000f00 */
[----:B------:R-:W-:Y:S01]  /*8800*/  IMAD.MOV.U32 R195, RZ, RZ, R194 ;  /* 0x000000ffffc37224 */ /* 0x000fe200078e00c2 */
[----:B---3--:R-:W-:Y:S01]  /*8810*/  F2FP.PACK_AB R108, R205, R206 ;  /* 0x000000cecd6c723e */ /* 0x008fe200000000ff */
[----:B------:R-:W-:Y:S01]  /*8820*/  IMAD.MOV.U32 R194, RZ, RZ, R123 ;  /* 0x000000ffffc27224 */ /* 0x000fe200078e007b */
[----:B------:R-:W-:Y:S01]  /*8830*/  MOV R123, R192 ;  /* 0x000000c0007b7202 */ /* 0x000fe20000000f00 */
[----:B------:R-:W-:Y:S03]  /*8840*/  IMAD.MOV.U32 R192, RZ, RZ, R193 ;  /* 0x000000ffffc07224 */ /* 0x000fe600078e00c1 */
[----:B------:R-:W-:Y:S01]  /*8850*/  IMAD.MOV.U32 R193, RZ, RZ, R159 ;  /* 0x000000ffffc17224 */ /* 0x000fe200078e009f */
[----:B------:R-:W-:Y:S01]  /*8860*/  MOV R159, R157 ;  /* 0x0000009d009f7202 */ /* 0x000fe20000000f00 */
[----:B------:R-:W-:Y:S02]  /*8870*/  IMAD.MOV.U32 R157, RZ, RZ, R197 ;  /* 0x000000ffff9d7224 */ /* 0x000fe400078e00c5 */
[----:B------:R-:W-:Y:S02]  /*8880*/  IMAD.MOV.U32 R197, RZ, RZ, R203 ;  /* 0x000000ffffc57224 */ /* 0x000fe400078e00cb */
[----:B------:R1:W-:Y:S02]  /*8890*/  MUFU.EX2 R203, R2 ;  /* 0x0000000200cb7308 */ /* 0x0003e40000000800 */
[----:B-1----:R-:W-:Y:S01]  /*88a0*/  FFMA.FTZ R2, R200, c[0x0][0x2d0], -R184 ;  /* 0x0000b400c8027a23 */ /* 0x002fe200000108b8 */
[----:B------:R-:W-:Y:S07]  /*88b0*/  MOV R200, R201 ;  /* 0x000000c900c87202 */ /* 0x000fee0000000f00 */
[----:B------:R1:W2:Y:S02]  /*88c0*/  MUFU.EX2 R201, R2 ;  /* 0x0000000200c97308 */ /* 0x0002a40000000800 */
[----:B-1----:R-:W-:Y:S01]  /*88d0*/  FFMA.FTZ R2, R124, c[0x0][0x2d0], -R151 ;  /* 0x0000b4007c027a23 */ /* 0x002fe20000010897 */
[----:B--2---:R-:W-:Y:S01]  /*88e0*/  F2FP.PACK_AB R109, R201, R203 ;  /* 0x000000cbc96d723e */ /* 0x004fe200000000ff */
[----:B------:R-:W-:Y:S02]  /*88f0*/  IMAD.MOV.U32 R124, RZ, RZ, R195 ;  /* 0x000000ffff7c7224 */ /* 0x000fe400078e00c3 */
[----:B------:R-:W-:Y:S01]  /*8900*/  IMAD.MOV.U32 R195, RZ, RZ, R194 ;  /* 0x000000ffffc37224 */ /* 0x000fe200078e00c2 */
[----:B------:R-:W-:Y:S01]  /*8910*/  MOV R194, R123 ;  /* 0x0000007b00c27202 */ /* 0x000fe20000000f00 */
[----:B------:R-:W-:Y:S02]  /*8920*/  IMAD.MOV.U32 R123, RZ, RZ, R192 ;  /* 0x000000ffff7b7224 */ /* 0x000fe400078e00c0 */
[----:B------:R-:W-:Y:S01]  /*8930*/  IMAD.MOV.U32 R192, RZ, RZ, R163 ;  /* 0x000000ffffc07224 */ /* 0x000fe200078e00a3 */
[----:B------:R-:W-:Y:S02]  /*8940*/  MOV R163, R202 ;  /* 0x000000ca00a37202 */ /* 0x000fe40000000f00 */
[----:B------:R1:W-:Y:S02]  /*8950*/  MUFU.EX2 R202, R2 ;  /* 0x0000000200ca7308 */ /* 0x0003e40000000800 */
[----:B-1----:R-:W-:Y:S08]  /*8960*/  FFMA.FTZ R2, R200, c[0x0][0x2d0], -R151 ;  /* 0x0000b400c8027a23 */ /* 0x002ff00000010897 */
[----:B------:R1:W2:Y:S02]  /*8970*/  MUFU.EX2 R200, R2 ;  /* 0x0000000200c87308 */ /* 0x0002a40000000800 */
[--C-:B-1----:R-:W-:Y:S01]  /*8980*/  FFMA.FTZ R2, R199, c[0x0][0x2d0], -R184.reuse ;  /* 0x0000b400c7027a23 */ /* 0x102fe200000108b8 */
[----:B--2---:R-:W-:Y:S07]  /*8990*/  F2FP.PACK_AB R110, R200, R202 ;  /* 0x000000cac86e723e */ /* 0x004fee00000000ff */
[----:B------:R1:W-:Y:S02]  /*89a0*/  MUFU.EX2 R199, R2 ;  /* 0x0000000200c77308 */ /* 0x0003e40000000800 */
[----:B-1----:R-:W-:Y:S02]  /*89b0*/  FFMA.FTZ R2, R124, c[0x0][0x2d0], -R184 ;  /* 0x0000b4007c027a23 */ /* 0x002fe400000108b8 */
[----:B------:R-:W-:Y:S02]  /*89c0*/  IMAD.MOV.U32 R124, RZ, RZ, R194 ;  /* 0x000000ffff7c7224 */ /* 0x000fe400078e00c2 */
[----:B------:R-:W-:Y:S01]  /*89d0*/  IMAD.MOV.U32 R194, RZ, RZ, R122 ;  /* 0x000000ffffc27224 */ /* 0x000fe200078e007a */
[----:B------:R-:W-:Y:S01]  /*89e0*/  MOV R122, R121 ;  /* 0x00000079007a7202 */ /* 0x000fe20000000f00 */
[----:B------:R-:W-:Y:S02]  /*89f0*/  IMAD.MOV.U32 R121, RZ, RZ, R162 ;  /* 0x000000ffff797224 */ /* 0x000fe400078e00a2 */
[----:B------:R-:W-:Y:S02]  /*8a00*/  IMAD.MOV.U32 R162, RZ, RZ, R198 ;  /* 0x000000ffffa27224 */ /* 0x000fe400078e00c6 */
[----:B------:R-:W1:Y:S02]  /*8a10*/  MUFU.EX2 R198, R2 ;  /* 0x0000000200c67308 */ /* 0x000e640000000800 */
[----:B-1----:R-:W-:Y:S01]  /*8a20*/  F2FP.PACK_AB R111, R198, R199 ;  /* 0x000000c7c66f723e */ /* 0x002fe200000000ff */
[----:B------:R-:W-:Y:S01]  /*8a30*/  FFMA.FTZ R2, R123, c[0x0][0x2d0], -R149 ;  /* 0x0000b4007b027a23 */ /* 0x000fe20000010895 */
[----:B------:R-:W-:Y:S01]  /*8a40*/  MOV R123, R193 ;  /* 0x000000c1007b7202 */ /* 0x000fe20000000f00 */
[----:B------:R-:W-:Y:S02]  /*8a50*/  IMAD.MOV.U32 R193, RZ, RZ, R159 ;  /* 0x000000ffffc17224 */ /* 0x000fe400078e009f */
[----:B------:R-:W-:Y:S02]  /*8a60*/  IMAD.MOV.U32 R159, RZ, RZ, R197 ;  /* 0x000000ffff9f7224 */ /* 0x000fe400078e00c5 */
[C---:B------:R-:W-:Y:S01]  /*8a70*/  HMMA.16816.F32 R8, R108.reuse, R104, R8 ;  /* 0x000000686c08723c */ /* 0x040fe20000001808 */
[----:B------:R1:W-:Y:S07]  /*8a80*/  MUFU.EX2 R197, R2 ;  /* 0x0000000200c57308 */ /* 0x0003ee0000000800 */
[-C--:B------:R-:W-:Y:S08]  /*8a90*/  HMMA.16816.F32 R12, R108, R106.reuse, R12 ;  /* 0x0000006a6c0c723c */ /* 0x080ff0000000180c */
[C---:B------:R-:W-:Y:S01]  /*8aa0*/  HMMA.16816.F32 R16, R100.reuse, R106, R16 ;  /* 0x0000006a6410723c */ /* 0x040fe20000001810 */
[----:B------:R-:W2:Y:S07]  /*8ab0*/  LDSM.16.MT88.4 R104, [R210+0x1900] ;  /* 0x00190000d268783b */ /* 0x000eae0000004200 */
[-C--:B------:R-:W-:Y:S04]  /*8ac0*/  HMMA.16816.F32 R20, R100, R112.reuse, R20 ;  /* 0x000000706414723c */ /* 0x080fe80000001814 */
[----:B-1----:R-:W-:Y:S01]  /*8ad0*/  FFMA.FTZ R2, R194, c[0x0][0x2d0], -R149 ;  /* 0x0000b400c2027a23 */ /* 0x002fe20000010895 */
[----:B------:R-:W-:Y:S01]  /*8ae0*/  MOV R194, R122 ;  /* 0x0000007a00c27202 */ /* 0x000fe20000000f00 */
[----:B------:R-:W-:Y:S02]  /*8af0*/  IMAD.MOV.U32 R122, RZ, RZ, R121 ;  /* 0x000000ffff7a7224 */ /* 0x000fe400078e0079 */
[C---:B------:R-:W-:Y:S04]  /*8b00*/  HMMA.16816.F32 R24, R108.reuse, R112, R24 ;  /* 0x000000706c18723c */ /* 0x040fe80000001818 */
[----:B------:R-:W-:Y:S01]  /*8b10*/  IMAD.MOV.U32 R121, RZ, RZ, R192 ;  /* 0x000000ffff797224 */ /* 0x000fe200078e00c0 */
[----:B------:R-:W-:Y:S01]  /*8b20*/  MOV R192, R167 ;  /* 0x000000a700c07202 */ /* 0x000fe20000000f00 */
[----:B------:R-:W-:Y:S02]  /*8b30*/  IMAD.MOV.U32 R167, RZ, RZ, R166 ;  /* 0x000000ffffa77224 */ /* 0x000fe400078e00a6 */
[-C--:B------:R-:W-:Y:S04]  /*8b40*/  HMMA.16816.F32 R28, R108, R114.reuse, R28 ;  /* 0x000000726c1c723c */ /* 0x080fe8000000181c */
[----:B------:R-:W-:Y:S01]  /*8b50*/  IMAD.MOV.U32 R166, RZ, RZ, R165 ;  /* 0x000000ffffa67224 */ /* 0x000fe200078e00a5 */
[----:B------:R-:W-:Y:S01]  /*8b60*/  MOV R165, R164 ;  /* 0x000000a400a57202 */ /* 0x000fe20000000f00 */
[----:B------:R-:W-:Y:S02]  /*8b70*/  IMAD.MOV.U32 R164, RZ, RZ, R196 ;  /* 0x000000ffffa47224 */ /* 0x000fe400078e00c4 */
[C---:B------:R-:W-:Y:S01]  /*8b80*/  HMMA.16816.F32 R32, R100.reuse, R114, R32 ;  /* 0x000000726420723c */ /* 0x040fe20000001820 */
[----:B------:R-:W1:Y:S01]  /*8b90*/  LDSM.16.MT88.4 R112, [R209+0x2900] ;  /* 0x00290000d170783b */ /* 0x000e620000004200 */
[----:B------:R3:W-:Y:S06]  /*8ba0*/  MUFU.EX2 R196, R2 ;  /* 0x0000000200c47308 */ /* 0x0007ec0000000800 */
[-C--:B------:R-:W-:Y:S08]  /*8bb0*/  HMMA.16816.F32 R36, R100, R116.reuse, R36 ;  /* 0x000000746424723c */ /* 0x080ff00000001824 */
[C---:B------:R-:W-:Y:S08]  /*8bc0*/  HMMA.16816.F32 R40, R108.reuse, R116, R40 ;  /* 0x000000746c28723c */ /* 0x040ff00000001828 */
[-C--:B------:R-:W-:Y:S04]  /*8bd0*/  HMMA.16816.F32 R44, R108, R118.reuse, R44 ;  /* 0x000000766c2c723c */ /* 0x080fe8000000182c */
[--C-:B---3--:R-:W-:Y:S02]  /*8be0*/  FFMA.FTZ R2, R124, c[0x0][0x2d0], -R150.reuse ;  /* 0x0000b4007c027a23 */ /* 0x108fe40000010896 */
[----:B------:R-:W-:Y:S02]  /*8bf0*/  IMAD.MOV.U32 R124, RZ, RZ, R195 ;  /* 0x000000ffff7c7224 */ /* 0x000fe400078e00c3 */
[C---:B------:R-:W-:Y:S01]  /*8c00*/  HMMA.16816.F32 R48, R100.reuse, R118, R48 ;  /* 0x000000766430723c */ /* 0x040fe20000001830 */
[----:B------:R-:W3:Y:S01]  /*8c10*/  LDSM.16.MT88.4 R116, [R210+0x2900] ;  /* 0x00290000d274783b */ /* 0x000ee20000004200 */
[----:B------:R4:W-:Y:S06]  /*8c20*/  MUFU.EX2 R195, R2 ;  /* 0x0000000200c37308 */ /* 0x0009ec0000000800 */
[-C--:B--2---:R-:W-:Y:S08]  /*8c30*/  HMMA.16816.F32 R52, R100, R104.reuse, R52 ;  /* 0x000000686434723c */ /* 0x084ff00000001834 */
[C---:B------:R-:W-:Y:S08]  /*8c40*/  HMMA.16816.F32 R56, R108.reuse, R104, R56 ;  /* 0x000000686c38723c */ /* 0x040ff00000001838 */
[-C--:B------:R-:W-:Y:S04]  /*8c50*/  HMMA.16816.F32 R60, R108, R106.reuse, R60 ;  /* 0x0000006a6c3c723c */ /* 0x080fe8000000183c */
[----:B----4-:R-:W-:Y:S01]  /*8c60*/  FFMA.FTZ R2, R123, c[0x0][0x2d0], -R150 ;  /* 0x0000b4007b027a23 */ /* 0x010fe20000010896 */
[----:B------:R-:W-:Y:S03]  /*8c70*/  MOV R123, R193 ;  /* 0x000000c1007b7202 */ /* 0x000fe60000000f00 */
[C---:B------:R-:W-:Y:S01]  /*8c80*/  HMMA.16816.F32 R64, R100.reuse, R106, R64 ;  /* 0x0000006a6440723c */ /* 0x040fe20000001840 */
[----:B------:R-:W2:Y:S01]  /*8c90*/  LDL.LU R107, [R1] ;  /* 0x00000000016b7983 */ /* 0x000ea20000300800 */
[----:B------:R4:W3:Y:S03]  /*8ca0*/  MUFU.EX2 R193, R2 ;  /* 0x0000000200c17308 */ /* 0x0008e60000000800 */
[----:B------:R-:W2:Y:S03]  /*8cb0*/  LDL.LU R106, [R1+0x4] ;  /* 0x00000400016a7983 */ /* 0x000ea60000300800 */
[-C--:B-1----:R-:W-:Y:S01]  /*8cc0*/  HMMA.16816.F32 R68, R100, R112.reuse, R68 ;  /* 0x000000706444723c */ /* 0x082fe20000001844 */
[----:B------:R-:W2:Y:S04]  /*8cd0*/  LDL.LU R105, [R1+0x8] ;  /* 0x0000080001697983 */ /* 0x000ea80000300800 */
[----:B------:R-:W2:Y:S03]  /*8ce0*/  LDL.LU R104, [R1+0xc] ;  /* 0x00000c0001687983 */ /* 0x000ea60000300800 */
[C---:B------:R-:W-:Y:S08]  /*8cf0*/  HMMA.16816.F32 R72, R108.reuse, R112, R72 ;  /* 0x000000706c48723c */ /* 0x040ff00000001848 */
[-C--:B------:R-:W-:Y:S04]  /*8d00*/  HMMA.16816.F32 R76, R108, R114.reuse, R76 ;  /* 0x000000726c4c723c */ /* 0x080fe8000000184c */
[--C-:B----4-:R-:W-:Y:S02]  /*8d10*/  FFMA.FTZ R2, R194, c[0x0][0x2d0], -R149.reuse ;  /* 0x0000b400c2027a23 */ /* 0x110fe40000010895 */
[----:B------:R-:W-:Y:S02]  /*8d20*/  FFMA.FTZ R149, R121, c[0x0][0x2d0], -R149 ;  /* 0x0000b40079957a23 */ /* 0x000fe40000010895 */
[C---:B------:R-:W-:Y:S01]  /*8d30*/  HMMA.16816.F32 R80, R100.reuse, R114, R80 ;  /* 0x000000726450723c */ /* 0x040fe20000001850 */
[----:B------:R1:W-:Y:S01]  /*8d40*/  MUFU.EX2 R194, R2 ;  /* 0x0000000200c27308 */ /* 0x0003e20000000800 */
[----:B------:R-:W-:Y:S02]  /*8d50*/  LDSM.16.MT88.4 R112, [R210+0xd00] ;  /* 0x000d0000d270783b */ /* 0x000fe40000004200 */
[----:B------:R-:W-:Y:S04]  /*8d60*/  IMAD.MOV.U32 R121, RZ, RZ, R192 ;  /* 0x000000ffff797224 */ /* 0x000fe800078e00c0 */
[-C--:B---3--:R-:W-:Y:S03]  /*8d70*/  HMMA.16816.F32 R84, R100, R116.reuse, R84 ;  /* 0x000000746454723c */ /* 0x088fe60000001854 */
[----:B------:R3:W4:Y:S05]  /*8d80*/  MUFU.EX2 R192, R149 ;  /* 0x0000009500c07308 */ /* 0x00072a0000000800 */
[C---:B------:R-:W-:Y:S08]  /*8d90*/  HMMA.16816.F32 R88, R108.reuse, R116, R88 ;  /* 0x000000746c58723c */ /* 0x040ff00000001858 */
[-C--:B------:R-:W-:Y:S04]  /*8da0*/  HMMA.16816.F32 R92, R108, R118.reuse, R92 ;  /* 0x000000766c5c723c */ /* 0x080fe8000000185c */
[--C-:B-1----:R-:W-:Y:S02]  /*8db0*/  FFMA.FTZ R2, R124, c[0x0][0x2d0], -R150.reuse ;  /* 0x0000b4007c027a23 */ /* 0x102fe40000010896 */
[----:B------:R-:W-:Y:S02]  /*8dc0*/  FFMA.FTZ R150, R123, c[0x0][0x2d0], -R150 ;  /* 0x0000b4007b967a23 */ /* 0x000fe40000010896 */
[----:B------:R-:W-:Y:S01]  /*8dd0*/  HMMA.16816.F32 R96, R100, R118, R96 ;  /* 0x000000766460723c */ /* 0x000fe20000001860 */
[----:B------:R1:W-:Y:S03]  /*8de0*/  MUFU.EX2 R191, R2 ;  /* 0x0000000200bf7308 */ /* 0x0003e60000000800 */
[----:B------:R-:W-:Y:S01]  /*8df0*/  IMAD.MOV.U32 R123, RZ, RZ, R163 ;  /* 0x000000ffff7b7224 */ /* 0x000fe200078e00a3 */
[----:B------:R-:W-:Y:S01]  /*8e00*/  MOV R163, R162 ;  /* 0x000000a200a37202 */ /* 0x000fe20000000f00 */
[----:B------:R-:W-:Y:S01]  /*8e10*/  IMAD.MOV.U32 R162, RZ, RZ, R186 ;  /* 0x000000ffffa27224 */ /* 0x000fe200078e00ba */
[----:B---3--:R-:W-:Y:S01]  /*8e20*/  F2FP.PACK_AB R149, R193, R195 ;  /* 0x000000c3c195723e */ /* 0x008fe200000000ff */
[----:B------:R-:W-:Y:S03]  /*8e30*/  IMAD.MOV.U32 R124, RZ, RZ, R166 ;  /* 0x000000ffff7c7224 */ /* 0x000fe600078e00a6 */
[----:B------:R4:W-:Y:S01]  /*8e40*/  MUFU.EX2 R190, R150 ;  /* 0x0000009600be7308 */ /* 0x0009e20000000800 */
[--C-:B-1----:R-:W-:Y:S02]  /*8e50*/  FFMA.FTZ R2, R122, c[0x0][0x2d0], -R151.reuse ;  /* 0x0000b4007a027a23 */ /* 0x102fe40000010897 */
[----:B------:R-:W-:Y:S07]  /*8e60*/  IMAD.MOV.U32 R122, RZ, RZ, R164 ;  /* 0x000000ffff7a7224 */ /* 0x000fee00078e00a4 */
[----:B------:R1:W-:Y:S01]  /*8e70*/  MUFU.EX2 R188, R2 ;  /* 0x0000000200bc7308 */ /* 0x0003e20000000800 */
[----:B----4-:R-:W-:Y:S01]  /*8e80*/  F2FP.PACK_AB R150, R192, R194 ;  /* 0x000000c2c096723e */ /* 0x010fe200000000ff */
[--C-:B-1----:R-:W-:Y:S01]  /*8e90*/  FFMA.FTZ R2, R121, c[0x0][0x2d0], -R151.reuse ;  /* 0x0000b40079027a23 */ /* 0x102fe20000010897 */
[----:B------:R-:W-:Y:S07]  /*8ea0*/  MOV R121, R165 ;  /* 0x000000a500797202 */ /* 0x000fee0000000f00 */
[----:B------:R1:W3:Y:S02]  /*8eb0*/  MUFU.EX2 R189, R2 ;  /* 0x0000000200bd7308 */ /* 0x0002e40000000800 */
[--C-:B-1----:R-:W-:Y:S01]  /*8ec0*/  FFMA.FTZ R2, R167, c[0x0][0x2d0], -R184.reuse ;  /* 0x0000b400a7027a23 */ /* 0x102fe200000108b8 */
[----:B---3--:R-:W-:Y:S01]  /*8ed0*/  F2FP.PACK_AB R176, R189, R188 ;  /* 0x000000bcbdb0723e */ /* 0x008fe200000000ff */
[----:B------:R-:W1:Y:S06]  /*8ee0*/  LDSM.16.MT88.4 R164, [R209+0xd00] ;  /* 0x000d0000d1a4783b */ /* 0x000e6c0000004200 */
[----:B------:R3:W-:Y:S02]  /*8ef0*/  MUFU.EX2 R186, R2 ;  /* 0x0000000200ba7308 */ /* 0x0007e40000000800 */
[----:B---3--:R-:W-:Y:S08]  /*8f00*/  FFMA.FTZ R2, R187, c[0x0][0x2d0], -R184 ;  /* 0x0000b400bb027a23 */ /* 0x008ff000000108b8 */
[----:B------:R3:W4:Y:S02]  /*8f10*/  MUFU.EX2 R187, R2 ;  /* 0x0000000200bb7308 */ /* 0x0007240000000800 */
[--C-:B---3--:R-:W-:Y:S01]  /*8f20*/  FFMA.FTZ R2, R185, c[0x0][0x2d0], -R151.reuse ;  /* 0x0000b400b9027a23 */ /* 0x108fe20000010897 */
[----:B----4-:R-:W-:Y:S01]  /*8f30*/  F2FP.PACK_AB R177, R187, R186 ;  /* 0x000000babbb1723e */ /* 0x010fe200000000ff */
[----:B------:R-:W-:Y:S06]  /*8f40*/  FFMA.FTZ R151, R159, c[0x0][0x2d0], -R151 ;  /* 0x0000b4009f977a23 */ /* 0x000fec0000010897 */
[----:B------:R3:W-:Y:S01]  /*8f50*/  MUFU.EX2 R185, R2 ;  /* 0x0000000200b97308 */ /* 0x0007e20000000800 */
[----:B------:R-:W-:Y:S01]  /*8f60*/  IMAD.MOV.U32 R159, RZ, RZ, R158 ;  /* 0x000000ffff9f7224 */ /* 0x000fe200078e009e */
[----:B------:R-:W-:Y:S08]  /*8f70*/  MOV R158, R147 ;  /* 0x00000093009e7202 */ /* 0x000ff00000000f00 */
[----:B------:R4:W1:Y:S01]  /*8f80*/  MUFU.EX2 R147, R151 ;  /* 0x0000009700937308 */ /* 0x0008620000000800 */
[--C-:B---3--:R-:W-:Y:S02]  /*8f90*/  FFMA.FTZ R2, R124, c[0x0][0x2d0], -R184.reuse ;  /* 0x0000b4007c027a23 */ /* 0x108fe400000108b8 */
[----:B------:R-:W-:Y:S01]  /*8fa0*/  FFMA.FTZ R184, R148, c[0x0][0x2d0], -R184 ;  /* 0x0000b40094b87a23 */ /* 0x000fe200000108b8 */
[----:B------:R-:W-:Y:S01]  /*8fb0*/  F2FP.PACK_AB R148, R196, R197 ;  /* 0x000000c5c494723e */ /* 0x000fe200000000ff */
[----:B------:R-:W-:Y:S02]  /*8fc0*/  IMAD.MOV.U32 R124, RZ, RZ, R163 ;  /* 0x000000ffff7c7224 */ /* 0x000fe400078e00a3 */
[----:B------:R-:W-:Y:S01]  /*8fd0*/  IMAD.MOV.U32 R163, RZ, RZ, R162 ;  /* 0x000000ffffa37224 */ /* 0x000fe200078e00a2 */
[----:B------:R-:W-:Y:S02]  /*8fe0*/  MOV R162, R146 ;  /* 0x0000009200a27202 */ /* 0x000fe40000000f00 */
[----:B------:R-:W-:Y:S01]  /*8ff0*/  MUFU.EX2 R184, R184 ;  /* 0x000000b800b87308 */ /* 0x000fe20000000800 */
[----:B----4-:R-:W-:Y:S02]  /*9000*/  F2FP.PACK_AB R151, R190, R191 ;  /* 0x000000bfbe97723e */ /* 0x010fe400000000ff */
[----:B-1----:R-:W-:Y:S07]  /*9010*/  F2FP.PACK_AB R178, R147, R185 ;  /* 0x000000b993b2723e */ /* 0x002fee00000000ff */
[----:B------:R-:W1:Y:S02]  /*9020*/  MUFU.EX2 R146, R2 ;  /* 0x0000000200927308 */ /* 0x000e640000000800 */
[----:B-1----:R-:W-:Y:S01]  /*9030*/  F2FP.PACK_AB R179, R184, R146 ;  /* 0x00000092b8b3723e */ /* 0x002fe200000000ff */
[----:B--2---:R-:W-:Y:S02]  /*9040*/  FFMA.FTZ R140, R140, R107, R159 ;  /* 0x0000006b8c8c7223 */ /* 0x004fe4000001009f */
[----:B------:R-:W-:Y:S02]  /*9050*/  FFMA.FTZ R141, R141, R106, R158 ;  /* 0x0000006a8d8d7223 */ /* 0x000fe4000001009e */
[----:B------:R-:W-:Y:S02]  /*9060*/  FFMA.FTZ R2, R3, R105, R157 ;  /* 0x0000006903027223 */ /* 0x000fe4000001009d */
[----:B------:R-:W-:Y:S02]  /*9070*/  IMAD.MOV.U32 R3, RZ, RZ, R152 ;  /* 0x000000ffff037224 */ /* 0x000fe400078e0098 */
[-C--:B------:R-:W-:Y:S01]  /*9080*/  HMMA.16816.F32 R152, R148, R164.reuse, R4 ;  /* 0x000000a49498723c */ /* 0x080fe20000001804 */
[----:B------:R-:W1:Y:S04]  /*9090*/  LDSM.16.MT88.4 R4, [R210+0x2d00] ;  /* 0x002d0000d204783b */ /* 0x000e680000004200 */
[----:B------:R-:W-:Y:S02]  /*90a0*/  FFMA.FTZ R0, R0, R104, R156 ;  /* 0x0000006800007223 */ /* 0x000fe4000001009c */
[----:B------:R-:W-:Y:S01]  /*90b0*/  FADD.FTZ R3, R3, R141 ;  /* 0x0000008d03037221 */ /* 0x000fe20000010000 */
[C---:B------:R-:W-:Y:S04]  /*90c0*/  HMMA.16816.F32 R156, R176.reuse, R164, R8 ;  /* 0x000000a4b09c723c */ /* 0x040fe80000001808 */
[----:B------:R-:W-:Y:S03]  /*90d0*/  MOV R141, R144 ;  /* 0x00000090008d7202 */ /* 0x000fe60000000f00 */
[----:B------:R-:W-:Y:S01]  /*90e0*/  IMAD.MOV.U32 R8, RZ, RZ, R163 ;  /* 0x000000ffff087224 */ /* 0x000fe200078e00a3 */
[----:B------:R-:W-:Y:S01]  /*90f0*/  MOV R11, R162 ;  /* 0x000000a2000b7202 */ /* 0x000fe20000000f00 */
[----:B------:R-:W-:Y:S03]  /*9100*/  IMAD.MOV.U32 R10, RZ, RZ, R161 ;  /* 0x000000ffff0a7224 */ /* 0x000fe600078e00a1 */
[----:B------:R-:W-:Y:S02]  /*9110*/  IMAD.MOV.U32 R9, RZ, RZ, R160 ;  /* 0x000000ffff097224 */ /* 0x000fe400078e00a0 */
[-C--:B------:R-:W-:Y:S03]  /*9120*/  HMMA.16816.F32 R160, R176, R166.reuse, R12 ;  /* 0x000000a6b0a0723c */ /* 0x080fe6000000180c */
[----:B------:R-:W-:Y:S02]  /*9130*/  FADD.FTZ R10, R10, R3 ;  /* 0x000000030a0a7221 */ /* 0x000fe40000010000 */
[----:B------:R-:W-:Y:S02]  /*9140*/  FADD.FTZ R8, R8, R140 ;  /* 0x0000008c08087221 */ /* 0x000fe40000010000 */
[----:B------:R-:W-:Y:S01]  /*9150*/  IMAD.MOV.U32 R15, RZ, RZ, R121 ;  /* 0x000000ffff0f7224 */ /* 0x000fe200078e0079 */
[C---:B------:R-:W-:Y:S01]  /*9160*/  HMMA.16816.F32 R164, R148.reuse, R166, R16 ;  /* 0x000000a694a4723c */ /* 0x040fe20000001810 */
[----:B------:R-:W2:Y:S03]  /*9170*/  LDL R19, [R1+0x50] ;  /* 0x0000500001137983 */ /* 0x000ea60000100800 */
[----:B------:R-:W-:Y:S01]  /*9180*/  FADD.FTZ R11, R11, R8 ;  /* 0x000000080b0b7221 */ /* 0x000fe20000010000 */
[----:B------:R-:W-:Y:S01]  /*9190*/  MOV R14, R122 ;  /* 0x0000007a000e7202 */ /* 0x000fe20000000f00 */
[----:B------:R-:W-:Y:S01]  /*91a0*/  IMAD.MOV.U32 R13, RZ, RZ, R123 ;  /* 0x000000ffff0d7224 */ /* 0x000fe200078e007b */
[----:B------:R-:W-:Y:S01]  /*91b0*/  MOV R12, R124 ;  /* 0x0000007c000c7202 */ /* 0x000fe20000000f00 */
        /* <DEDUP_REMOVED lines=53> */
[-C--:B-1----:R-:W-:Y:S03]  /*9510*/  HMMA.16816.F32 R84, R148, R4.reuse, R84 ;  /* 0x000000049454723c */ /* 0x082fe60000001854 */
[----:B------:R-:W-:Y:S02]  /*9520*/  FADD.FTZ R3, R198, R9 ;  /* 0x00000009c6037221 */ /* 0x000fe40000010000 */
[----:B------:R-:W-:Y:S02]  /*9530*/  IMAD.MOV.U32 R140, RZ, RZ, R145 ;  /* 0x000000ffff8c7224 */ /* 0x000fe400078e0091 */
[----:B------:R-:W-:Y:S01]  /*9540*/  FADD.FTZ R3, R186, R3 ;  /* 0x00000003ba037221 */ /* 0x000fe20000010000 */
[C---:B------:R-:W-:Y:S04]  /*9550*/  HMMA.16816.F32 R88, R176.reuse, R4, R88 ;  /* 0x00000004b058723c */ /* 0x040fe80000001858 */
[----:B------:R-:W-:Y:S03]  /*9560*/  FADD.FTZ R3, R187, R3 ;  /* 0x00000003bb037221 */ /* 0x000fe60000010000 */
        /* <DEDUP_REMOVED lines=15> */
[----:B------:R1:W-:Y:S01]  /*9660*/  STL [R1], R5 ;  /* 0x0000000501007387 */ /* 0x0003e20000100800 */
[----:B------:R-:W-:Y:S01]  /*9670*/  FADD.FTZ R3, R190, R4 ;  /* 0x00000004be037221 */ /* 0x000fe20000010000 */
[----:B------:R-:W-:Y:S01]  /*9680*/  MOV R146, R143 ;  /* 0x0000008f00927202 */ /* 0x000fe20000000f00 */
[----:B------:R-:W-:Y:S02]  /*9690*/  FADD.FTZ R2, R147, R2 ;  /* 0x0000000293027221 */ /* 0x000fe40000010000 */
[----:B------:R-:W-:Y:S01]  /*96a0*/  FADD.FTZ R0, R184, R0 ;  /* 0x00000000b8007221 */ /* 0x000fe20000010000 */
[----:B------:R1:W-:Y:S01]  /*96b0*/  STL [R1+0x4], R3 ;  /* 0x0000040301007387 */ /* 0x0003e20000100800 */
[----:B------:R-:W-:Y:S03]  /*96c0*/  IMAD.MOV.U32 R147, RZ, RZ, R142 ;  /* 0x000000ffff937224 */ /* 0x000fe600078e008e */
[----:B------:R1:W-:Y:S04]  /*96d0*/  STL [R1+0x8], R2 ;  /* 0x0000080201007387 */ /* 0x0003e80000100800 */
[----:B------:R1:W-:Y:S01]  /*96e0*/  STL [R1+0xc], R0 ;  /* 0x00000c0001007387 */ /* 0x0003e20000100800 */
[----:B--2---:R-:W-:Y:S02]  /*96f0*/  ISETP.GT.AND P0, PT, R226, R19, PT ;  /* 0x00000013e200720c */ /* 0x004fe40003f04270 */
[----:B------:R-:W-:Y:S11]  /*9700*/  MOV R226, R204 ;  /* 0x000000cc00e27202 */ /* 0x000ff60000000f00 */
[----:B-1----:R-:W-:-:S05]  /*9710*/  @P0 BRA `(.L_x_623) ;  /* 0xffffbc9000000947 */ /* 0x002fca000383ffff */
.L_x_622:
[----:B------:R-:W-:-:S13]  /*9720*/  ISETP.GE.AND P0, PT, R204, RZ, PT ;  /* 0x000000ffcc00720c */ /* 0x000fda0003f06270 */
[----:B------:R-:W-:Y:S05]  /*9730*/  @!P0 BRA `(.L_x_624) ;  /* 0x0000321000008947 */ /* 0x000fea0003800000 */
[----:B-1----:R-:W2:Y:S01]  /*9740*/  LDL.64 R6, [R1+0x48] ;  /* 0x0000480001067983 */ /* 0x002ea20000100a00 */
[----:B------:R-:W-:-:S03]  /*9750*/  ULDC.64 UR4, c[0x0][0x208] ;  /* 0x0000820000047ab9 */ /* 0x000fc60000000a00 */
[----:B------:R-:W2:Y:S04]  /*9760*/  LDL.64 R4, [R1+0x38] ;  /* 0x0000380001047983 */ /* 0x000ea80000100a00 */
[----:B------:R-:W3:Y:S04]  /*9770*/  LDL.64 R10, [R1+0x40] ;  /* 0x00004000010a7983 */ /* 0x000ee80000100a00 */
[----:B------:R-:W4:Y:S01]  /*9780*/  LDL.64 R8, [R1+0x30] ;  /* 0x0000300001087983 */ /* 0x000f220000100a00 */
[----:B------:R-:W-:Y:S01]  /*9790*/  IMAD.MOV.U32 R2, RZ, RZ, R144 ;  /* 0x000000ffff027224 */ /* 0x000fe200078e0090 */
[----:B------:R-:W-:Y:S01]  /*97a0*/  MOV R147, R142 ;  /* 0x0000008e00937202 */ /* 0x000fe20000000f00 */
[----:B------:R-:W-:-:S02]  /*97b0*/  IMAD.MOV.U32 R0, RZ, RZ, R145 ;  /* 0x000000ffff007224 */ /* 0x000fc400078e0091 */
[----:B------:R-:W-:Y:S01]  /*97c0*/  IMAD.MOV.U32 R146, RZ, RZ, R143 ;  /* 0x000000ffff927224 */ /* 0x000fe200078e008f */
[----:B------:R-:W-:Y:S02]  /*97d0*/  USHF.L.U64.HI UR5, UR4, 0x5, UR5 ;  /* 0x0000000504057899 */ /* 0x000fe40008010205 */
[----:B------:R-:W-:Y:S01]  /*97e0*/  USHF.L.U32 UR4, UR4, 0x5, URZ ;  /* 0x0000000504047899 */ /* 0x000fe2000800063f */
[----:B--2---:R-:W-:-:S05]  /*97f0*/  MOV R4, R6 ;  /* 0x0000000600047202 */ /* 0x004fca0000000f00 */
[----:B------:R1:W-:Y:S01]  /*9800*/  STL.64 [R1+0x38], R4 ;  /* 0x0000380401007387 */ /* 0x0003e20000100a00 */
[----:B------:R-:W-:Y:S02]  /*9810*/  IADD3 R230, P2, R6, 0x40, RZ ;  /* 0x0000004006e67810 */ /* 0x000fe40007f5e0ff */
[----:B---3--:R-:W-:Y:S02]  /*9820*/  IADD3 R246, P0, R10, 0x40, RZ ;  /* 0x000000400af67810 */ /* 0x008fe40007f1e0ff */
[----:B------:R-:W-:Y:S02]  /*9830*/  IADD3 R232, P3, R6, 0x20, RZ ;  /* 0x0000002006e87810 */ /* 0x000fe40007f7e0ff */
[----:B------:R-:W-:Y:S01]  /*9840*/  IADD3 R248, P1, R10, 0x20, RZ ;  /* 0x000000200af87810 */ /* 0x000fe20007f3e0ff */
[----:B------:R-:W-:Y:S01]  /*9850*/  IMAD.X R231, RZ, RZ, R5, P2 ;  /* 0x000000ffffe77224 */ /* 0x000fe200010e0605 */
[----:B------:R-:W-:Y:S01]  /*9860*/  IADD3.X R233, RZ, R5, RZ, P3, !PT ;  /* 0x00000005ffe97210 */ /* 0x000fe20001ffe4ff */
[----:B----4-:R-:W-:Y:S01]  /*9870*/  IMAD.X R245, RZ, RZ, R9, P0 ;  /* 0x000000fffff57224 */ /* 0x010fe200000e0609 */
[----:B------:R-:W-:-:S02]  /*9880*/  IADD3.X R247, RZ, R9, RZ, P1, !PT ;  /* 0x00000009fff77210 */ /* 0x000fc40000ffe4ff */
.L_x_625:
[----:B------:R-:W2:Y:S01]  /*9890*/  LDL.64 R190, [R1+0x38] ;  /* 0x0000380001be7983 */ /* 0x000ea20000100a00 */
[----:B------:R-:W-:Y:S04]  /*98a0*/  DEPBAR.LE SB0, 0x0 ;  /* 0x000080000000791a */ /* 0x000fe80000000000 */
[----:B------:R-:W-:Y:S01]  /*98b0*/  MOV R53, 0x6 ;  /* 0x0000000600357802 */ /* 0x000fe20000000f00 */
[----:B------:R-:W3:Y:S01]  /*98c0*/  LDL.64 R194, [R1+0x48] ;  /* 0x0000480001c27983 */ /* 0x000ee20000100a00 */
[----:B------:R-:W-:Y:S02]  /*98d0*/  MOV R52, c[0x0][0x208] ;  /* 0x0000820000347a02 */ /* 0x000fe40000000f00 */
[----:B------:R-:W-:Y:S02]  /*98e0*/  MOV R189, c[0x0][0x208] ;  /* 0x0000820000bd7a02 */ /* 0x000fe40000000f00 */
[----:B------:R-:W-:Y:S01]  /*98f0*/  SHF.L.U64.HI R52, R52, R53, c[0x0][0x20c] ;  /* 0x0000830034347619 */ /* 0x000fe20000010235 */
[----:B------:R-:W-:Y:S01]  /*9900*/  BAR.SYNC.DEFER_BLOCKING 0x0 ;  /* 0x0000000000007b1d */ /* 0x000fe20000010000 */
[----:B------:R-:W-:Y:S02]  /*9910*/  SHF.L.U32 R189, R189, 0x6, RZ ;  /* 0x00000006bdbd7819 */ /* 0x000fe400000006ff */
[----:B------:R-:W-:Y:S01]  /*9920*/  SHF.R.S32.HI R3, RZ, 0x1f, R204 ;  /* 0x0000001fff037819 */ /* 0x000fe200000114cc */
[----:B------:R-:W-:Y:S01]  /*9930*/  IMAD R188, R52, R204, RZ ;  /* 0x000000cc34bc7224 */ /* 0x000fe200078e02ff */
[----:B------:R-:W-:Y:S01]  /*9940*/  MOV R205, c[0x0][0x1e0] ;  /* 0x0000780000cd7a02 */ /* 0x000fe20000000f00 */
[-C--:B------:R-:W-:Y:S01]  /*9950*/  IMAD.WIDE.U32 R144, R204, R189.reuse, R232 ;  /* 0x000000bdcc907225 */ /* 0x080fe200078e00e8 */
[----:B------:R-:W-:Y:S02]  /*9960*/  MOV R226, 0x5 ;  /* 0x0000000500e27802 */ /* 0x000fe40000000f00 */
[----:B------:R-:W-:Y:S01]  /*9970*/  SHF.L.U32 R205, R205, 0x5, RZ ;  /* 0x00000005cdcd7819 */ /* 0x000fe200000006ff */
[-C--:B------:R-:W-:Y:S01]  /*9980*/  IMAD R188, R3, R189.reuse, R188 ;  /* 0x000000bd03bc7224 */ /* 0x080fe200078e02bc */
[----:B------:R-:W-:Y:S01]  /*9990*/  LEA R200, P0, R144, c[0x0][0x1f8], 0x1 ;  /* 0x00007e0090c87a11 */ /* 0x000fe200078008ff */
[----:B------:R-:W-:Y:S03]  /*99a0*/  IMAD.WIDE.U32 R186, R204, R189, UR4 ;  /* 0x00000004ccba7e25 */ /* 0x000fe6000f8e00bd */
[----:B------:R-:W-:Y:S04]  /*99b0*/  IADD3 R145, R188, R145, RZ ;  /* 0x00000091bc917210 */ /* 0x000fe80007ffe0ff */
[----:B------:R-:W-:Y:S01]  /*99c0*/  LEA.HI.X R201, R144, c[0x0][0x1fc], R145, 0x1, P0 ;  /* 0x00007f0090c97a11 */ /* 0x000fe200000f0c91 */
[----:B------:R-:W-:Y:S08]  /*99d0*/  LDSM.16.M88.4 R64, [R211+0x6100] ;  /* 0x00610000d340783b */ /* 0x000ff00000000200 */
[----:B------:R-:W4:Y:S08]  /*99e0*/  LDSM.16.M88.4 R16, [R208+0x3100] ;  /* 0x00310000d010783b */ /* 0x000f300000000200 */
[----:B------:R-:W1:Y:S08]  /*99f0*/  LDSM.16.M88.4 R60, [R211+0x7100] ;  /* 0x00710000d33c783b */ /* 0x000e700000000200 */
[----:B------:R-:W1:Y:S08]  /*9a00*/  LDSM.16.M88.4 R32, [R208+0x3500] ;  /* 0x00350000d020783b */ /* 0x000e700000000200 */
[----:B------:R-:W3:Y:S06]  /*9a10*/  LDL.64 R228, [R1+0x40] ;  /* 0x0000400001e47983 */ /* 0x000eec0000100a00 */
[----:B------:R-:W1:Y:S08]  /*9a20*/  LDSM.16.M88.4 R48, [R208+0x3900] ;  /* 0x00390000d030783b */ /* 0x000e700000000200 */
[----:B------:R-:W3:Y:S01]  /*9a30*/  LDL.64 R206, [R1+0x30] ;  /* 0x0000300001ce7983 */ /* 0x000ee20000100a00 */
[-C--:B-1--4-:R-:W-:Y:S05]  /*9a40*/  HMMA.16816.F32 R4, R64, R16.reuse, RZ ;  /* 0x000000104004723c */ /* 0x092fea00000018ff */
[----:B------:R-:W1:Y:S03]  /*9a50*/  LDSM.16.M88.4 R140, [R208+0x3d00] ;  /* 0x003d0000d08c783b */ /* 0x000e660000000200 */
[C---:B------:R-:W-:Y:S05]  /*9a60*/  HMMA.16816.F32 R8, R60.reuse, R16, RZ ;  /* 0x000000103c08723c */ /* 0x040fea00000018ff */
[----:B------:R-:W4:Y:S03]  /*9a70*/  LDL.LU R252, [R1] ;  /* 0x0000000001fc7983 */ /* 0x000f260000300800 */
[-C--:B------:R-:W-:Y:S01]  /*9a80*/  HMMA.16816.F32 R12, R60, R18.reuse, RZ ;  /* 0x000000123c0c723c */ /* 0x080fe200000018ff */
[----:B------:R-:W-:Y:S07]  /*9a90*/  LDSM.16.M88.4 R148, [R212+0x6100] ;  /* 0x00610000d494783b */ /* 0x000fee0000000200 */
[C---:B------:R-:W-:Y:S01]  /*9aa0*/  HMMA.16816.F32 R16, R64.reuse, R18, RZ ;  /* 0x000000124010723c */ /* 0x040fe200000018ff */
[----:B------:R-:W4:Y:S04]  /*9ab0*/  LDL.LU R251, [R1+0x4] ;  /* 0x0000040001fb7983 */ /* 0x000f280000300800 */
[----:B-----5:R-:W1:Y:S03]  /*9ac0*/  LDSM.16.M88.4 R176, [R213] ;  /* 0x00000000d5b0783b */ /* 0x020e660000000200 */
[-C--:B------:R-:W-:Y:S05]  /*9ad0*/  HMMA.16816.F32 R20, R64, R32.reuse, RZ ;  /* 0x000000204014723c */ /* 0x080fea00000018ff */
[----:B------:R-:W4:Y:S03]  /*9ae0*/  LDL.LU R250, [R1+0x8] ;  /* 0x0000080001fa7983 */ /* 0x000f260000300800 */
[C---:B------:R-:W-:Y:S01]  /*9af0*/  HMMA.16816.F32 R24, R60.reuse, R32, RZ ;  /* 0x000000203c18723c */ /* 0x040fe200000018ff */
[----:B------:R-:W1:Y:S07]  /*9b00*/  LDSM.16.M88.4 R180, [R212+0x7100] ;  /* 0x00710000d4b4783b */ /* 0x000e6e0000000200 */
[-C--:B------:R-:W-:Y:S01]  /*9b10*/  HMMA.16816.F32 R28, R60, R34.reuse, RZ ;  /* 0x000000223c1c723c */ /* 0x080fe200000018ff */
[----:B------:R-:W4:Y:S07]  /*9b20*/  LDL.LU R249, [R1+0xc] ;  /* 0x00000c0001f97983 */ /* 0x000f2e0000300800 */
[C---:B------:R-:W-:Y:S08]  /*9b30*/  HMMA.16816.F32 R32, R64.reuse, R34, RZ ;  /* 0x000000224020723c */ /* 0x040ff000000018ff */
[-C--:B------:R-:W-:Y:S08]  /*9b40*/  HMMA.16816.F32 R36, R64, R48.reuse, RZ ;  /* 0x000000304024723c */ /* 0x080ff000000018ff */
[C---:B------:R-:W-:Y:S08]  /*9b50*/  HMMA.16816.F32 R40, R60.reuse, R48, RZ ;  /* 0x000000303c28723c */ /* 0x040ff000000018ff */
[-C--:B------:R-:W-:Y:S08]  /*9b60*/  HMMA.16816.F32 R44, R60, R50.reuse, RZ ;  /* 0x000000323c2c723c */ /* 0x080ff000000018ff */
[C---:B------:R-:W-:Y:S08]  /*9b70*/  HMMA.16816.F32 R48, R64.reuse, R50, RZ ;  /* 0x000000324030723c */ /* 0x040ff000000018ff */
[-C--:B-1----:R-:W-:Y:S08]  /*9b80*/  HMMA.16816.F32 R52, R64, R140.reuse, RZ ;  /* 0x0000008c4034723c */ /* 0x082ff000000018ff */
[C---:B------:R-:W-:Y:S07]  /*9b90*/  HMMA.16816.F32 R56, R60.reuse, R140, RZ ;  /* 0x0000008c3c38723c */ /* 0x040fee00000018ff */
[-C--:B------:R-:W-:Y:S01]  /*9ba0*/  IMAD.WIDE.U32 R140, R204, R189.reuse, R230 ;  /* 0x000000bdcc8c7225 */ /* 0x080fe200078e00e6 */
[-C--:B------:R-:W-:Y:S04]  /*9bb0*/  HMMA.16816.F32 R60, R60, R142.reuse, RZ ;  /* 0x0000008e3c3c723c */ /* 0x080fe800000018ff */
[----:B------:R-:W-:Y:S04]  /*9bc0*/  LEA R198, P3, R140, c[0x0][0x1f8], 0x1 ;  /* 0x00007e008cc67a11 */ /* 0x000fe800078608ff */
[----:B------:R-:W-:Y:S08]  /*9bd0*/  HMMA.16816.F32 R64, R64, R142, RZ ;  /* 0x0000008e4040723c */ /* 0x000ff000000018ff */
[-C--:B------:R-:W-:Y:S08]  /*9be0*/  HMMA.16816.F32 R4, R148, R176.reuse, R4 ;  /* 0x000000b09404723c */ /* 0x080ff00000001804 */
[C---:B------:R-:W-:Y:S08]  /*9bf0*/  HMMA.16816.F32 R8, R180.reuse, R176, R8 ;  /* 0x000000b0b408723c */ /* 0x040ff00000001808 */
[-C--:B------:R-:W-:Y:S08]  /*9c00*/  HMMA.16816.F32 R12, R180, R178.reuse, R12 ;  /* 0x000000b2b40c723c */ /* 0x080ff0000000180c */
[C---:B------:R-:W-:Y:S04]  /*9c10*/  HMMA.16816.F32 R16, R148.reuse, R178, R16 ;  /* 0x000000b29410723c */ /* 0x040fe80000001810 */
[----:B--2---:R-:W-:Y:S05]  /*9c20*/  IMAD.WIDE.U32 R184, R204, R189, R190 ;  /* 0x000000bdccb87225 */ /* 0x004fea00078e00be */
[----:B------:R-:W-:Y:S03]  /*9c30*/  IADD3 R3, R185, R188, RZ ;  /* 0x000000bcb9037210 */ /* 0x000fe60007ffe0ff */
[----:B------:R-:W-:Y:S02]  /*9c40*/  LEA R192, P1, R184, c[0x0][0x1f8], 0x1 ;  /* 0x00007e00b8c07a11 */ /* 0x000fe400078208ff */
[-C--:B---3--:R-:W-:Y:S02]  /*9c50*/  IADD3 R144, P0, R194, R186.reuse, RZ ;  /* 0x000000bac2907210 */ /* 0x088fe40007f1e0ff */
[----:B------:R-:W-:Y:S02]  /*9c60*/  LEA.HI.X R193, R184, c[0x0][0x1fc], R3, 0x1, P1 ;  /* 0x00007f00b8c17a11 */ /* 0x000fe400008f0c03 */
[----:B------:R-:W-:Y:S02]  /*9c70*/  IADD3 R3, R188, R187, RZ ;  /* 0x000000bbbc037210 */ /* 0x000fe40007ffe0ff */
[----:B------:R-:W-:Y:S02]  /*9c80*/  LEA R194, P2, R144, c[0x0][0x1f8], 0x1 ;  /* 0x00007e0090c27a11 */ /* 0x000fe400078408ff */
[----:B------:R-:W-:Y:S02]  /*9c90*/  IADD3 R188, R188, R141, RZ ;  /* 0x0000008dbcbc7210 */ /* 0x000fe40007ffe0ff */
[C---:B------:R-:W-:Y:S02]  /*9ca0*/  IADD3.X R141, R3.reuse, R191, RZ, P0, !PT ;  /* 0x000000bf038d7210 */ /* 0x040fe400007fe4ff */
[----:B------:R-:W-:Y:S02]  /*9cb0*/  LEA.HI.X R199, R140, c[0x0][0x1fc], R188, 0x1, P3 ;  /* 0x00007f008cc77a11 */ /* 0x000fe400018f0cbc */
[----:B------:R-:W-:Y:S01]  /*9cc0*/  LEA.HI.X R195, R144, c[0x0][0x1fc], R141, 0x1, P2 ;  /* 0x00007f0090c37a11 */ /* 0x000fe200010f0c8d */
[----:B------:R-:W-:Y:S01]  /*9cd0*/  LDSM.16.M88.4 R188, [R222] ;  /* 0x00000000debc783b */ /* 0x000fe20000000200 */
[-C--:B------:R-:W-:Y:S02]  /*9ce0*/  IADD3 R145, P1, R232, R186.reuse, RZ ;  /* 0x000000bae8917210 */ /* 0x080fe40007f3e0ff */
[----:B------:R-:W-:Y:S02]  /*9cf0*/  IADD3 R196, P0, R230, R186, RZ ;  /* 0x000000bae6c47210 */ /* 0x000fe40007f1e0ff */
[C---:B------:R-:W-:Y:S02]  /*9d00*/  IADD3.X R144, R3.reuse, R233, RZ, P1, !PT ;  /* 0x000000e903907210 */ /* 0x040fe40000ffe4ff */
[----:B------:R-:W-:Y:S01]  /*9d10*/  IADD3.X R3, R3, R231, RZ, P0, !PT ;  /* 0x000000e703037210 */ /* 0x000fe200007fe4ff */
[----:B------:R-:W1:Y:S01]  /*9d20*/  LDSM.16.M88.4 R140, [R224] ;  /* 0x00000000e08c783b */ /* 0x000e620000000200 */
[C---:B------:R-:W-:Y:S02]  /*9d30*/  ISETP.GT.AND P0, PT, R204.reuse, RZ, PT ;  /* 0x000000ffcc00720c */ /* 0x040fe40003f04270 */
[----:B------:R-:W-:Y:S05]  /*9d40*/  IADD3 R204, R204, -0x1, RZ ;  /* 0xffffffffcccc7810 */ /* 0x000fea0007ffe0ff */
[----:B------:R-:W2:Y:S08]  /*9d50*/  LDSM.16.M88.4 R184, [R223] ;  /* 0x00000000dfb8783b */ /* 0x000eb00000000200 */
[----:B------:R-:W-:Y:S01]  /*9d60*/  @!PT LDS RZ, [RZ] ;  /* 0x00000000fffff984 */ /* 0x000fe20000000800 */
[----:B------:R-:W-:Y:S01]  /*9d70*/  @!PT LDS RZ, [RZ] ;  /* 0x00000000fffff984 */ /* 0x000fe20000000800 */
[----:B------:R-:W-:Y:S01]  /*9d80*/  @!PT LDS RZ, [RZ] ;  /* 0x00000000fffff984 */ /* 0x000fe20000000800 */
[----:B------:R3:W-:Y:S08]  /*9d90*/  LDGSTS.E.BYPASS.LTC128B.128 [R225+0x100], [R192.64], !P6 ;  /* 0x00100000c0e17fae */ /* 0x0007f0000f101d46 */
[----:B------:R2:W-:Y:S08]  /*9da0*/  LDGSTS.E.BYPASS.LTC128B.128 [R225+0x1100], [R200.64], !P5 ;  /* 0x01100000c8e17fae */ /* 0x0005f0000e901d46 */
[----:B------:R2:W-:Y:S01]  /*9db0*/  LDGSTS.E.BYPASS.LTC128B.128 [R225+0x2100], [R198.64], !P4 ;  /* 0x02100000c6e17fae */ /* 0x0005e2000e101d46 */
[-C--:B-1----:R-:W-:Y:S07]  /*9dc0*/  HMMA.16816.F32 R20, R148, R140.reuse, R20 ;  /* 0x0000008c9414723c */ /* 0x082fee0000001814 */
[----:B------:R1:W-:Y:S01]  /*9dd0*/  LDGSTS.E.BYPASS.LTC128B.128 [R225+0x900], [R194.64], !P6 ;  /* 0x00900000c2e17fae */ /* 0x0003e2000f101d46 */
[C---:B---3--:R-:W-:Y:S04]  /*9de0*/  LEA R192, P2, R145.reuse, c[0x0][0x1f8], 0x1 ;  /* 0x00007e0091c07a11 */ /* 0x048fe800078408ff */
[----:B------:R-:W-:Y:S01]  /*9df0*/  LEA.HI.X R193, R145, c[0x0][0x1fc], R144, 0x1, P2 ;  /* 0x00007f0091c17a11 */ /* 0x000fe200010f0c90 */
[C---:B------:R-:W-:Y:S04]  /*9e00*/  HMMA.16816.F32 R24, R180.reuse, R140, R24 ;  /* 0x0000008cb418723c */ /* 0x040fe80000001818 */
[----:B------:R1:W-:Y:S01]  /*9e10*/  LDGSTS.E.BYPASS.LTC128B.128 [R225+0x1900], [R192.64], !P5 ;  /* 0x01900000c0e17fae */ /* 0x0003e2000e901d46 */
[C---:B------:R-:W-:Y:S03]  /*9e20*/  LEA R144, P1, R196.reuse, c[0x0][0x1f8], 0x1 ;  /* 0x00007e00c4907a11 */ /* 0x040fe600078208ff */
[-C--:B------:R-:W-:Y:S04]  /*9e30*/  HMMA.16816.F32 R28, R180, R142.reuse, R28 ;  /* 0x0000008eb41c723c */ /* 0x080fe8000000181c */
[----:B------:R-:W-:Y:S04]  /*9e40*/  LEA.HI.X R145, R196, c[0x0][0x1fc], R3, 0x1, P1 ;  /* 0x00007f00c4917a11 */ /* 0x000fe800008f0c03 */
[C---:B------:R-:W-:Y:S01]  /*9e50*/  HMMA.16816.F32 R32, R148.reuse, R142, R32 ;  /* 0x0000008e9420723c */ /* 0x040fe20000001820 */
[----:B------:R3:W-:Y:S07]  /*9e60*/  LDGSTS.E.BYPASS.LTC128B.128 [R225+0x2900], [R144.64], !P4 ;  /* 0x0290000090e17fae */ /* 0x0007ee000e101d46 */
[-C--:B--2---:R-:W-:Y:S01]  /*9e70*/  HMMA.16816.F32 R36, R148, R184.reuse, R36 ;  /* 0x000000b89424723c */ /* 0x084fe20000001824 */
[----:B------:R-:W-:Y:S07]  /*9e80*/  LDSM.16.M88.4 R196, [R208+0x4100] ;  /* 0x00410000d0c4783b */ /* 0x000fee0000000200 */
[C---:B------:R-:W-:Y:S01]  /*9e90*/  HMMA.16816.F32 R40, R180.reuse, R184, R40 ;  /* 0x000000b8b428723c */ /* 0x040fe20000001828 */
[----:B------:R-:W0:Y:S07]  /*9ea0*/  LDGDEPBAR ;  /* 0x00000000000079af */ /* 0x000e2e0000000000 */
[-C--:B------:R-:W-:Y:S01]  /*9eb0*/  HMMA.16816.F32 R44, R180, R186.reuse, R44 ;  /* 0x000000bab42c723c */ /* 0x080fe2000000182c */
[----:B-1----:R-:W1:Y:S07]  /*9ec0*/  LDSM.16.M88.4 R192, [R211+0x8100] ;  /* 0x00810000d3c0783b */ /* 0x002e6e0000000200 */
[C---:B------:R-:W-:Y:S01]  /*9ed0*/  HMMA.16816.F32 R48, R148.reuse, R186, R48 ;  /* 0x000000ba9430723c */ /* 0x040fe20000001830 */
[----:B------:R-:W2:Y:S07]  /*9ee0*/  LDSM.16.M88.4 R200, [R211+0x9100] ;  /* 0x00910000d3c8783b */ /* 0x000eae0000000200 */
[-C--:B------:R-:W-:Y:S01]  /*9ef0*/  HMMA.16816.F32 R52, R148, R188.reuse, R52 ;  /* 0x000000bc9434723c */ /* 0x080fe20000001834 */
[----:B------:R-:W3:Y:S07]  /*9f00*/  LDSM.16.M88.4 R176, [R208+0x4500] ;  /* 0x00450000d0b0783b */ /* 0x000eee0000000200 */
[C---:B------:R-:W-:Y:S01]  /*9f10*/  HMMA.16816.F32 R56, R180.reuse, R188, R56 ;  /* 0x000000bcb438723c */ /* 0x040fe20000001838 */
[----:B------:R-:W3:Y:S07]  /*9f20*/  LDSM.16.M88.4 R140, [R208+0x4900] ;  /* 0x00490000d08c783b */ /* 0x000eee0000000200 */
[-C--:B------:R-:W-:Y:S01]  /*9f30*/  HMMA.16816.F32 R60, R180, R190.reuse, R60 ;  /* 0x000000beb43c723c */ /* 0x080fe2000000183c */
[----:B------:R-:W-:Y:S07]  /*9f40*/  LDSM.16.M88.4 R180, [R212+0x8100] ;  /* 0x00810000d4b4783b */ /* 0x000fee0000000200 */
[----:B------:R-:W-:Y:S01]  /*9f50*/  HMMA.16816.F32 R64, R148, R190, R64 ;  /* 0x000000be9440723c */ /* 0x000fe20000001840 */
[----:B------:R-:W4:Y:S07]  /*9f60*/  LDSM.16.M88.4 R148, [R208+0x4d00] ;  /* 0x004d0000d094783b */ /* 0x000f2e0000000200 */
[-C--:B-1----:R-:W-:Y:S01]  /*9f70*/  HMMA.16816.F32 R4, R192, R196.reuse, R4 ;  /* 0x000000c4c004723c */ /* 0x082fe20000001804 */
[----:B------:R-:W1:Y:S07]  /*9f80*/  LDSM.16.M88.4 R184, [R221] ;  /* 0x00000000ddb8783b */ /* 0x000e6e0000000200 */
[C---:B--2---:R-:W-:Y:S01]  /*9f90*/  HMMA.16816.F32 R8, R200.reuse, R196, R8 ;  /* 0x000000c4c808723c */ /* 0x044fe20000001808 */
[----:B------:R-:W2:Y:S07]  /*9fa0*/  LDSM.16.M88.4 R188, [R212+0x9100] ;  /* 0x00910000d4bc783b */ /* 0x000eae0000000200 */
[-C--:B------:R-:W-:Y:S08]  /*9fb0*/  HMMA.16816.F32 R12, R200, R198.reuse, R12 ;  /* 0x000000c6c80c723c */ /* 0x080ff0000000180c */
[C---:B------:R-:W-:Y:S01]  /*9fc0*/  HMMA.16816.F32 R16, R192.reuse, R198, R16 ;  /* 0x000000c6c010723c */ /* 0x040fe20000001810 */
[----:B------:R-:W-:Y:S07]  /*9fd0*/  LDSM.16.M88.4 R196, [R218] ;  /* 0x00000000dac4783b */ /* 0x000fee0000000200 */
[-C--:B---3--:R-:W-:Y:S08]  /*9fe0*/  HMMA.16816.F32 R20, R192, R176.reuse, R20 ;  /* 0x000000b0c014723c */ /* 0x088ff00000001814 */
[C---:B------:R-:W-:Y:S08]  /*9ff0*/  HMMA.16816.F32 R24, R200.reuse, R176, R24 ;  /* 0x000000b0c818723c */ /* 0x040ff00000001818 */
[-C--:B------:R-:W-:Y:S08]  /*a000*/  HMMA.16816.F32 R28, R200, R178.reuse, R28 ;  /* 0x000000b2c81c723c */ /* 0x080ff0000000181c */
[C---:B------:R-:W-:Y:S01]  /*a010*/  HMMA.16816.F32 R32, R192.reuse, R178, R32 ;  /* 0x000000b2c020723c */ /* 0x040fe20000001820 */
[----:B------:R-:W3:Y:S07]  /*a020*/  LDSM.16.M88.4 R176, [R220] ;  /* 0x00000000dcb0783b */ /* 0x000eee0000000200 */
[-C--:B------:R-:W-:Y:S08]  /*a030*/  HMMA.16816.F32 R36, R192, R140.reuse, R36 ;  /* 0x0000008cc024723c */ /* 0x080ff00000001824 */
        /* <DEDUP_REMOVED lines=12> */
[C---:B--2---:R-:W-:Y:S08]  /*a100*/  HMMA.16816.F32 R8, R188.reuse, R184, R8 ;  /* 0x000000b8bc08723c */ /* 0x044ff00000001808 */
[-C--:B------:R-:W-:Y:S08]  /*a110*/  HMMA.16816.F32 R12, R188, R186.reuse, R12 ;  /* 0x000000babc0c723c */ /* 0x080ff0000000180c */
[C---:B------:R-:W-:Y:S01]  /*a120*/  HMMA.16816.F32 R16, R180.reuse, R186, R16 ;  /* 0x000000bab410723c */ /* 0x040fe20000001810 */
[----:B------:R-:W2:Y:S07]  /*a130*/  LDSM.16.M88.4 R184, [R208+0x5500] ;  /* 0x00550000d0b8783b */ /* 0x000eae0000000200 */
[-C--:B---3--:R-:W-:Y:S08]  /*a140*/  HMMA.16816.F32 R20, R180, R176.reuse, R20 ;  /* 0x000000b0b414723c */ /* 0x088ff00000001814 */
[C---:B------:R-:W-:Y:S08]  /*a150*/  HMMA.16816.F32 R24, R188.reuse, R176, R24 ;  /* 0x000000b0bc18723c */ /* 0x040ff00000001818 */
[-C--:B------:R-:W-:Y:S08]  /*a160*/  HMMA.16816.F32 R28, R188, R178.reuse, R28 ;  /* 0x000000b2bc1c723c */ /* 0x080ff0000000181c */
[C---:B------:R-:W-:Y:S01]  /*a170*/  HMMA.16816.F32 R32, R180.reuse, R178, R32 ;  /* 0x000000b2b420723c */ /* 0x040fe20000001820 */
[----:B------:R-:W-:Y:S07]  /*a180*/  LDSM.16.M88.4 R176, [R208+0x5d00] ;  /* 0x005d0000d0b0783b */ /* 0x000fee0000000200 */
[-C--:B------:R-:W-:Y:S08]  /*a190*/  HMMA.16816.F32 R36, R180, R140.reuse, R36 ;  /* 0x0000008cb424723c */ /* 0x080ff00000001824 */
        /* <DEDUP_REMOVED lines=9> */
[----:B------:R-:W4:Y:S07]  /*a230*/  LDSM.16.M88.4 R180, [R212+0xa100] ;  /* 0x00a10000d4b4783b */ /* 0x000f2e0000000200 */
[-C--:B-1----:R-:W-:Y:S01]  /*a240*/  HMMA.16816.F32 R4, R148, R192.reuse, R4 ;  /* 0x000000c09404723c */ /* 0x082fe20000001804 */
[----:B------:R-:W-:Y:S07]  /*a250*/  LDSM.16.M88.4 R196, [R214] ;  /* 0x00000000d6c4783b */ /* 0x000fee0000000200 */
        /* <DEDUP_REMOVED lines=13> */
[----:B------:R-:W2:Y:S01]  /*a330*/  LDSM.16.M88.4 R140, [R215] ;  /* 0x00000000d78c783b */ /* 0x000ea20000000200 */
[----:B------:R-:W-:Y:S06]  /*a340*/  DEPBAR.LE SB0, 0x0 ;  /* 0x000080000000791a */ /* 0x000fec0000000000 */
[-C--:B------:R-:W-:Y:S01]  /*a350*/  HMMA.16816.F32 R52, R148, R176.reuse, R52 ;  /* 0x000000b09434723c */ /* 0x080fe20000001834 */
[----:B------:R-:W-:Y:S07]  /*a360*/  BAR.SYNC.DEFER_BLOCKING 0x0 ;  /* 0x0000000000007b1d */ /* 0x000fee0000010000 */
[C---:B------:R-:W-:Y:S08]  /*a370*/  HMMA.16816.F32 R56, R200.reuse, R176, R56 ;  /* 0x000000b0c838723c */ /* 0x040ff00000001838 */
[-C--:B------:R-:W-:Y:S08]  /*a380*/  HMMA.16816.F32 R60, R200, R178.reuse, R60 ;  /* 0x000000b2c83c723c */ /* 0x080ff0000000183c */
[----:B------:R-:W-:Y:S08]  /*a390*/  HMMA.16816.F32 R64, R148, R178, R64 ;  /* 0x000000b29440723c */ /* 0x000ff00000001840 */
[-C--:B----4-:R-:W-:Y:S08]  /*a3a0*/  HMMA.16816.F32 R4, R180, R188.reuse, R4 ;  /* 0x000000bcb404723c */ /* 0x090ff00000001804 */
[C---:B-1----:R-:W-:Y:S08]  /*a3b0*/  HMMA.16816.F32 R8, R184.reuse, R188, R8 ;  /* 0x000000bcb808723c */ /* 0x042ff00000001808 */
[-C--:B------:R-:W-:Y:S08]  /*a3c0*/  HMMA.16816.F32 R12, R184, R190.reuse, R12 ;  /* 0x000000beb80c723c */ /* 0x080ff0000000180c */
[C---:B------:R-:W-:Y:S04]  /*a3d0*/  HMMA.16816.F32 R16, R180.reuse, R190, R16 ;  /* 0x000000beb410723c */ /* 0x040fe80000001810 */
[----:B------:R-:W-:Y:S04]  /*a3e0*/  FMNMX.FTZ R3, R4, R0, !PT ;  /* 0x0000000004037209 */ /* 0x000fe80007810000 */
[-C--:B------:R-:W-:Y:S04]  /*a3f0*/  HMMA.16816.F32 R20, R180, R192.reuse, R20 ;  /* 0x000000c0b414723c */ /* 0x080fe80000001814 */
[----:B------:R-:W-:Y:S04]  /*a400*/  FMNMX.FTZ R3, R5, R3, !PT ;  /* 0x0000000305037209 */ /* 0x000fe80007810000 */
[C---:B------:R-:W-:Y:S08]  /*a410*/  HMMA.16816.F32 R24, R184.reuse, R192, R24 ;  /* 0x000000c0b818723c */ /* 0x040ff00000001818 */
[-C--:B------:R-:W-:Y:S04]  /*a420*/  HMMA.16816.F32 R28, R184, R194.reuse, R28 ;  /* 0x000000c2b81c723c */ /* 0x080fe8000000181c */
[----:B------:R-:W-:Y:S04]  /*a430*/  FMNMX.FTZ R3, R16, R3, !PT ;  /* 0x0000000310037209 */ /* 0x000fe80007810000 */
[C---:B------:R-:W-:Y:S04]  /*a440*/  HMMA.16816.F32 R32, R180.reuse, R194, R32 ;  /* 0x000000c2b420723c */ /* 0x040fe80000001820 */
[----:B------:R-:W-:Y:S04]  /*a450*/  FMNMX.FTZ R3, R17, R3, !PT ;  /* 0x0000000311037209 */ /* 0x000fe80007810000 */
[-C--:B--2---:R-:W-:Y:S04]  /*a460*/  HMMA.16816.F32 R36, R180, R140.reuse, R36 ;  /* 0x0000008cb424723c */ /* 0x084fe80000001824 */
[----:B------:R-:W-:Y:S04]  /*a470*/  FMNMX.FTZ R3, R20, R3, !PT ;  /* 0x0000000314037209 */ /* 0x000fe80007810000 */
[C---:B------:R-:W-:Y:S04]  /*a480*/  HMMA.16816.F32 R40, R184.reuse, R140, R40 ;  /* 0x0000008cb828723c */ /* 0x040fe80000001828 */
[----:B------:R-:W-:Y:S03]  /*a490*/  FMNMX.FTZ R3, R21, R3, !PT ;  /* 0x0000000315037209 */ /* 0x000fe60007810000 */
        /* <DEDUP_REMOVED lines=56> */
[----:B------:R-:W-:Y:S02]  /*a820*/  FMNMX.FTZ R141, R27, R141, !PT ;  /* 0x0000008d1b8d7209 */ /* 0x000fe40007810000 */
[----:B--2---:R-:W-:Y:S02]  /*a830*/  FMNMX.FTZ R3, R3, R142, !PT ;  /* 0x0000008e03037209 */ /* 0x004fe40007810000 */
[----:B------:R-:W-:Y:S02]  /*a840*/  FMNMX.FTZ R140, R61, R140, !PT ;  /* 0x0000008c3d8c7209 */ /* 0x000fe40007810000 */
[----:B------:R-:W-:Y:S01]  /*a850*/  FMNMX.FTZ R141, R30, R141, !PT ;  /* 0x0000008d1e8d7209 */ /* 0x000fe20007810000 */
[----:B------:R-:W-:Y:S03]  /*a860*/  SHFL.BFLY PT, R142, R3, 0x1, 0x1f ;  /* 0x0c201f00038e7f89 */ /* 0x000fe600000e0000 */
[----:B------:R-:W-:Y:S04]  /*a870*/  FMNMX.FTZ R141, R31, R141, !PT ;  /* 0x0000008d1f8d7209 */ /* 0x000fe80007810000 */
[----:B------:R-:W-:Y:S01]  /*a880*/  FMNMX.FTZ R141, R42, R141, !PT ;  /* 0x0000008d2a8d7209 */ /* 0x000fe20007810000 */
[----:B------:R-:W2:Y:S03]  /*a890*/  SHFL.BFLY PT, R144, R140, 0x2, 0x1f ;  /* 0x0c401f008c907f89 */ /* 0x000ea600000e0000 */
[----:B------:R-:W-:Y:S02]  /*a8a0*/  FMNMX.FTZ R141, R43, R141, !PT ;  /* 0x0000008d2b8d7209 */ /* 0x000fe40007810000 */
[----:B-1----:R-:W-:Y:S02]  /*a8b0*/  FMNMX.FTZ R145, R145, R143, !PT ;  /* 0x0000008f91917209 */ /* 0x002fe40007810000 */
[----:B------:R-:W-:Y:S03]  /*a8c0*/  FMNMX.FTZ R141, R46, R141, !PT ;  /* 0x0000008d2e8d7209 */ /* 0x000fe60007810000 */
[C---:B------:R-:W-:Y:S02]  /*a8d0*/  FADD.FTZ R0, -R145.reuse, R0 ;  /* 0x0000000091007221 */ /* 0x040fe40000010100 */
[----:B------:R-:W-:Y:S02]  /*a8e0*/  FMUL.FTZ R184, R145, c[0x0][0x2d0] ;  /* 0x0000b40091b87a20 */ /* 0x000fe40000410000 */
[----:B------:R-:W-:Y:S02]  /*a8f0*/  FMUL.FTZ R0, R0, c[0x0][0x2d0] ;  /* 0x0000b40000007a20 */ /* 0x000fe40000410000 */
[--C-:B------:R-:W-:Y:S02]  /*a900*/  FFMA.FTZ R4, R4, c[0x0][0x2d0], -R184.reuse ;  /* 0x0000b40004047a23 */ /* 0x100fe400000108b8 */
[--C-:B------:R-:W-:Y:S02]  /*a910*/  FFMA.FTZ R5, R5, c[0x0][0x2d0], -R184.reuse ;  /* 0x0000b40005057a23 */ /* 0x100fe400000108b8 */
[----:B------:R1:W-:Y:S01]  /*a920*/  MUFU.EX2 R239, R4 ;  /* 0x0000000400ef7308 */ /* 0x0003e20000000800 */
[--C-:B------:R-:W-:Y:S01]  /*a930*/  FFMA.FTZ R16, R16, c[0x0][0x2d0], -R184.reuse ;  /* 0x0000b40010107a23 */ /* 0x100fe200000108b8 */
[----:B--2---:R-:W-:Y:S01]  /*a940*/  FMNMX.FTZ R140, R140, R144, !PT ;  /* 0x000000908c8c7209 */ /* 0x004fe20007810000 */
[--C-:B------:R-:W-:Y:S01]  /*a950*/  FFMA.FTZ R17, R17, c[0x0][0x2d0], -R184.reuse ;  /* 0x0000b40011117a23 */ /* 0x100fe200000108b8 */
[----:B------:R-:W-:Y:S01]  /*a960*/  FMNMX.FTZ R144, R3, R142, !PT ;  /* 0x0000008e03907209 */ /* 0x000fe20007810000 */
[--C-:B------:R-:W-:Y:S01]  /*a970*/  FFMA.FTZ R32, R32, c[0x0][0x2d0], -R184.reuse ;  /* 0x0000b40020207a23 */ /* 0x100fe200000108b8 */
[----:B------:R-:W-:Y:S01]  /*a980*/  FMNMX.FTZ R3, R47, R141, !PT ;  /* 0x0000008d2f037209 */ /* 0x000fe20007810000 */
[----:B------:R-:W2:Y:S01]  /*a990*/  SHFL.BFLY PT, R148, R140, 0x1, 0x1f ;  /* 0x0c201f008c947f89 */ /* 0x000ea200000e0000 */
[--C-:B------:R-:W-:Y:S02]  /*a9a0*/  FFMA.FTZ R36, R36, c[0x0][0x2d0], -R184.reuse ;  /* 0x0000b40024247a23 */ /* 0x100fe400000108b8 */
[----:B------:R3:W4:Y:S01]  /*a9b0*/  MUFU.EX2 R141, R0 ;  /* 0x00000000008d7308 */ /* 0x0007220000000800 */
[----:B------:R-:W-:Y:S01]  /*a9c0*/  FMNMX.FTZ R3, R58, R3, !PT ;  /* 0x000000033a037209 */ /* 0x000fe20007810000 */
[----:B------:R-:W-:Y:S02]  /*a9d0*/  FMUL.FTZ R185, R144, c[0x0][0x2d0] ;  /* 0x0000b40090b97a20 */ /* 0x000fe40000410000 */
[----:B------:R-:W-:Y:S02]  /*a9e0*/  FFMA.FTZ R37, R37, c[0x0][0x2d0], -R184 ;  /* 0x0000b40025257a23 */ /* 0x000fe400000108b8 */
[--C-:B------:R-:W-:Y:S02]  /*a9f0*/  FFMA.FTZ R6, R6, c[0x0][0x2d0], -R185.reuse ;  /* 0x0000b40006067a23 */ /* 0x100fe400000108b9 */
[--C-:B------:R-:W-:Y:S02]  /*aa00*/  FFMA.FTZ R7, R7, c[0x0][0x2d0], -R185.reuse ;  /* 0x0000b40007077a23 */ /* 0x100fe400000108b9 */
[----:B------:R4:W-:Y:S01]  /*aa10*/  MUFU.EX2 R242, R5 ;  /* 0x0000000500f27308 */ /* 0x0009e20000000800 */
[--C-:B------:R-:W-:Y:S02]  /*aa20*/  FFMA.FTZ R18, R18, c[0x0][0x2d0], -R185.reuse ;  /* 0x0000b40012127a23 */ /* 0x100fe400000108b9 */
[--C-:B------:R-:W-:Y:S01]  /*aa30*/  FFMA.FTZ R19, R19, c[0x0][0x2d0], -R185.reuse ;  /* 0x0000b40013137a23 */ /* 0x100fe200000108b9 */
[----:B-1----:R-:W-:Y:S01]  /*aa40*/  @P0 SHF.R.S32.HI R4, RZ, 0x1f, R204 ;  /* 0x0000001fff040819 */ /* 0x002fe200000114cc */
[--C-:B------:R-:W-:Y:S02]  /*aa50*/  FFMA.FTZ R38, R38, c[0x0][0x2d0], -R185.reuse ;  /* 0x0000b40026267a23 */ /* 0x100fe400000108b9 */
[--C-:B------:R-:W-:Y:S02]  /*aa60*/  FFMA.FTZ R39, R39, c[0x0][0x2d0], -R185.reuse ;  /* 0x0000b40027277a23 */ /* 0x100fe400000108b9 */
[----:B------:R-:W-:Y:S01]  /*aa70*/  @P0 IMAD R4, R4, c[0x0][0x1e0], RZ ;  /* 0x0000780004040a24 */ /* 0x000fe200078e02ff */
[----:B------:R-:W-:Y:S01]  /*aa80*/  MUFU.EX2 R237, R6 ;  /* 0x0000000600ed7308 */ /* 0x000fe20000000800 */
[--C-:B------:R-:W-:Y:S01]  /*aa90*/  FFMA.FTZ R48, R48, c[0x0][0x2d0], -R184.reuse ;  /* 0x0000b40030307a23 */ /* 0x100fe200000108b8 */
[----:B--2---:R-:W-:Y:S01]  /*aaa0*/  FMNMX.FTZ R143, R140, R148, !PT ;  /* 0x000000948c8f7209 */ /* 0x004fe20007810000 */
[----:B------:R-:W-:Y:S02]  /*aab0*/  FFMA.FTZ R49, R49, c[0x0][0x2d0], -R184 ;  /* 0x0000b40031317a23 */ /* 0x000fe400000108b8 */
[----:B---3--:R-:W-:Y:S01]  /*aac0*/  FADD.FTZ R0, -R144, R2 ;  /* 0x0000000290007221 */ /* 0x008fe20000010100 */
[----:B------:R-:W-:Y:S01]  /*aad0*/  FMNMX.FTZ R2, R59, R3, !PT ;  /* 0x000000033b027209 */ /* 0x000fe20007810000 */
[C---:B------:R-:W-:Y:S02]  /*aae0*/  FMUL.FTZ R186, R143.reuse, c[0x0][0x2d0] ;  /* 0x0000b4008fba7a20 */ /* 0x040fe40000410000 */
[----:B------:R-:W-:Y:S01]  /*aaf0*/  FMUL.FTZ R3, R0, c[0x0][0x2d0] ;  /* 0x0000b40000037a20 */ /* 0x000fe20000410000 */
[----:B------:R-:W-:Y:S01]  /*ab00*/  FMNMX.FTZ R0, R62, R2, !PT ;  /* 0x000000023e007209 */ /* 0x000fe20007810000 */
[----:B------:R-:W-:Y:S01]  /*ab10*/  FADD.FTZ R2, -R143, R146 ;  /* 0x000000928f027221 */ /* 0x000fe20000010100 */
[----:B------:R1:W-:Y:S01]  /*ab20*/  MUFU.EX2 R240, R7 ;  /* 0x0000000700f07308 */ /* 0x0003e20000000800 */
[----:B------:R-:W-:Y:S01]  /*ab30*/  FFMA.FTZ R8, R8, c[0x0][0x2d0], -R186 ;  /* 0x0000b40008087a23 */ /* 0x000fe200000108ba */
[----:B------:R-:W-:Y:S01]  /*ab40*/  FMNMX.FTZ R0, R63, R0, !PT ;  /* 0x000000003f007209 */ /* 0x000fe20007810000 */
[----:B----4-:R-:W-:Y:S02]  /*ab50*/  @P0 IMAD R5, R204, c[0x0][0x1e4], R4 ;  /* 0x00007900cc050a24 */ /* 0x010fe400078e0204 */
[--C-:B------:R-:W-:Y:S02]  /*ab60*/  FFMA.FTZ R12, R12, c[0x0][0x2d0], -R186.reuse ;  /* 0x0000b4000c0c7a23 */ /* 0x100fe400000108ba */
[--C-:B------:R-:W-:Y:S02]  /*ab70*/  FFMA.FTZ R13, R13, c[0x0][0x2d0], -R186.reuse ;  /* 0x0000b4000d0d7a23 */ /* 0x100fe400000108ba */
[C---:B------:R-:W-:Y:S01]  /*ab80*/  FMUL.FTZ R100, R141.reuse, R100 ;  /* 0x000000648d647220 */ /* 0x040fe20000410000 */
[----:B------:R2:W3:Y:S01]  /*ab90*/  MUFU.EX2 R140, R3 ;  /* 0x00000003008c7308 */ /* 0x0004e20000000800 */
[C---:B------:R-:W-:Y:S02]  /*aba0*/  FMUL.FTZ R101, R141.reuse, R101 ;  /* 0x000000658d657220 */ /* 0x040fe40000410000 */
[C---:B------:R-:W-:Y:S02]  /*abb0*/  FMUL.FTZ R112, R141.reuse, R112 ;  /* 0x000000708d707220 */ /* 0x040fe40000410000 */
[----:B------:R-:W-:Y:S02]  /*abc0*/  FMUL.FTZ R113, R141, R113 ;  /* 0x000000718d717220 */ /* 0x000fe40000410000 */
[--C-:B------:R-:W-:Y:S02]  /*abd0*/  FFMA.FTZ R50, R50, c[0x0][0x2d0], -R185.reuse ;  /* 0x0000b40032327a23 */ /* 0x100fe400000108b9 */
[----:B------:R-:W-:Y:S01]  /*abe0*/  FFMA.FTZ R51, R51, c[0x0][0x2d0], -R185 ;  /* 0x0000b40033337a23 */ /* 0x000fe200000108b9 */
[----:B------:R-:W-:Y:S01]  /*abf0*/  MUFU.EX2 R241, R18 ;  /* 0x0000001200f17308 */ /* 0x000fe20000000800 */
[--C-:B------:R-:W-:Y:S02]  /*ac00*/  FFMA.FTZ R40, R40, c[0x0][0x2d0], -R186.reuse ;  /* 0x0000b40028287a23 */ /* 0x100fe400000108ba */
[--C-:B------:R-:W-:Y:S02]  /*ac10*/  FFMA.FTZ R41, R41, c[0x0][0x2d0], -R186.reuse ;  /* 0x0000b40029297a23 */ /* 0x100fe400000108ba */
[----:B-1----:R-:W-:Y:S04]  /*ac20*/  @P0 IMAD.WIDE.U32 R6, R204, c[0x0][0x1e0], RZ ;  /* 0x00007800cc060a25 */ /* 0x002fe800078e00ff */
[--C-:B------:R-:W-:Y:S01]  /*ac30*/  FFMA.FTZ R44, R44, c[0x0][0x2d0], -R186.reuse ;  /* 0x0000b4002c2c7a23 */ /* 0x100fe200000108ba */
[----:B------:R-:W1:Y:S01]  /*ac40*/  MUFU.EX2 R238, R19 ;  /* 0x0000001300ee7308 */ /* 0x000e620000000800 */
[----:B------:R-:W-:Y:S01]  /*ac50*/  @P0 SHF.L.U32 R4, R6, 0x6, RZ ;  /* 0x0000000606040819 */ /* 0x000fe200000006ff */
[----:B------:R-:W-:Y:S02]  /*ac60*/  FFMA.FTZ R45, R45, c[0x0][0x2d0], -R186 ;  /* 0x0000b4002d2d7a23 */ /* 0x000fe400000108ba */
[----:B--2---:R-:W-:Y:S02]  /*ac70*/  FMUL.FTZ R3, R2, c[0x0][0x2d0] ;  /* 0x0000b40002037a20 */ /* 0x004fe40000410000 */
[----:B------:R-:W2:Y:S01]  /*ac80*/  SHFL.BFLY PT, R2, R0, 0x2, 0x1f ;  /* 0x0c401f0000027f89 */ /* 0x000ea200000e0000 */
[C---:B---3--:R-:W-:Y:S02]  /*ac90*/  FMUL.FTZ R102, R140.reuse, R102 ;  /* 0x000000668c667220 */ /* 0x048fe40000410000 */
[C---:B------:R-:W-:Y:S01]  /*aca0*/  FMUL.FTZ R103, R140.reuse, R103 ;  /* 0x000000678c677220 */ /* 0x040fe20000410000 */
[----:B------:R-:W-:Y:S01]  /*acb0*/  MUFU.EX2 R243, R17 ;  /* 0x0000001100f37308 */ /* 0x000fe20000000800 */
        /* <DEDUP_REMOVED lines=8> */
[----:B-1----:R-:W-:Y:S01]  /*ad40*/  F2FP.PACK_AB R151, R238, R241 ;  /* 0x000000f1ee97723e */ /* 0x002fe200000000ff */
[C---:B------:R-:W-:Y:S02]  /*ad50*/  FMUL.FTZ R129, R141.reuse, R129 ;  /* 0x000000818d817220 */ /* 0x040fe40000410000 */
[C---:B------:R-:W-:Y:S02]  /*ad60*/  FMUL.FTZ R130, R140.reuse, R130 ;  /* 0x000000828c827220 */ /* 0x040fe40000410000 */
[----:B------:R-:W-:Y:S01]  /*ad70*/  FMUL.FTZ R131, R140, R131 ;  /* 0x000000838c837220 */ /* 0x000fe20000410000 */
[----:B--2---:R-:W-:Y:S01]  /*ad80*/  FMNMX.FTZ R0, R0, R2, !PT ;  /* 0x0000000200007209 */ /* 0x004fe20007810000 */
[----:B------:R-:W-:Y:S01]  /*ad90*/  MUFU.EX2 R236, R8 ;  /* 0x0000000800ec7308 */ /* 0x000fe20000000800 */
[C---:B------:R-:W-:Y:S02]  /*ada0*/  FMUL.FTZ R136, R141.reuse, R136 ;  /* 0x000000888d887220 */ /* 0x040fe40000410000 */
[C---:B------:R-:W-:Y:S01]  /*adb0*/  FMUL.FTZ R137, R141.reuse, R137 ;  /* 0x000000898d897220 */ /* 0x040fe20000410000 */
[----:B------:R-:W1:Y:S01]  /*adc0*/  SHFL.BFLY PT, R2, R0, 0x1, 0x1f ;  /* 0x0c201f0000027f89 */ /* 0x000e6200000e0000 */
[C---:B------:R-:W-:Y:S02]  /*add0*/  FMUL.FTZ R138, R140.reuse, R138 ;  /* 0x0000008a8c8a7220 */ /* 0x040fe40000410000 */
[C---:B------:R-:W-:Y:S02]  /*ade0*/  FMUL.FTZ R139, R140.reuse, R139 ;  /* 0x0000008b8c8b7220 */ /* 0x040fe40000410000 */
[C---:B------:R-:W-:Y:S01]  /*adf0*/  FMUL.FTZ R68, R141.reuse, R68 ;  /* 0x000000448d447220 */ /* 0x040fe20000410000 */
[----:B------:R-:W2:Y:S01]  /*ae00*/  MUFU.EX2 R3, R3 ;  /* 0x0000000300037308 */ /* 0x000ea20000000800 */
[----:B------:R-:W-:Y:S01]  /*ae10*/  FMUL.FTZ R69, R141, R69 ;  /* 0x000000458d457220 */ /* 0x000fe20000410000 */
[----:B---3--:R-:W-:Y:S01]  /*ae20*/  F2FP.PACK_AB R150, R243, R244 ;  /* 0x000000f4f396723e */ /* 0x008fe200000000ff */
[C---:B------:R-:W-:Y:S02]  /*ae30*/  FMUL.FTZ R70, R140.reuse, R70 ;  /* 0x000000468c467220 */ /* 0x040fe40000410000 */
[C---:B------:R-:W-:Y:S02]  /*ae40*/  FMUL.FTZ R71, R140.reuse, R71 ;  /* 0x000000478c477220 */ /* 0x040fe40000410000 */
[C---:B------:R-:W-:Y:S03]  /*ae50*/  FMUL.FTZ R80, R141.reuse, R80 ;  /* 0x000000508d507220 */ /* 0x040fe60000410000 */
[----:B------:R3:W-:Y:S01]  /*ae60*/  MUFU.EX2 R234, R12 ;  /* 0x0000000c00ea7308 */ /* 0x0007e20000000800 */
[C---:B------:R-:W-:Y:S02]  /*ae70*/  FMUL.FTZ R81, R141.reuse, R81 ;  /* 0x000000518d517220 */ /* 0x040fe40000410000 */
[C---:B------:R-:W-:Y:S02]  /*ae80*/  FMUL.FTZ R82, R140.reuse, R82 ;  /* 0x000000528c527220 */ /* 0x040fe40000410000 */
[----:B------:R-:W-:Y:S02]  /*ae90*/  FMUL.FTZ R83, R140, R83 ;  /* 0x000000538c537220 */ /* 0x000fe40000410000 */
[C---:B------:R-:W-:Y:S01]  /*aea0*/  FMUL.FTZ R84, R141.reuse, R84 ;  /* 0x000000548d547220 */ /* 0x040fe20000410000 */
[----:B-1----:R-:W-:Y:S01]  /*aeb0*/  FMNMX.FTZ R142, R0, R2, !PT ;  /* 0x00000002008e7209 */ /* 0x002fe20007810000 */
[----:B------:R-:W-:Y:S01]  /*aec0*/  FMUL.FTZ R85, R141, R85 ;  /* 0x000000558d557220 */ /* 0x000fe20000410000 */
[----:B------:R-:W-:Y:S01]  /*aed0*/  @P0 IADD3 R2, R7, R5, RZ ;  /* 0x0000000507020210 */ /* 0x000fe20007ffe0ff */
[----:B------:R1:W-:Y:S01]  /*aee0*/  MUFU.EX2 R229, R13 ;  /* 0x0000000d00e57308 */ /* 0x0003e20000000800 */
[----:B------:R-:W-:Y:S01]  /*aef0*/  @P0 IADD3 R5, P2, R4, R228, RZ ;  /* 0x000000e404050210 */ /* 0x000fe20007f5e0ff */
[----:B------:R-:W-:Y:S01]  /*af00*/  FADD.FTZ R0, -R142, R147 ;  /* 0x000000938e007221 */ /* 0x000fe20000010100 */
[----:B------:R-:W-:Y:S01]  /*af10*/  @P0 SHF.L.U64.HI R2, R6, 0x6, R2 ;  /* 0x0000000606020819 */ /* 0x000fe20000010202 */
[----:B--2---:R-:W-:Y:S01]  /*af20*/  FMUL.FTZ R104, R3, R104 ;  /* 0x0000006803687220 */ /* 0x004fe20000410000 */
[----:B------:R-:W-:Y:S01]  /*af30*/  @P0 LEA R148, P1, R5, c[0x0][0x1c8], 0x1 ;  /* 0x0000720005940a11 */ /* 0x000fe200078208ff */
[----:B------:R-:W-:Y:S01]  /*af40*/  FMUL.FTZ R0, R0, c[0x0][0x2d0] ;  /* 0x0000b40000007a20 */ /* 0x000fe20000410000 */
[----:B------:R-:W-:Y:S01]  /*af50*/  @P0 IADD3.X R6, R2, R207, RZ, P2, !PT ;  /* 0x000000cf02060210 */ /* 0x000fe200017fe4ff */
[C---:B------:R-:W-:Y:S02]  /*af60*/  FMUL.FTZ R105, R3.reuse, R105 ;  /* 0x0000006903697220 */ /* 0x040fe40000410000 */
[----:B------:R-:W-:Y:S01]  /*af70*/  FMUL.FTZ R108, R3, R108 ;  /* 0x0000006c036c7220 */ /* 0x000fe20000410000 */
[----:B------:R-:W-:Y:S01]  /*af80*/  @P0 LEA.HI.X R149, R5, c[0x0][0x1cc], R6, 0x1, P1 ;  /* 0x0000730005950a11 */ /* 0x000fe200008f0c06 */
[----:B------:R-:W2:Y:S01]  /*af90*/  MUFU.EX2 R0, R0 ;  /* 0x0000000000007308 */ /* 0x000ea20000000800 */
[C---:B------:R-:W-:Y:S01]  /*afa0*/  @P0 IADD3 R6, P2, R4.reuse, R246, RZ ;  /* 0x000000f604060210 */ /* 0x040fe20007f5e0ff */
[C---:B---3--:R-:W-:Y:S01]  /*afb0*/  FMUL.FTZ R12, R3.reuse, R160 ;  /* 0x000000a0030c7220 */ /* 0x048fe20000410000 */
[----:B------:R-:W-:Y:S01]  /*afc0*/  @P0 IADD3 R5, P3, R4, R248, RZ ;  /* 0x000000f804050210 */ /* 0x000fe20007f7e0ff */
[----:B------:R3:W-:Y:S01]  /*afd0*/  @P0 LDGSTS.E.BYPASS.LTC128B.128 [R225+0x3100], [R148.64], !P6 ;  /* 0x0310000094e10fae */ /* 0x0007e2000f101d46 */
[----:B------:R-:W-:Y:S01]  /*afe0*/  @P0 IADD3.X R7, R2, R245, RZ, P2, !PT ;  /* 0x000000f502070210 */ /* 0x000fe200017fe4ff */
[C---:B------:R-:W-:Y:S01]  /*aff0*/  FMUL.FTZ R109, R3.reuse, R109 ;  /* 0x0000006d036d7220 */ /* 0x040fe20000410000 */
[----:B------:R-:W-:Y:S01]  /*b000*/  @P0 LEA R18, P2, R6, c[0x0][0x1c8], 0x1 ;  /* 0x0000720006120a11 */ /* 0x000fe200078408ff */
[----:B------:R-:W-:Y:S01]  /*b010*/  FMUL.FTZ R120, R3, R120 ;  /* 0x0000007803787220 */ /* 0x000fe20000410000 */
[----:B------:R-:W-:Y:S01]  /*b020*/  @P0 IADD3.X R17, R2, R247, RZ, P3, !PT ;  /* 0x000000f702110210 */ /* 0x000fe20001ffe4ff */
[----:B------:R-:W-:Y:S01]  /*b030*/  MUFU.EX2 R197, R36 ;  /* 0x0000002400c57308 */ /* 0x000fe20000000800 */
[----:B------:R-:W-:Y:S01]  /*b040*/  @P0 LEA.HI.X R19, R6, c[0x0][0x1cc], R7, 0x1, P2 ;  /* 0x0000730006130a11 */ /* 0x000fe200010f0c07 */
[----:B------:R-:W-:Y:S01]  /*b050*/  FFMA.FTZ R6, R9, c[0x0][0x2d0], -R186 ;  /* 0x0000b40009067a23 */ /* 0x000fe200000108ba */
[----:B------:R-:W-:Y:S01]  /*b060*/  @P0 LEA R16, P3, R5, c[0x0][0x1c8], 0x1 ;  /* 0x0000720005100a11 */ /* 0x000fe200078608ff */
[----:B-1----:R-:W-:Y:S01]  /*b070*/  FMUL.FTZ R13, R3, R161 ;  /* 0x000000a1030d7220 */ /* 0x002fe20000410000 */
[----:B------:R-:W-:Y:S01]  /*b080*/  @P0 IADD3 R4, P1, R205, R4, RZ ;  /* 0x00000004cd040210 */ /* 0x000fe20007f3e0ff */
[----:B------:R-:W-:Y:S01]  /*b090*/  FMUL.FTZ R121, R3, R121 ;  /* 0x0000007903797220 */ /* 0x000fe20000410000 */
[----:B------:R-:W-:Y:S01]  /*b0a0*/  @P0 LEA.HI.X R17, R5, c[0x0][0x1cc], R17, 0x1, P3 ;  /* 0x0000730005110a11 */ /* 0x000fe200018f0c11 */
[----:B------:R-:W-:Y:S01]  /*b0b0*/  FMUL.FTZ R124, R3, R124 ;  /* 0x0000007c037c7220 */ /* 0x000fe20000410000 */
[----:B------:R-:W-:Y:S01]  /*b0c0*/  MOV R205, c[0x0][0x1e0] ;  /* 0x0000780000cd7a02 */ /* 0x000fe20000000f00 */
[----:B------:R1:W4:Y:S01]  /*b0d0*/  MUFU.EX2 R235, R6 ;  /* 0x0000000600eb7308 */ /* 0x0003220000000800 */
[----:B------:R-:W-:Y:S01]  /*b0e0*/  @P0 IADD3 R146, P3, R4, R228, RZ ;  /* 0x000000e404920210 */ /* 0x000fe20007f7e0ff */
[----:B------:R4:W-:Y:S01]  /*b0f0*/  @P0 LDGSTS.E.BYPASS.LTC128B.128 [R225+0x4100], [R16.64], !P5 ;  /* 0x0410000010e10fae */ /* 0x0009e2000e901d46 */
[----:B------:R-:W-:Y:S01]  /*b100*/  SHF.L.U64.HI R205, R205, R226, c[0x0][0x1e4] ;  /* 0x00007900cdcd7619 */ /* 0x000fe200000102e2 */
[----:B--2---:R-:W-:Y:S01]  /*b110*/  FMUL.FTZ R106, R0, R106 ;  /* 0x0000006a006a7220 */ /* 0x004fe20000410000 */
[----:B------:R-:W-:Y:S01]  /*b120*/  @P0 IADD3 R7, P2, R4, R248, RZ ;  /* 0x000000f804070210 */ /* 0x000fe20007f5e0ff */
[C---:B------:R-:W-:Y:S01]  /*b130*/  FMUL.FTZ R107, R0.reuse, R107 ;  /* 0x0000006b006b7220 */ /* 0x040fe20000410000 */
[----:B------:R-:W-:Y:S01]  /*b140*/  @P0 IADD3.X R2, R205, R2, RZ, P1, !PT ;  /* 0x00000002cd020210 */ /* 0x000fe20000ffe4ff */
        /* <DEDUP_REMOVED lines=8> */
[----:B------:R-:W-:Y:S01]  /*b1d0*/  FMUL.FTZ R122, R0, R122 ;  /* 0x0000007a007a7220 */ /* 0x000fe20000410000 */
[----:B------:R-:W-:Y:S01]  /*b1e0*/  @P0 LEA.HI.X R9, R146, c[0x0][0x1cc], R9, 0x1, P3 ;  /* 0x0000730092090a11 */ /* 0x000fe200018f0c09 */
[----:B------:R-:W-:Y:S01]  /*b1f0*/  FMUL.FTZ R123, R0, R123 ;  /* 0x0000007b007b7220 */ /* 0x000fe20000410000 */
[----:B------:R-:W-:Y:S01]  /*b200*/  @P0 IADD3.X R2, R2, R245, RZ, P1, !PT ;  /* 0x000000f502020210 */ /* 0x000fe20000ffe4ff */
[----:B------:R-:W-:Y:S01]  /*b210*/  FMUL.FTZ R125, R3, R125 ;  /* 0x0000007d037d7220 */ /* 0x000fe20000410000 */
[----:B------:R-:W-:Y:S01]  /*b220*/  @P0 LEA R4, P1, R5, c[0x0][0x1c8], 0x1 ;  /* 0x0000720005040a11 */ /* 0x000fe200078208ff */
[----:B------:R2:W-:Y:S01]  /*b230*/  @P0 LDGSTS.E.BYPASS.LTC128B.128 [R225+0x3900], [R8.64], !P6 ;  /* 0x0390000008e10fae */ /* 0x0005e2000f101d46 */
[----:B---3--:R-:W-:Y:S01]  /*b240*/  F2FP.PACK_AB R148, R242, R239 ;  /* 0x000000eff294723e */ /* 0x008fe200000000ff */
[----:B------:R-:W-:Y:S01]  /*b250*/  MUFU.EX2 R196, R37 ;  /* 0x0000002500c47308 */ /* 0x000fe20000000800 */
[----:B-1----:R-:W-:Y:S01]  /*b260*/  @P0 LEA R6, P2, R7, c[0x0][0x1c8], 0x1 ;  /* 0x0000720007060a11 */ /* 0x002fe200078408ff */
[----:B------:R-:W-:Y:S01]  /*b270*/  FMUL.FTZ R126, R0, R126 ;  /* 0x0000007e007e7220 */ /* 0x000fe20000410000 */
[----:B------:R-:W-:Y:S01]  /*b280*/  @P0 LEA.HI.X R5, R5, c[0x0][0x1cc], R2, 0x1, P1 ;  /* 0x0000730005050a11 */ /* 0x000fe200008f0c02 */
[----:B------:R-:W-:Y:S01]  /*b290*/  FMUL.FTZ R2, R142, c[0x0][0x2d0] ;  /* 0x0000b4008e027a20 */ /* 0x000fe20000410000 */
[----:B------:R-:W-:Y:S01]  /*b2a0*/  @P0 LEA.HI.X R7, R7, c[0x0][0x1cc], R147, 0x1, P2 ;  /* 0x0000730007070a11 */ /* 0x000fe200010f0c93 */
[----:B----4-:R-:W-:Y:S01]  /*b2b0*/  FMUL.FTZ R16, R141, R164 ;  /* 0x000000a48d107220 */ /* 0x010fe20000410000 */
[----:B------:R-:W-:Y:S01]  /*b2c0*/  F2FP.PACK_AB R149, R240, R237 ;  /* 0x000000edf095723e */ /* 0x000fe200000000ff */
[--C-:B------:R-:W-:Y:S02]  /*b2d0*/  FFMA.FTZ R10, R10, c[0x0][0x2d0], -R2.reuse ;  /* 0x0000b4000a0a7a23 */ /* 0x100fe40000010802 */
[----:B------:R1:W-:Y:S01]  /*b2e0*/  @P0 LDGSTS.E.BYPASS.LTC128B.128 [R225+0x4900], [R6.64], !P5 ;  /* 0x0490000006e10fae */ /* 0x0003e2000e901d46 */
[--C-:B------:R-:W-:Y:S01]  /*b2f0*/  FFMA.FTZ R11, R11, c[0x0][0x2d0], -R2.reuse ;  /* 0x0000b4000b0b7a23 */ /* 0x100fe20000010802 */
[----:B------:R3:W-:Y:S01]  /*b300*/  MUFU.EX2 R188, R10 ;  /* 0x0000000a00bc7308 */ /* 0x0007e20000000800 */
[--C-:B------:R-:W-:Y:S02]  /*b310*/  FFMA.FTZ R14, R14, c[0x0][0x2d0], -R2.reuse ;  /* 0x0000b4000e0e7a23 */ /* 0x100fe40000010802 */
[--C-:B------:R-:W-:Y:S02]  /*b320*/  FFMA.FTZ R15, R15, c[0x0][0x2d0], -R2.reuse ;  /* 0x0000b4000f0f7a23 */ /* 0x100fe40000010802 */
[----:B------:R-:W-:Y:S01]  /*b330*/  FMUL.FTZ R17, R141, R165 ;  /* 0x000000a58d117220 */ /* 0x000fe20000410000 */
[----:B------:R4:W-:Y:S01]  /*b340*/  @P0 LDGSTS.E.BYPASS.LTC128B.128 [R225+0x5900], [R4.64], !P4 ;  /* 0x0590000004e10fae */ /* 0x0009e2000e101d46 */
[C---:B--2---:R-:W-:Y:S02]  /*b350*/  FMUL.FTZ R18, R140.reuse, R166 ;  /* 0x000000a68c127220 */ /* 0x044fe40000410000 */
[----:B------:R-:W-:Y:S01]  /*b360*/  FMUL.FTZ R19, R140, R167 ;  /* 0x000000a78c137220 */ /* 0x000fe20000410000 */
[----:B------:R-:W2:Y:S01]  /*b370*/  MUFU.EX2 R187, R11 ;  /* 0x0000000b00bb7308 */ /* 0x000ea20000000800 */
[--C-:B------:R-:W-:Y:S02]  /*b380*/  FFMA.FTZ R42, R42, c[0x0][0x2d0], -R2.reuse ;  /* 0x0000b4002a2a7a23 */ /* 0x100fe40000010802 */
[C---:B------:R-:W-:Y:S01]  /*b390*/  FMUL.FTZ R8, R3.reuse, R156 ;  /* 0x0000009c03087220 */ /* 0x040fe20000410000 */
[----:B------:R-:W2:Y:S01]  /*b3a0*/  LDSM.16.MT88.4 R176, [R209+0x100] ;  /* 0x00010000d1b0783b */ /* 0x000ea20000004200 */
[----:B------:R-:W-:Y:S02]  /*b3b0*/  FMUL.FTZ R9, R3, R157 ;  /* 0x0000009d03097220 */ /* 0x000fe40000410000 */
[--C-:B------:R-:W-:Y:S02]  /*b3c0*/  FFMA.FTZ R43, R43, c[0x0][0x2d0], -R2.reuse ;  /* 0x0000b4002b2b7a23 */ /* 0x100fe40000010802 */
[--C-:B------:R-:W-:Y:S01]  /*b3d0*/  FFMA.FTZ R46, R46, c[0x0][0x2d0], -R2.reuse ;  /* 0x0000b4002e2e7a23 */ /* 0x100fe20000010802 */
[----:B------:R2:W-:Y:S01]  /*b3e0*/  MUFU.EX2 R189, R14 ;  /* 0x0000000e00bd7308 */ /* 0x0005e20000000800 */
[----:B------:R-:W-:Y:S01]  /*b3f0*/  FFMA.FTZ R47, R47, c[0x0][0x2d0], -R2 ;  /* 0x0000b4002f2f7a23 */ /* 0x000fe20000010802 */
[----:B------:R-:W2:Y:S01]  /*b400*/  LDSM.16.MT88.4 R180, [R210+0x100] ;  /* 0x00010000d2b4783b */ /* 0x000ea20000004200 */
[----:B------:R-:W-:Y:S02]  /*b410*/  FMUL.FTZ R127, R0, R127 ;  /* 0x0000007f007f7220 */ /* 0x000fe40000410000 */
[C---:B-1----:R-:W-:Y:S01]  /*b420*/  FMUL.FTZ R6, R140.reuse, R154 ;  /* 0x0000009a8c067220 */ /* 0x042fe20000410000 */
[----:B------:R-:W-:Y:S01]  /*b430*/  F2FP.PACK_AB R154, R229, R234 ;  /* 0x000000eae59a723e */ /* 0x000fe200000000ff */
[----:B------:R-:W-:Y:S02]  /*b440*/  FMUL.FTZ R7, R140, R155 ;  /* 0x0000009b8c077220 */ /* 0x000fe40000410000 */
[C---:B---3--:R-:W-:Y:S01]  /*b450*/  FMUL.FTZ R10, R0.reuse, R158 ;  /* 0x0000009e000a7220 */ /* 0x048fe20000410000 */
[----:B------:R-:W1:Y:S01]  /*b460*/  MUFU.EX2 R190, R15 ;  /* 0x0000000f00be7308 */ /* 0x000e620000000800 */
[----:B------:R-:W-:Y:S01]  /*b470*/  LDSM.16.MT88.4 R164, [R210+0x500] ;  /* 0x00050000d2a4783b */ /* 0x000fe20000004200 */
[----:B------:R-:W-:Y:S02]  /*b480*/  FMUL.FTZ R132, R3, R132 ;  /* 0x0000008403847220 */ /* 0x000fe40000410000 */
[----:B----4-:R-:W-:Y:S01]  /*b490*/  FMUL.FTZ R4, R141, R152 ;  /* 0x000000988d047220 */ /* 0x010fe20000410000 */
[----:B------:R-:W-:Y:S01]  /*b4a0*/  F2FP.PACK_AB R152, R235, R236 ;  /* 0x000000eceb98723e */ /* 0x000fe200000000ff */
[----:B------:R-:W-:Y:S01]  /*b4b0*/  FMUL.FTZ R5, R141, R153 ;  /* 0x000000998d057220 */ /* 0x000fe20000410000 */
[----:B--2---:R-:W-:Y:S01]  /*b4c0*/  F2FP.PACK_AB R153, R187, R188 ;  /* 0x000000bcbb99723e */ /* 0x004fe200000000ff */
[C---:B------:R-:W-:Y:S01]  /*b4d0*/  FMUL.FTZ R11, R0.reuse, R159 ;  /* 0x0000009f000b7220 */ /* 0x040fe20000410000 */
[----:B------:R-:W0:Y:S01]  /*b4e0*/  LDGDEPBAR ;  /* 0x00000000000079af */ /* 0x000e220000000000 */
[----:B------:R-:W-:Y:S01]  /*b4f0*/  MUFU.EX2 R193, R38 ;  /* 0x0000002600c17308 */ /* 0x000fe20000000800 */
[----:B------:R-:W-:Y:S02]  /*b500*/  FMUL.FTZ R133, R3, R133 ;  /* 0x0000008503857220 */ /* 0x000fe40000410000 */
[C---:B------:R-:W-:Y:S02]  /*b510*/  FMUL.FTZ R134, R0.reuse, R134 ;  /* 0x0000008600867220 */ /* 0x040fe40000410000 */
[C---:B------:R-:W-:Y:S02]  /*b520*/  FMUL.FTZ R14, R0.reuse, R162 ;  /* 0x000000a2000e7220 */ /* 0x040fe40000410000 */
[----:B------:R-:W2:Y:S01]  /*b530*/  LDSM.16.MT88.4 R156, [R209+0x1100] ;  /* 0x00110000d19c783b */ /* 0x000ea20000004200 */
[C---:B------:R-:W-:Y:S02]  /*b540*/  FMUL.FTZ R135, R0.reuse, R135 ;  /* 0x0000008700877220 */ /* 0x040fe40000410000 */
[----:B------:R3:W-:Y:S01]  /*b550*/  MUFU.EX2 R191, R39 ;  /* 0x0000002700bf7308 */ /* 0x0007e20000000800 */
[--C-:B------:R-:W-:Y:S02]  /*b560*/  FFMA.FTZ R146, R35, c[0x0][0x2d0], -R185.reuse ;  /* 0x0000b40023927a23 */ /* 0x100fe400000108b9 */
[----:B------:R-:W-:Y:S01]  /*b570*/  FMUL.FTZ R35, R0, R175 ;  /* 0x000000af00237220 */ /* 0x000fe20000410000 */
[-C--:B------:R-:W-:Y:S05]  /*b580*/  HMMA.16816.F32 R4, R148, R176.reuse, R4 ;  /* 0x000000b09404723c */ /* 0x080fea0000001804 */
[----:B-1----:R-:W-:Y:S01]  /*b590*/  F2FP.PACK_AB R155, R190, R189 ;  /* 0x000000bdbe9b723e */ /* 0x002fe200000000ff */
[C---:B------:R-:W-:Y:S01]  /*b5a0*/  FMUL.FTZ R15, R0.reuse, R163 ;  /* 0x000000a3000f7220 */ /* 0x040fe20000410000 */
[----:B------:R-:W-:Y:S01]  /*b5b0*/  MUFU.EX2 R195, R48 ;  /* 0x0000003000c37308 */ /* 0x000fe20000000800 */
[----:B------:R-:W1:Y:S01]  /*b5c0*/  LDSM.16.MT88.4 R160, [R210+0x1100] ;  /* 0x00110000d2a0783b */ /* 0x000e620000004200 */
[C---:B------:R-:W-:Y:S03]  /*b5d0*/  FMUL.FTZ R72, R3.reuse, R72 ;  /* 0x0000004803487220 */ /* 0x040fe60000410000 */
[C---:B------:R-:W-:Y:S04]  /*b5e0*/  HMMA.16816.F32 R8, R152.reuse, R176, R8 ;  /* 0x000000b09808723c */ /* 0x040fe80000001808 */
[C---:B------:R-:W-:Y:S01]  /*b5f0*/  FMUL.FTZ R73, R3.reuse, R73 ;  /* 0x0000004903497220 */ /* 0x040fe20000410000 */
[----:B------:R-:W-:Y:S01]  /*b600*/  MUFU.EX2 R194, R49 ;  /* 0x0000003100c27308 */ /* 0x000fe20000000800 */
[C---:B------:R-:W-:Y:S02]  /*b610*/  FMUL.FTZ R74, R0.reuse, R74 ;  /* 0x0000004a004a7220 */ /* 0x040fe40000410000 */
[-C--:B------:R-:W-:Y:S01]  /*b620*/  HMMA.16816.F32 R12, R152, R178.reuse, R12 ;  /* 0x000000b2980c723c */ /* 0x080fe2000000180c */
[----:B---3--:R-:W-:Y:S03]  /*b630*/  LDSM.16.MT88.4 R36, [R210+0x2500] ;  /* 0x00250000d224783b */ /* 0x008fe60000004200 */
[C---:B------:R-:W-:Y:S02]  /*b640*/  FMUL.FTZ R75, R0.reuse, R75 ;  /* 0x0000004b004b7220 */ /* 0x040fe40000410000 */
[C---:B------:R-:W-:Y:S01]  /*b650*/  FMUL.FTZ R76, R3.reuse, R76 ;  /* 0x0000004c034c7220 */ /* 0x040fe20000410000 */
[----:B------:R-:W-:Y:S01]  /*b660*/  MUFU.EX2 R192, R51 ;  /* 0x0000003300c07308 */ /* 0x000fe20000000800 */
[C---:B------:R-:W-:Y:S04]  /*b670*/  HMMA.16816.F32 R16, R148.reuse, R178, R16 ;  /* 0x000000b29410723c */ /* 0x040fe80000001810 */
[C---:B------:R-:W-:Y:S02]  /*b680*/  FMUL.FTZ R77, R3.reuse, R77 ;  /* 0x0000004d034d7220 */ /* 0x040fe40000410000 */
[C---:B------:R-:W-:Y:S02]  /*b690*/  FMUL.FTZ R78, R0.reuse, R78 ;  /* 0x0000004e004e7220 */ /* 0x040fe40000410000 */
[-C--:B------:R-:W-:Y:S01]  /*b6a0*/  HMMA.16816.F32 R100, R148, R180.reuse, R100 ;  /* 0x000000b49464723c */ /* 0x080fe20000001864 */
[----:B------:R-:W-:Y:S03]  /*b6b0*/  MUFU.EX2 R147, R46 ;  /* 0x0000002e00937308 */ /* 0x000fe60000000800 */
[----:B------:R-:W-:Y:S02]  /*b6c0*/  FMUL.FTZ R79, R0, R79 ;  /* 0x0000004f004f7220 */ /* 0x000fe40000410000 */
[C---:B------:R-:W-:Y:S02]  /*b6d0*/  FMUL.FTZ R86, R140.reuse, R86 ;  /* 0x000000568c567220 */ /* 0x040fe40000410000 */
[C---:B------:R-:W-:Y:S03]  /*b6e0*/  HMMA.16816.F32 R104, R152.reuse, R180, R104 ;  /* 0x000000b49868723c */ /* 0x040fe60000001868 */
[----:B------:R-:W-:Y:S01]  /*b6f0*/  MUFU.EX2 R181, R40 ;  /* 0x0000002800b57308 */ /* 0x000fe20000000800 */
[----:B------:R-:W-:Y:S02]  /*b700*/  FMUL.FTZ R87, R140, R87 ;  /* 0x000000578c577220 */ /* 0x000fe40000410000 */
[C---:B------:R-:W-:Y:S02]  /*b710*/  FMUL.FTZ R88, R3.reuse, R88 ;  /* 0x0000005803587220 */ /* 0x040fe40000410000 */
[-C--:B------:R-:W-:Y:S04]  /*b720*/  HMMA.16816.F32 R108, R152, R182.reuse, R108 ;  /* 0x000000b6986c723c */ /* 0x080fe8000000186c */
[----:B------:R-:W-:Y:S01]  /*b730*/  FMUL.FTZ R89, R3, R89 ;  /* 0x0000005903597220 */ /* 0x000fe20000410000 */
[----:B------:R-:W-:Y:S01]  /*b740*/  MUFU.EX2 R180, R45 ;  /* 0x0000002d00b47308 */ /* 0x000fe20000000800 */
[----:B------:R-:W-:Y:S02]  /*b750*/  FMUL.FTZ R90, R0, R90 ;  /* 0x0000005a005a7220 */ /* 0x000fe40000410000 */
[C---:B------:R-:W-:Y:S04]  /*b760*/  HMMA.16816.F32 R112, R148.reuse, R182, R112 ;  /* 0x000000b69470723c */ /* 0x040fe80000001870 */
[--C-:B------:R-:W-:Y:S02]  /*b770*/  FFMA.FTZ R20, R20, c[0x0][0x2d0], -R184.reuse ;  /* 0x0000b40014147a23 */ /* 0x100fe400000108b8 */
[--C-:B------:R-:W-:Y:S01]  /*b780*/  FFMA.FTZ R21, R21, c[0x0][0x2d0], -R184.reuse ;  /* 0x0000b40015157a23 */ /* 0x100fe200000108b8 */
[----:B------:R3:W-:Y:S01]  /*b790*/  MUFU.EX2 R183, R50 ;  /* 0x0000003200b77308 */ /* 0x0007e20000000800 */
[-C--:B--2---:R-:W-:Y:S04]  /*b7a0*/  HMMA.16816.F32 R116, R148, R156.reuse, R116 ;  /* 0x0000009c9474723c */ /* 0x084fe80000001874 */
[--C-:B------:R-:W-:Y:S02]  /*b7b0*/  FFMA.FTZ R22, R22, c[0x0][0x2d0], -R185.reuse ;  /* 0x0000b40016167a23 */ /* 0x100fe400000108b9 */
[----:B------:R-:W-:Y:S02]  /*b7c0*/  FMUL.FTZ R91, R0, R91 ;  /* 0x0000005b005b7220 */ /* 0x000fe40000410000 */
[C---:B------:R-:W-:Y:S01]  /*b7d0*/  HMMA.16816.F32 R120, R152.reuse, R156, R120 ;  /* 0x0000009c9878723c */ /* 0x040fe20000001878 */
[----:B------:R2:W-:Y:S03]  /*b7e0*/  MUFU.EX2 R228, R20 ;  /* 0x0000001400e47308 */ /* 0x0005e60000000800 */
[----:B------:R-:W-:Y:S02]  /*b7f0*/  FFMA.FTZ R33, R33, c[0x0][0x2d0], -R184 ;  /* 0x0000b40021217a23 */ /* 0x000fe400000108b8 */
[--C-:B------:R-:W-:Y:S02]  /*b800*/  FFMA.FTZ R32, R23, c[0x0][0x2d0], -R185.reuse ;  /* 0x0000b40017207a23 */ /* 0x100fe400000108b9 */
[-C--:B------:R-:W-:Y:S03]  /*b810*/  HMMA.16816.F32 R124, R152, R158.reuse, R124 ;  /* 0x0000009e987c723c */ /* 0x080fe6000000187c */
[----:B------:R4:W1:Y:S01]  /*b820*/  MUFU.EX2 R227, R21 ;  /* 0x0000001500e37308 */ /* 0x0008620000000800 */
[--C-:B------:R-:W-:Y:S02]  /*b830*/  FFMA.FTZ R34, R34, c[0x0][0x2d0], -R185.reuse ;  /* 0x0000b40022227a23 */ /* 0x100fe400000108b9 */
[----:B------:R-:W-:Y:S01]  /*b840*/  FMUL.FTZ R23, R140, R171 ;  /* 0x000000ab8c177220 */ /* 0x000fe20000410000 */
[----:B---3--:R-:W-:Y:S01]  /*b850*/  LDSM.16.MT88.4 R48, [R209+0x900] ;  /* 0x00090000d130783b */ /* 0x008fe20000004200 */
[C---:B------:R-:W-:Y:S04]  /*b860*/  HMMA.16816.F32 R128, R148.reuse, R158, R128 ;  /* 0x0000009e9480723c */ /* 0x040fe80000001880 */
[C---:B------:R-:W-:Y:S01]  /*b870*/  FMUL.FTZ R92, R3.reuse, R92 ;  /* 0x0000005c035c7220 */ /* 0x040fe20000410000 */
[----:B------:R3:W-:Y:S01]  /*b880*/  MUFU.EX2 R206, R22 ;  /* 0x0000001600ce7308 */ /* 0x0007e20000000800 */
[----:B------:R-:W-:Y:S01]  /*b890*/  FMUL.FTZ R93, R3, R93 ;  /* 0x0000005d035d7220 */ /* 0x000fe20000410000 */
[----:B------:R-:W1:Y:S01]  /*b8a0*/  LDSM.16.MT88.4 R156, [R209+0x2100] ;  /* 0x00210000d19c783b */ /* 0x000e620000004200 */
[C---:B------:R-:W-:Y:S04]  /*b8b0*/  FMUL.FTZ R94, R0.reuse, R94 ;  /* 0x0000005e005e7220 */ /* 0x040fe80000410000 */
[C---:B--2---:R-:W-:Y:S02]  /*b8c0*/  FMUL.FTZ R20, R141.reuse, R168 ;  /* 0x000000a88d147220 */ /* 0x044fe40000410000 */
[----:B------:R-:W-:Y:S01]  /*b8d0*/  FMUL.FTZ R95, R0, R95 ;  /* 0x0000005f005f7220 */ /* 0x000fe20000410000 */
[----:B------:R2:W-:Y:S01]  /*b8e0*/  MUFU.EX2 R207, R33 ;  /* 0x0000002100cf7308 */ /* 0x0005e20000000800 */
[C---:B------:R-:W-:Y:S02]  /*b8f0*/  FMUL.FTZ R96, R141.reuse, R96 ;  /* 0x000000608d607220 */ /* 0x040fe40000410000 */
[C---:B------:R-:W-:Y:S02]  /*b900*/  FMUL.FTZ R97, R141.reuse, R97 ;  /* 0x000000618d617220 */ /* 0x040fe40000410000 */
[----:B----4-:R-:W-:Y:S02]  /*b910*/  FMUL.FTZ R21, R141, R169 ;  /* 0x000000a98d157220 */ /* 0x010fe40000410000 */
[C---:B------:R-:W-:Y:S02]  /*b920*/  FMUL.FTZ R98, R140.reuse, R98 ;  /* 0x000000628c627220 */ /* 0x040fe40000410000 */
[----:B------:R-:W-:Y:S01]  /*b930*/  FMUL.FTZ R99, R140, R99 ;  /* 0x000000638c637220 */ /* 0x000fe20000410000 */
[----:B------:R4:W4:Y:S01]  /*b940*/  MUFU.EX2 R205, R32 ;  /* 0x0000002000cd7308 */ /* 0x0009220000000800 */
[--C-:B------:R-:W-:Y:S02]  /*b950*/  FFMA.FTZ R24, R24, c[0x0][0x2d0], -R186.reuse ;  /* 0x0000b40018187a23 */ /* 0x100fe400000108ba */
[----:B------:R-:W-:Y:S02]  /*b960*/  FFMA.FTZ R25, R25, c[0x0][0x2d0], -R186 ;  /* 0x0000b40019197a23 */ /* 0x000fe400000108ba */
[----:B---3--:R-:W-:Y:S02]  /*b970*/  FMUL.FTZ R22, R140, R170 ;  /* 0x000000aa8c167220 */ /* 0x008fe40000410000 */
[--C-:B------:R-:W-:Y:S02]  /*b980*/  FFMA.FTZ R26, R26, c[0x0][0x2d0], -R2.reuse ;  /* 0x0000b4001a1a7a23 */ /* 0x100fe40000010802 */
[----:B------:R-:W-:Y:S01]  /*b990*/  FFMA.FTZ R27, R27, c[0x0][0x2d0], -R2 ;  /* 0x0000b4001b1b7a23 */ /* 0x000fe20000010802 */
[----:B------:R3:W-:Y:S01]  /*b9a0*/  MUFU.EX2 R203, R34 ;  /* 0x0000002200cb7308 */ /* 0x0007e20000000800 */
[--C-:B------:R-:W-:Y:S01]  /*b9b0*/  FFMA.FTZ R28, R28, c[0x0][0x2d0], -R186.reuse ;  /* 0x0000b4001c1c7a23 */ /* 0x100fe200000108ba */
[-C--:B-1----:R-:W-:Y:S03]  /*b9c0*/  HMMA.16816.F32 R20, R148, R160.reuse, R20 ;  /* 0x000000a09414723c */ /* 0x082fe60000001814 */
[----:B--2---:R-:W-:Y:S02]  /*b9d0*/  FMUL.FTZ R33, R3, R173 ;  /* 0x000000ad03217220 */ /* 0x004fe40000410000 */
[----:B------:R-:W-:Y:S02]  /*b9e0*/  FFMA.FTZ R29, R29, c[0x0][0x2d0], -R186 ;  /* 0x0000b4001d1d7a23 */ /* 0x000fe400000108ba */
[--C-:B------:R-:W-:Y:S01]  /*b9f0*/  FFMA.FTZ R30, R30, c[0x0][0x2d0], -R2.reuse ;  /* 0x0000b4001e1e7a23 */ /* 0x100fe20000010802 */
[C---:B------:R-:W-:Y:S01]  /*ba00*/  HMMA.16816.F32 R132, R152.reuse, R160, R132 ;  /* 0x000000a09884723c */ /* 0x040fe20000001884 */
[----:B------:R-:W1:Y:S03]  /*ba10*/  MUFU.EX2 R202, R146 ;  /* 0x0000009200ca7308 */ /* 0x000e660000000800 */
[----:B----4-:R-:W-:Y:S02]  /*ba20*/  FMUL.FTZ R32, R3, R172 ;  /* 0x000000ac03207220 */ /* 0x010fe40000410000 */
[----:B------:R-:W-:Y:S02]  /*ba30*/  FFMA.FTZ R31, R31, c[0x0][0x2d0], -R2 ;  /* 0x0000b4001f1f7a23 */ /* 0x000fe40000010802 */
[--C-:B------:R-:W-:Y:S03]  /*ba40*/  FFMA.FTZ R65, R65, c[0x0][0x2d0], -R184.reuse ;  /* 0x0000b40041417a23 */ /* 0x100fe600000108b8 */
[----:B------:R2:W-:Y:S01]  /*ba50*/  MUFU.EX2 R201, R24 ;  /* 0x0000001800c97308 */ /* 0x0005e20000000800 */
[--C-:B------:R-:W-:Y:S02]  /*ba60*/  FFMA.FTZ R67, R67, c[0x0][0x2d0], -R185.reuse ;  /* 0x0000b40043437a23 */ /* 0x100fe400000108b9 */
[----:B---3--:R-:W-:Y:S02]  /*ba70*/  FMUL.FTZ R34, R0, R174 ;  /* 0x000000ae00227220 */ /* 0x008fe40000410000 */
[----:B------:R-:W-:Y:S02]  /*ba80*/  FFMA.FTZ R52, R52, c[0x0][0x2d0], -R184 ;  /* 0x0000b40034347a23 */ /* 0x000fe400000108b8 */
[----:B------:R-:W-:Y:S02]  /*ba90*/  FFMA.FTZ R61, R61, c[0x0][0x2d0], -R186 ;  /* 0x0000b4003d3d7a23 */ /* 0x000fe400000108ba */
[--C-:B------:R-:W-:Y:S01]  /*baa0*/  FFMA.FTZ R53, R53, c[0x0][0x2d0], -R184.reuse ;  /* 0x0000b40035357a23 */ /* 0x100fe200000108b8 */
[-C--:B------:R-:W-:Y:S01]  /*bab0*/  HMMA.16816.F32 R32, R152, R162.reuse, R32 ;  /* 0x000000a29820723c */ /* 0x080fe20000001820 */
[----:B------:R-:W-:Y:S02]  /*bac0*/  MUFU.EX2 R182, R41 ;  /* 0x0000002900b67308 */ /* 0x000fe40000000800 */
[----:B------:R-:W-:Y:S02]  /*bad0*/  FFMA.FTZ R64, R64, c[0x0][0x2d0], -R184 ;  /* 0x0000b40040407a23 */ /* 0x000fe400000108b8 */
[--C-:B------:R-:W-:Y:S02]  /*bae0*/  FFMA.FTZ R54, R54, c[0x0][0x2d0], -R185.reuse ;  /* 0x0000b40036367a23 */ /* 0x100fe400000108b9 */
[--C-:B------:R-:W-:Y:S01]  /*baf0*/  FFMA.FTZ R55, R55, c[0x0][0x2d0], -R185.reuse ;  /* 0x0000b40037377a23 */ /* 0x100fe200000108b9 */
[C---:B------:R-:W-:Y:S01]  /*bb00*/  HMMA.16816.F32 R136, R148.reuse, R162, R136 ;  /* 0x000000a29488723c */ /* 0x040fe20000001888 */
[----:B------:R-:W3:Y:S02]  /*bb10*/  LDSM.16.MT88.4 R160, [R210+0x2100] ;  /* 0x00210000d2a0783b */ /* 0x000ee40000004200 */
[----:B------:R-:W-:Y:S01]  /*bb20*/  MUFU.EX2 R146, R47 ;  /* 0x0000002f00927308 */ /* 0x000fe20000000800 */
[----:B------:R-:W-:Y:S01]  /*bb30*/  FFMA.FTZ R66, R66, c[0x0][0x2d0], -R185 ;  /* 0x0000b40042427a23 */ /* 0x000fe200000108b9 */
[----:B--2---:R-:W-:Y:S01]  /*bb40*/  F2FP.PACK_AB R24, R227, R228 ;  /* 0x000000e4e318723e */ /* 0x004fe200000000ff */
[--C-:B------:R-:W-:Y:S02]  /*bb50*/  FFMA.FTZ R57, R57, c[0x0][0x2d0], -R186.reuse ;  /* 0x0000b40039397a23 */ /* 0x100fe400000108ba */
[-C--:B------:R-:W-:Y:S04]  /*bb60*/  HMMA.16816.F32 R68, R148, R156.reuse, R68 ;  /* 0x0000009c9444723c */ /* 0x080fe80000001844 */
[----:B------:R-:W-:Y:S01]  /*bb70*/  FFMA.FTZ R60, R60, c[0x0][0x2d0], -R186 ;  /* 0x0000b4003c3c7a23 */ /* 0x000fe200000108ba */
[----:B------:R-:W-:Y:S01]  /*bb80*/  MUFU.EX2 R65, R65 ;  /* 0x0000004100417308 */ /* 0x000fe20000000800 */
[--C-:B------:R-:W-:Y:S02]  /*bb90*/  FFMA.FTZ R58, R58, c[0x0][0x2d0], -R2.reuse ;  /* 0x0000b4003a3a7a23 */ /* 0x100fe40000010802 */
[C---:B------:R-:W-:Y:S04]  /*bba0*/  HMMA.16816.F32 R72, R152.reuse, R156, R72 ;  /* 0x0000009c9848723c */ /* 0x040fe80000001848 */
[--C-:B------:R-:W-:Y:S02]  /*bbb0*/  FFMA.FTZ R59, R59, c[0x0][0x2d0], -R2.reuse ;  /* 0x0000b4003b3b7a23 */ /* 0x100fe40000010802 */
[--C-:B------:R-:W-:Y:S01]  /*bbc0*/  FFMA.FTZ R62, R62, c[0x0][0x2d0], -R2.reuse ;  /* 0x0000b4003e3e7a23 */ /* 0x100fe20000010802 */
[----:B------:R-:W-:Y:S01]  /*bbd0*/  MUFU.EX2 R67, R67 ;  /* 0x0000004300437308 */ /* 0x000fe20000000800 */
[-C--:B------:R-:W-:Y:S04]  /*bbe0*/  HMMA.16816.F32 R76, R152, R158.reuse, R76 ;  /* 0x0000009e984c723c */ /* 0x080fe8000000184c */
[----:B------:R-:W-:Y:S02]  /*bbf0*/  FFMA.FTZ R2, R63, c[0x0][0x2d0], -R2 ;  /* 0x0000b4003f027a23 */ /* 0x000fe40000010802 */
[----:B------:R-:W-:Y:S02]  /*bc00*/  FFMA.FTZ R56, R56, c[0x0][0x2d0], -R186 ;  /* 0x0000b40038387a23 */ /* 0x000fe400000108ba */
[C---:B------:R-:W-:Y:S01]  /*bc10*/  HMMA.16816.F32 R80, R148.reuse, R158, R80 ;  /* 0x0000009e9450723c */ /* 0x040fe20000001850 */
[----:B------:R-:W2:Y:S01]  /*bc20*/  LDSM.16.MT88.4 R156, [R209+0x500] ;  /* 0x00050000d19c783b */ /* 0x000ea20000004200 */
[----:B------:R-:W-:Y:S02]  /*bc30*/  MUFU.EX2 R61, R61 ;  /* 0x0000003d003d7308 */ /* 0x000fe40000000800 */
[----:B------:R-:W-:Y:S02]  /*bc40*/  FFMA.FTZ R3, R3, R250, R236 ;  /* 0x000000fa03037223 */ /* 0x000fe400000100ec */
[----:B------:R-:W-:Y:S02]  /*bc50*/  FFMA.FTZ R0, R0, R249, R188 ;  /* 0x000000f900007223 */ /* 0x000fe400000100bc */
[----:B------:R-:W-:Y:S01]  /*bc60*/  FADD.FTZ R3, R235, R3 ;  /* 0x00000003eb037221 */ /* 0x000fe20000010000 */
[-C--:B---3--:R-:W-:Y:S03]  /*bc70*/  HMMA.16816.F32 R84, R148, R160.reuse, R84 ;  /* 0x000000a09454723c */ /* 0x088fe60000001854 */
[----:B------:R3:W4:Y:S01]  /*bc80*/  MUFU.EX2 R200, R25 ;  /* 0x0000001900c87308 */ /* 0x0007220000000800 */
[----:B------:R-:W-:Y:S02]  /*bc90*/  FADD.FTZ R3, R234, R3 ;  /* 0x00000003ea037221 */ /* 0x000fe40000010000 */
[----:B------:R-:W-:Y:S02]  /*bca0*/  FADD.FTZ R0, R187, R0 ;  /* 0x00000000bb007221 */ /* 0x000fe40000010000 */
[C---:B------:R-:W-:Y:S04]  /*bcb0*/  HMMA.16816.F32 R88, R152.reuse, R160, R88 ;  /* 0x000000a09858723c */ /* 0x040fe80000001858 */
[----:B------:R-:W-:Y:S01]  /*bcc0*/  FFMA.FTZ R141, R141, R252, R239 ;  /* 0x000000fc8d8d7223 */ /* 0x000fe200000100ef */
[----:B------:R1:W-:Y:S01]  /*bcd0*/  MUFU.EX2 R179, R26 ;  /* 0x0000001a00b37308 */ /* 0x0003e20000000800 */
[----:B------:R-:W-:Y:S02]  /*bce0*/  FFMA.FTZ R140, R140, R251, R237 ;  /* 0x000000fb8c8c7223 */ /* 0x000fe400000100ed */
[-C--:B------:R-:W-:Y:S01]  /*bcf0*/  HMMA.16816.F32 R92, R152, R162.reuse, R92 ;  /* 0x000000a2985c723c */ /* 0x080fe2000000185c */
[----:B------:R-:W-:Y:S06]  /*bd00*/  LDSM.16.MT88.4 R152, [R210+0x1500] ;  /* 0x00150000d298783b */ /* 0x000fec0000004200 */
[----:B------:R2:W2:Y:S01]  /*bd10*/  MUFU.EX2 R178, R27 ;  /* 0x0000001b00b27308 */ /* 0x0004a20000000800 */
[----:B------:R-:W-:Y:S01]  /*bd20*/  HMMA.16816.F32 R96, R148, R162, R96 ;  /* 0x000000a29460723c */ /* 0x000fe20000001860 */
[----:B------:R-:W4:Y:S03]  /*bd30*/  LDSM.16.MT88.4 R148, [R209+0x1500] ;  /* 0x00150000d194783b */ /* 0x000f260000004200 */
[----:B---3--:R-:W-:Y:S05]  /*bd40*/  F2FP.PACK_AB R25, R205, R206 ;  /* 0x000000cecd19723e */ /* 0x008fea00000000ff */
[----:B------:R4:W-:Y:S03]  /*bd50*/  MUFU.EX2 R199, R28 ;  /* 0x0000001c00c77308 */ /* 0x0009e60000000800 */
[----:B-1----:R-:W-:Y:S07]  /*bd60*/  F2FP.PACK_AB R26, R207, R226 ;  /* 0x000000e2cf1a723e */ /* 0x002fee00000000ff */
[----:B------:R1:W3:Y:S01]  /*bd70*/  MUFU.EX2 R198, R29 ;  /* 0x0000001d00c67308 */ /* 0x0002e20000000800 */
[----:B--2---:R-:W-:Y:S09]  /*bd80*/  F2FP.PACK_AB R27, R202, R203 ;  /* 0x000000cbca1b723e */ /* 0x004ff200000000ff */
[----:B------:R3:W-:Y:S01]  /*bd90*/  MUFU.EX2 R177, R30 ;  /* 0x0000001e00b17308 */ /* 0x0007e20000000800 */
[-C--:B------:R-:W-:Y:S05]  /*bda0*/  HMMA.16816.F32 R4, R24, R156.reuse, R4 ;  /* 0x0000009c1804723c */ /* 0x080fea0000001804 */
[----:B----4-:R-:W-:Y:S04]  /*bdb0*/  F2FP.PACK_AB R28, R200, R201 ;  /* 0x000000c9c81c723e */ /* 0x010fe800000000ff */
[----:B------:R-:W2:Y:S03]  /*bdc0*/  MUFU.EX2 R176, R31 ;  /* 0x0000001f00b07308 */ /* 0x000ea60000000800 */
[----:B-1----:R-:W-:Y:S07]  /*bdd0*/  F2FP.PACK_AB R29, R178, R179 ;  /* 0x000000b3b21d723e */ /* 0x002fee00000000ff */
[----:B------:R-:W-:Y:S01]  /*bde0*/  MUFU.EX2 R53, R53 ;  /* 0x0000003500357308 */ /* 0x000fe20000000800 */
[----:B---3--:R-:W-:Y:S09]  /*bdf0*/  F2FP.PACK_AB R30, R198, R199 ;  /* 0x000000c7c61e723e */ /* 0x008ff200000000ff */
        /* <DEDUP_REMOVED lines=15> */
[----:B------:R-:W-:Y:S01]  /*bef0*/  LDSM.16.MT88.4 R164, [R209+0xd00] ;  /* 0x000d0000d1a4783b */ /* 0x000fe20000004200 */
[----:B------:R-:W-:Y:S06]  /*bf00*/  MUFU.EX2 R62, R62 ;  /* 0x0000003e003e7308 */ /* 0x000fec0000000800 */
[-C--:B------:R-:W-:Y:S04]  /*bf10*/  HMMA.16816.F32 R116, R24, R148.reuse, R116 ;  /* 0x000000941874723c */ /* 0x080fe80000001874 */
[----:B------:R-:W-:Y:S04]  /*bf20*/  MUFU.EX2 R56, R56 ;  /* 0x0000003800387308 */ /* 0x000fe80000000800 */
[C---:B------:R-:W-:Y:S06]  /*bf30*/  HMMA.16816.F32 R120, R28.reuse, R148, R120 ;  /* 0x000000941c78723c */ /* 0x040fec0000001878 */
[----:B------:R-:W-:Y:S02]  /*bf40*/  MUFU.EX2 R148, R42 ;  /* 0x0000002a00947308 */ /* 0x000fe40000000800 */
[-C--:B------:R-:W-:Y:S08]  /*bf50*/  HMMA.16816.F32 R124, R28, R150.reuse, R124 ;  /* 0x000000961c7c723c */ /* 0x080ff0000000187c */
[C---:B------:R-:W-:Y:S01]  /*bf60*/  HMMA.16816.F32 R128, R24.reuse, R150, R128 ;  /* 0x000000961880723c */ /* 0x040fe20000001880 */
[----:B------:R2:W-:Y:S07]  /*bf70*/  MUFU.EX2 R149, R43 ;  /* 0x0000002b00957308 */ /* 0x0005ee0000000800 */
[-C--:B------:R-:W-:Y:S03]  /*bf80*/  HMMA.16816.F32 R20, R24, R152.reuse, R20 ;  /* 0x000000981814723c */ /* 0x080fe60000001814 */
[----:B------:R3:W4:Y:S05]  /*bf90*/  MUFU.EX2 R151, R44 ;  /* 0x0000002c00977308 */ /* 0x00072a0000000800 */
[C---:B------:R-:W-:Y:S05]  /*bfa0*/  HMMA.16816.F32 R132, R28.reuse, R152, R132 ;  /* 0x000000981c84723c */ /* 0x040fea0000001884 */
[----:B------:R-:W-:Y:S03]  /*bfb0*/  MUFU.EX2 R150, R52 ;  /* 0x0000003400967308 */ /* 0x000fe60000000800 */
[-C--:B------:R-:W-:Y:S01]  /*bfc0*/  HMMA.16816.F32 R32, R28, R154.reuse, R32 ;  /* 0x0000009a1c20723c */ /* 0x080fe20000001820 */
[----:B--2---:R-:W2:Y:S06]  /*bfd0*/  LDSM.16.MT88.4 R40, [R210+0x900] ;  /* 0x00090000d228783b */ /* 0x004eac0000004200 */
[----:B------:R4:W-:Y:S01]  /*bfe0*/  MUFU.EX2 R52, R2 ;  /* 0x0000000200347308 */ /* 0x0009e20000000800 */
[C---:B------:R-:W-:Y:S01]  /*bff0*/  HMMA.16816.F32 R136, R24.reuse, R154, R136 ;  /* 0x0000009a1888723c */ /* 0x040fe20000001888 */
[----:B---3--:R-:W-:Y:S07]  /*c000*/  LDSM.16.MT88.4 R44, [R210+0x1900] ;  /* 0x00190000d22c783b */ /* 0x008fee0000004200 */
[-C--:B-1----:R-:W-:Y:S01]  /*c010*/  HMMA.16816.F32 R68, R24, R156.reuse, R68 ;  /* 0x0000009c1844723c */ /* 0x082fe20000001844 */
[----:B------:R-:W-:Y:S07]  /*c020*/  MUFU.EX2 R58, R58 ;  /* 0x0000003a003a7308 */ /* 0x000fee0000000800 */
[C---:B------:R-:W-:Y:S03]  /*c030*/  HMMA.16816.F32 R72, R28.reuse, R156, R72 ;  /* 0x0000009c1c48723c */ /* 0x040fe60000001848 */
[----:B------:R-:W1:Y:S01]  /*c040*/  MUFU.EX2 R59, R59 ;  /* 0x0000003b003b7308 */ /* 0x000e620000000800 */
[----:B----4-:R-:W-:Y:S04]  /*c050*/  FADD.FTZ R2, R189, R0 ;  /* 0x00000000bd027221 */ /* 0x010fe80000010000 */
[-C--:B------:R-:W-:Y:S08]  /*c060*/  HMMA.16816.F32 R76, R28, R158.reuse, R76 ;  /* 0x0000009e1c4c723c */ /* 0x080ff0000000184c */
[C---:B------:R-:W-:Y:S08]  /*c070*/  HMMA.16816.F32 R80, R24.reuse, R158, R80 ;  /* 0x0000009e1850723c */ /* 0x040ff00000001850 */
[-C--:B------:R-:W-:Y:S08]  /*c080*/  HMMA.16816.F32 R84, R24, R36.reuse, R84 ;  /* 0x000000241854723c */ /* 0x080ff00000001854 */
[C---:B------:R-:W-:Y:S08]  /*c090*/  HMMA.16816.F32 R88, R28.reuse, R36, R88 ;  /* 0x000000241c58723c */ /* 0x040ff00000001858 */
[-C--:B------:R-:W-:Y:S07]  /*c0a0*/  HMMA.16816.F32 R92, R28, R38.reuse, R92 ;  /* 0x000000261c5c723c */ /* 0x080fee000000185c */
[----:B------:R-:W-:Y:S01]  /*c0b0*/  F2FP.PACK_AB R28, R182, R181 ;  /* 0x000000b5b61c723e */ /* 0x000fe200000000ff */
[----:B------:R-:W-:Y:S01]  /*c0c0*/  HMMA.16816.F32 R96, R24, R38, R96 ;  /* 0x000000261860723c */ /* 0x000fe20000001860 */
[----:B------:R-:W3:Y:S03]  /*c0d0*/  LDSM.16.MT88.4 R36, [R209+0x1900] ;  /* 0x00190000d124783b */ /* 0x000ee60000004200 */
        /* <DEDUP_REMOVED lines=17> */
[-C--:B---3--:R-:W-:Y:S08]  /*c1f0*/  HMMA.16816.F32 R116, R24, R36.reuse, R116 ;  /* 0x000000241874723c */ /* 0x088ff00000001874 */
        /* <DEDUP_REMOVED lines=16> */
[-C--:B------:R-:W-:Y:S07]  /*c300*/  HMMA.16816.F32 R92, R28, R38.reuse, R92 ;  /* 0x000000261c5c723c */ /* 0x080fee000000185c */
[----:B------:R-:W-:Y:S01]  /*c310*/  F2FP.PACK_AB R28, R57, R56 ;  /* 0x00000038391c723e */ /* 0x000fe200000000ff */
[----:B------:R-:W-:Y:S01]  /*c320*/  HMMA.16816.F32 R96, R24, R38, R96 ;  /* 0x000000261860723c */ /* 0x000fe20000001860 */
[----:B------:R-:W3:Y:S03]  /*c330*/  LDSM.16.MT88.4 R36, [R209+0x2d00] ;  /* 0x002d0000d124783b */ /* 0x000ee60000004200 */
[----:B------:R-:W-:Y:S02]  /*c340*/  F2FP.PACK_AB R30, R61, R60 ;  /* 0x0000003c3d1e723e */ /* 0x000fe400000000ff */
[----:B-1----:R-:W-:Y:S02]  /*c350*/  F2FP.PACK_AB R29, R59, R58 ;  /* 0x0000003a3b1d723e */ /* 0x002fe400000000ff */
        /* <DEDUP_REMOVED lines=62> */
[-C--:B-1----:R-:W-:Y:S08]  /*c740*/  HMMA.16816.F32 R84, R24, R4.reuse, R84 ;  /* 0x000000041854723c */ /* 0x082ff00000001854 */
[C---:B------:R-:W-:Y:S07]  /*c750*/  HMMA.16816.F32 R88, R28.reuse, R4, R88 ;  /* 0x000000041c58723c */ /* 0x040fee0000001858 */
[----:B------:R-:W-:Y:S01]  /*c760*/  FADD.FTZ R5, R151, R3 ;  /* 0x0000000397057221 */ /* 0x000fe20000010000 */
[-C--:B------:R-:W-:Y:S04]  /*c770*/  HMMA.16816.F32 R92, R28, R6.reuse, R92 ;  /* 0x000000061c5c723c */ /* 0x080fe8000000185c */
[----:B------:R-:W-:Y:S01]  /*c780*/  FADD.FTZ R4, R147, R2 ;  /* 0x0000000293047221 */ /* 0x000fe20000010000 */
[----:B------:R-:W-:Y:S01]  /*c790*/  MOV R147, R142 ;  /* 0x0000008e00937202 */ /* 0x000fe20000000f00 */
        /* <DEDUP_REMOVED lines=16> */
[----:B------:R-:W-:Y:S01]  /*c8a0*/  STL [R1], R4 ;  /* 0x0000000401007387 */ /* 0x000fe20000100800 */
[----:B------:R-:W-:Y:S02]  /*c8b0*/  FADD.FTZ R2, R61, R2 ;  /* 0x000000023d027221 */ /* 0x000fe40000010000 */
[----:B------:R-:W-:Y:S02]  /*c8c0*/  FADD.FTZ R3, R67, R3 ;  /* 0x0000000343037221 */ /* 0x000fe40000010000 */
[----:B------:R-:W-:Y:S03]  /*c8d0*/  FADD.FTZ R0, R62, R6 ;  /* 0x000000063e007221 */ /* 0x000fe60000010000 */
[----:B------:R-:W-:Y:S01]  /*c8e0*/  STL [R1+0x4], R3 ;  /* 0x0000040301007387 */ /* 0x000fe20000100800 */
[----:B------:R-:W-:Y:S03]  /*c8f0*/  FADD.FTZ R0, R52, R0 ;  /* 0x0000000034007221 */ /* 0x000fe60000010000 */
[----:B------:R1:W-:Y:S04]  /*c900*/  STL [R1+0x8], R2 ;  /* 0x0000080201007387 */ /* 0x0003e80000100800 */
[----:B------:R2:W-:Y:S01]  /*c910*/  STL [R1+0xc], R0 ;  /* 0x00000c0001007387 */ /* 0x0005e20000100800 */
[----:B-1----:R-:W-:Y:S02]  /*c920*/  MOV R2, R144 ;  /* 0x0000009000027202 */ /* 0x002fe40000000f00 */
[----:B--2---:R-:W-:Y:S01]  /*c930*/  MOV R0, R145 ;  /* 0x0000009100007202 */ /* 0x004fe20000000f00 */
[----:B------:R-:W-:-:S05]  /*c940*/  @P0 BRA `(.L_x_625) ;  /* 0xffffcf4000000947 */ /* 0x000fca000383ffff */
.L_x_624:
[----:B------:R-:W2:Y:S04]  /*c950*/  LDL.LU R5, [R1] ;  /* 0x0000000001057983 */ /* 0x000ea80000300800 */
[----:B-1----:R-:W3:Y:S04]  /*c960*/  LDL.LU R3, [R1+0x4] ;  /* 0x0000040001037983 */ /* 0x002ee80000300800 */
[----:B------:R-:W4:Y:S04]  /*c970*/  LDL.LU R9, [R1+0x8] ;  /* 0x0000080001097983 */ /* 0x000f280000300800 */
[----:B------:R-:W4:Y:S01]  /*c980*/  LDL.LU R7, [R1+0xc] ;  /* 0x00000c0001077983 */ /* 0x000f220000300800 */
[----:B------:R-:W-:-:S02]  /*c990*/  MOV R50, 0xff800000 ;  /* 0xff80000000327802 */ /* 0x000fc40000000f00 */
[----:B------:R-:W-:Y:S02]  /*c9a0*/  MOV R51, 0xff800000 ;  /* 0xff80000000337802 */ /* 0x000fe40000000f00 */
[----:B------:R-:W-:Y:S02]  /*c9b0*/  MOV R53, 0xff800000 ;  /* 0xff80000000357802 */ /* 0x000fe40000000f00 */
[----:B------:R-:W-:Y:S02]  /*c9c0*/  MOV R54, 0xff800000 ;  /* 0xff80000000367802 */ /* 0x000fe40000000f00 */
[----:B------:R-:W-:Y:S01]  /*c9d0*/  PLOP3.LUT P0, PT, PT, PT, PT, 0x8, 0x0 ;  /* 0x000000000000781c */ /* 0x000fe20003f0e170 */
[----:B--2---:R-:W1:Y:S04]  /*c9e0*/  SHFL.BFLY PT, R4, R5, 0x2, 0x1f ;  /* 0x0c401f0005047f89 */ /* 0x004e6800000e0000 */
[----:B---3--:R-:W2:Y:S04]  /*c9f0*/  SHFL.BFLY PT, R8, R3, 0x2, 0x1f ;  /* 0x0c401f0003087f89 */ /* 0x008ea800000e0000 */
[----:B----4-:R-:W3:Y:S01]  /*ca00*/  SHFL.BFLY PT, R6, R9, 0x2, 0x1f ;  /* 0x0c401f0009067f89 */ /* 0x010ee200000e0000 */
[----:B-1----:R-:W-:-:S03]  /*ca10*/  FADD.FTZ R4, R4, R5 ;  /* 0x0000000504047221 */ /* 0x002fc60000010000 */
[----:B------:R-:W1:Y:S01]  /*ca20*/  SHFL.BFLY PT, R5, R7, 0x2, 0x1f ;  /* 0x0c401f0007057f89 */ /* 0x000e6200000e0000 */
[----:B--2---:R-:W-:-:S03]  /*ca30*/  FADD.FTZ R8, R8, R3 ;  /* 0x0000000308087221 */ /* 0x004fc60000010000 */
[----:B------:R-:W2:Y:S01]  /*ca40*/  SHFL.BFLY PT, R0, R4, 0x1, 0x1f ;  /* 0x0c201f0004007f89 */ /* 0x000ea200000e0000 */
[----:B---3--:R-:W-:-:S03]  /*ca50*/  FADD.FTZ R6, R6, R9 ;  /* 0x0000000906067221 */ /* 0x008fc60000010000 */
[----:B------:R-:W3:Y:S04]  /*ca60*/  SHFL.BFLY PT, R3, R8, 0x1, 0x1f ;  /* 0x0c201f0008037f89 */ /* 0x000ee800000e0000 */
[----:B------:R-:W4:Y:S01]  /*ca70*/  SHFL.BFLY PT, R2, R6, 0x1, 0x1f ;  /* 0x0c201f0006027f89 */ /* 0x000f2200000e0000 */
[----:B-1----:R-:W-:Y:S02]  /*ca80*/  FADD.FTZ R5, R5, R7 ;  /* 0x0000000705057221 */ /* 0x002fe40000010000 */
[----:B--2---:R-:W-:-:S03]  /*ca90*/  FADD.FTZ R4, R4, R0 ;  /* 0x0000000004047221 */ /* 0x004fc60000010000 */
[----:B------:R-:W1:Y:S01]  /*caa0*/  SHFL.BFLY PT, R7, R5, 0x1, 0x1f ;  /* 0x0c201f0005077f89 */ /* 0x000e6200000e0000 */
[----:B------:R-:W-:Y:S01]  /*cab0*/  MOV R0, RZ ;  /* 0x000000ff00007202 */ /* 0x000fe20000000f00 */
[----:B---3--:R-:W-:Y:S01]  /*cac0*/  FADD.FTZ R8, R8, R3 ;  /* 0x0000000308087221 */ /* 0x008fe20000010000 */
[----:B------:R-:W-:Y:S02]  /*cad0*/  FSETP.NE.FTZ.AND P4, PT, R4, RZ, PT ;  /* 0x000000ff0400720b */ /* 0x000fe40003f95000 */
[----:B------:R-:W-:Y:S01]  /*cae0*/  MOV R3, RZ ;  /* 0x000000ff00037202 */ /* 0x000fe20000000f00 */
[----:B----4-:R-:W-:Y:S01]  /*caf0*/  FADD.FTZ R6, R6, R2 ;  /* 0x0000000206067221 */ /* 0x010fe20000010000 */
[----:B------:R-:W-:Y:S02]  /*cb00*/  FSETP.NE.FTZ.AND P3, PT, R8, RZ, PT ;  /* 0x000000ff0800720b */ /* 0x000fe40003f75000 */
[----:B------:R-:W-:Y:S02]  /*cb10*/  MOV R2, RZ ;  /* 0x000000ff00027202 */ /* 0x000fe40000000f00 */
[----:B------:R-:W-:-:S05]  /*cb20*/  FSETP.NE.FTZ.AND P2, PT, R6, RZ, PT ;  /* 0x000000ff0600720b */ /* 0x000fca0003f55000 */
[----:B------:R-:W2:Y:S01]  /*cb30*/  @P4 MUFU.RCP R0, R4 ;  /* 0x0000000400004308 */ /* 0x000ea20000001000 */
[----:B-1----:R-:W-:-:S07]  /*cb40*/  FADD.FTZ R5, R7, R5 ;  /* 0x0000000507057221 */ /* 0x002fce0000010000 */
[----:B------:R-:W1:Y:S01]  /*cb50*/  @P2 MUFU.RCP R2, R6 ;  /* 0x0000000600022308 */ /* 0x000e620000001000 */
[----:B------:R-:W-:Y:S01]  /*cb60*/  FSETP.NE.FTZ.AND P1, PT, R5, RZ, PT ;  /* 0x000000ff0500720b */ /* 0x000fe20003f35000 */
[----:B--2---:R-:W-:-:S06]  /*cb70*/  FMUL.FTZ R152, R0, R152 ;  /* 0x0000009800987220 */ /* 0x004fcc0000410000 */
[----:B------:R-:W2:Y:S01]  /*cb80*/  @P3 MUFU.RCP R3, R8 ;  /* 0x0000000800033308 */ /* 0x000ea20000001000 */
[C---:B------:R-:W-:Y:S02]  /*cb90*/  FMUL.FTZ R45, R0.reuse, R153 ;  /* 0x00000099002d7220 */ /* 0x040fe40000410000 */
[C---:B------:R-:W-:Y:S02]  /*cba0*/  FMUL.FTZ R164, R0.reuse, R164 ;  /* 0x000000a400a47220 */ /* 0x040fe40000410000 */
[C---:B------:R-:W-:Y:S02]  /*cbb0*/  FMUL.FTZ R43, R0.reuse, R165 ;  /* 0x000000a5002b7220 */ /* 0x040fe40000410000 */
[C---:B------:R-:W-:Y:S01]  /*cbc0*/  FMUL.FTZ R100, R0.reuse, R100 ;  /* 0x0000006400647220 */ /* 0x040fe20000410000 */
[----:B------:R-:W-:Y:S01]  /*cbd0*/  @P4 MUFU.LG2 R10, R4 ;  /* 0x00000004000a4308 */ /* 0x000fe20000000c00 */
[C---:B------:R-:W-:Y:S01]  /*cbe0*/  FMUL.FTZ R41, R0.reuse, R101 ;  /* 0x0000006500297220 */ /* 0x040fe20000410000 */
[----:B------:R-:W-:Y:S01]  /*cbf0*/  @P1 MOV R7, 0x3f317218 ;  /* 0x3f31721800071802 */ /* 0x000fe20000000f00 */
        /* <DEDUP_REMOVED lines=21> */
[C---:B-1----:R-:W-:Y:S02]  /*cd50*/  FMUL.FTZ R156, R2.reuse, R156 ;  /* 0x0000009c029c7220 */ /* 0x042fe40000410000 */
[----:B------:R-:W-:-:S02]  /*cd60*/  FMUL.FTZ R47, R2, R157 ;  /* 0x0000009d022f7220 */ /* 0x000fc40000410000 */
[C---:B------:R-:W-:Y:S01]  /*cd70*/  FMUL.FTZ R160, R2.reuse, R160 ;  /* 0x000000a002a07220 */ /* 0x040fe20000410000 */
[----:B------:R-:W1:Y:S01]  /*cd80*/  @P1 MUFU.RCP R0, R5 ;  /* 0x0000000500001308 */ /* 0x000e620000001000 */
        /* <DEDUP_REMOVED lines=85> */
.L_x_615:
[----:B--2---:R-:W-:Y:S05]  /*d2e0*/  @P0 BRA `(.L_x_626) ;  /* 0x0000176000000947 */ /* 0x004fea0003800000 */
[----:B------:R-:W2:Y:S01]  /*d2f0*/  LDL R57, [R1+0x64] ;  /* 0x0000640001397983 */ /* 0x000ea20000100800 */
[----:B------:R-:W-:Y:S02]  /*d300*/  F2FP.PACK_AB R45, R45, R152 ;  /* 0x000000982d2d723e */ /* 0x000fe400000000ff */
[----:B------:R-:W-:Y:S01]  /*d310*/  F2FP.PACK_AB R44, R44, R154 ;  /* 0x0000009a2c2c723e */ /* 0x000fe200000000ff */
[----:B------:R-:W3:Y:S01]  /*d320*/  S2R R55, SR_TID.X ;  /* 0x0000000000377919 */ /* 0x000ee20000002100 */
        /* <DEDUP_REMOVED lines=12> */
[----:B---3--:R-:W-:-:S02]  /*d3f0*/  SHF.R.S32.HI R56, RZ, 0x1f, R55 ;  /* 0x0000001fff387819 */ /* 0x008fc40000011437 */
        /* <DEDUP_REMOVED lines=116> */
[----:B---3--:R-:W-:-:S03]  /*db40*/  IMAD.MOV.U32 R2, RZ, RZ, 0x4 ;  /* 0x00000004ff027424 */ /* 0x008fc600078e00ff */
[----:B------:R3:W-:Y:S04]  /*db50*/  STS [R4+0x5000], R11 ;  /* 0x0050000b04007388 */ /* 0x0007e80000000800 */
[----:B------:R3:W-:Y:S01]  /*db60*/  STS [R4+0x5200], R10 ;  /* 0x0052000a04007388 */ /* 0x0007e20000000800 */
[----:B--2---:R-:W-:-:S03]  /*db70*/  IMAD.WIDE R6, R57, R2, c[0x0][0x500] ;  /* 0x0001400039067625 */ /* 0x004fc600078e0202 */
[----:B------:R-:W-:Y:S06]  /*db80*/  BAR.SYNC.DEFER_BLOCKING 0x1, 0x80 ;  /* 0x0042000000007b1d */ /* 0x000fec0000010000 */
[----:B------:R-:W2:Y:S01]  /*db90*/  @P1 LDG.E R0, [R6.64] ;  /* 0x0000000606001981 */ /* 0x000ea2000c1e1900 */
[----:B------:R-:W-:Y:S02]  /*dba0*/  IMAD.MOV.U32 R24, RZ, RZ, c[0x0][0x388] ;  /* 0x0000e200ff187624 */ /* 0x000fe400078e00ff */
[----:B----4-:R-:W-:-:S05]  /*dbb0*/  @P0 IMAD.WIDE R2, R57, R2, c[0x0][0x508] ;  /* 0x0001420039020625 */ /* 0x010fca00078e0202 */
[----:B------:R4:W5:Y:S02]  /*dbc0*/  @P0 LDG.E R24, [R2.64] ;  /* 0x0000000602180981 */ /* 0x000964000c1e1900 */
[----:B----4-:R-:W-:Y:S02]  /*dbd0*/  CS2R R2, SRZ ;  /* 0x0000000000027805 */ /* 0x010fe4000001ff00 */
[--C-:B--2---:R-:W-:Y:S01]  /*dbe0*/  @P1 SHF.R.S32.HI R3, RZ, 0x1f, R0.reuse ;  /* 0x0000001fff031819 */ /* 0x104fe20000011400 */
[----:B------:R-:W-:Y:S01]  /*dbf0*/  @P1 IMAD.MOV.U32 R2, RZ, RZ, R0 ;  /* 0x000000ffff021224 */ /* 0x000fe200078e0000 */
[----:B------:R-:W-:Y:S05]  /*dc00*/  @P0 BRA `(.L_x_627) ;  /* 0x0000004000000947 */ /* 0x000fea0003800000 */
[----:B---3--:R-:W-:Y:S05]  /*dc10*/  @!P1 BRA `(.L_x_627) ;  /* 0x0000003000009947 */ /* 0x008fea0003800000 */
[----:B------:R-:W2:Y:S04]  /*dc20*/  LDG.E R4, [R6.64] ;  /* 0x0000000606047981 */ /* 0x000ea8000c1e1900 */
[----:B------:R-:W2:Y:S02]  /*dc30*/  LDG.E R0, [R6.64+0x4] ;  /* 0x0000040606007981 */ /* 0x000ea4000c1e1900 */
[----:B--2--5:R-:W-:-:S02]  /*dc40*/  IADD3 R24, -R4, R0, RZ ;  /* 0x0000000004187210 */ /* 0x024fc40007ffe1ff */
.L_x_627:
[----:B---3--:R-:W-:Y:S01]  /*dc50*/  LOP3.LUT R0, R48, 0xffffffe0, RZ, 0xc0, !PT ;  /* 0xffffffe030007812 */ /* 0x008fe200078ec0ff */
[----:B------:R-:W2:Y:S01]  /*dc60*/  S2R R21, SR_CTAID.X ;  /* 0x0000000000157919 */ /* 0x000ea20000002500 */
[----:B------:R-:W-:Y:S01]  /*dc70*/  SHF.R.S32.HI R7, RZ, 0x1f, R49 ;  /* 0x0000001fff077819 */ /* 0x000fe20000011431 */
[----:B------:R-:W-:Y:S01]  /*dc80*/  IMAD.MOV.U32 R13, RZ, RZ, c[0x0][0x4e8] ;  /* 0x00013a00ff0d7624 */ /* 0x000fe200078e00ff */
[----:B------:R-:W-:Y:S01]  /*dc90*/  LEA.HI R6, R29, R29, RZ, 0x1 ;  /* 0x0000001d1d067211 */ /* 0x000fe200078f08ff */
[----:B------:R-:W-:Y:S01]  /*dca0*/  IMAD.IADD R0, R55, 0x1, -R0 ;  /* 0x0000000137007824 */ /* 0x000fe200078e0a00 */
[----:B------:R-:W-:Y:S01]  /*dcb0*/  LEA.HI R7, R7, R49, RZ, 0x2 ;  /* 0x0000003107077211 */ /* 0x000fe200078f10ff */
[----:B------:R-:W3:Y:S01]  /*dcc0*/  S2R R14, SR_CTAID.Y ;  /* 0x00000000000e7919 */ /* 0x000ee20000002600 */
[C---:B------:R-:W-:Y:S01]  /*dcd0*/  LOP3.LUT R8, R6.reuse, 0x1ffffffe, RZ, 0xc0, !PT ;  /* 0x1ffffffe06087812 */ /* 0x040fe200078ec0ff */
[----:B------:R-:W-:Y:S01]  /*dce0*/  IMAD.SHL.U32 R6, R6, 0x20, RZ ;  /* 0x0000002006067824 */ /* 0x000fe200078e00ff */
[----:B------:R-:W-:Y:S01]  /*dcf0*/  SHF.R.S32.HI R9, RZ, 0x1f, R0 ;  /* 0x0000001fff097819 */ /* 0x000fe20000011400 */
[----:B------:R-:W-:Y:S01]  /*dd00*/  IMAD R11, R3, c[0x0][0x3a0], RZ ;  /* 0x0000e800030b7a24 */ /* 0x000fe200078e02ff */
[----:B------:R-:W-:Y:S01]  /*dd10*/  LOP3.LUT R7, R7, 0xffffffc, RZ, 0xc0, !PT ;  /* 0x0ffffffc07077812 */ /* 0x000fe200078ec0ff */
[----:B------:R-:W-:Y:S01]  /*dd20*/  IMAD.WIDE.U32 R4, R2, c[0x0][0x3a0], RZ ;  /* 0x0000e80002047a25 */ /* 0x000fe200078e00ff */
[----:B------:R-:W-:Y:S01]  /*dd30*/  LEA.HI R9, R9, R0, RZ, 0x2 ;  /* 0x0000000009097211 */ /* 0x000fe200078f10ff */
[----:B------:R-:W-:Y:S01]  /*dd40*/  BSSY B0, `(.L_x_628) ;  /* 0x0000088000007945 */ /* 0x000fe20003800000 */
[----:B------:R-:W-:Y:S01]  /*dd50*/  IADD3 R10, R29, -R8, RZ ;  /* 0x800000081d0a7210 */ /* 0x000fe20007ffe0ff */
[----:B-----5:R-:W-:Y:S01]  /*dd60*/  IMAD R24, R24, c[0x0][0x4e8], RZ ;  /* 0x00013a0018187a24 */ /* 0x020fe200078e02ff */
[----:B------:R-:W-:Y:S01]  /*dd70*/  LOP3.LUT R8, R6, 0xffffffc0, RZ, 0xc0, !PT ;  /* 0xffffffc006087812 */ /* 0x000fe200078ec0ff */
[----:B------:R-:W-:Y:S01]  /*dd80*/  IMAD.IADD R6, R49, 0x1, -R7 ;  /* 0x0000000131067824 */ /* 0x000fe200078e0a07 */
[----:B------:R-:W-:Y:S01]  /*dd90*/  SHF.R.S32.HI R7, RZ, 0x2, R9 ;  /* 0x00000002ff077819 */ /* 0x000fe20000011409 */
[----:B------:R-:W-:Y:S01]  /*dda0*/  IMAD R9, R2, c[0x0][0x3a4], R11 ;  /* 0x0000e90002097a24 */ /* 0x000fe200078e020b */
[----:B------:R-:W-:Y:S01]  /*ddb0*/  LEA.HI R12, R52, R52, RZ, 0x1 ;  /* 0x00000034340c7211 */ /* 0x000fe200078f08ff */
[----:B------:R-:W-:Y:S01]  /*ddc0*/  IMAD R8, R10, 0x8, R8 ;  /* 0x000000080a087824 */ /* 0x000fe200078e0208 */
[----:B------:R-:W-:Y:S01]  /*ddd0*/  LEA R18, R6, R7, 0x4 ;  /* 0x0000000706127211 */ /* 0x000fe200078e20ff */
[----:B------:R-:W-:Y:S01]  /*dde0*/  IMAD.IADD R5, R5, 0x1, R9 ;  /* 0x0000000105057824 */ /* 0x000fe200078e0209 */
[----:B------:R-:W-:-:S02]  /*ddf0*/  LOP3.LUT R6, R12, 0x3fffffe, RZ, 0xc0, !PT ;  /* 0x03fffffe0c067812 */ /* 0x000fc400078ec0ff */
[----:B------:R-:W-:Y:S02]  /*de00*/  ISETP.NE.AND P2, PT, R13, 0x1, PT ;  /* 0x000000010d00780c */ /* 0x000fe40003f45270 */
[----:B------:R-:W-:Y:S01]  /*de10*/  LOP3.LUT P0, RZ, R0, 0x3, RZ, 0xc0, !PT ;  /* 0x0000000300ff7812 */ /* 0x000fe2000780c0ff */
[----:B------:R-:W-:Y:S01]  /*de20*/  IMAD.IADD R0, R52, 0x1, -R6 ;  /* 0x0000000134007824 */ /* 0x000fe200078e0a06 */
[----:B------:R-:W-:Y:S01]  /*de30*/  IADD3 R6, R18, R8, RZ ;  /* 0x0000000812067210 */ /* 0x000fe20007ffe0ff */
[----:B---3--:R-:W-:Y:S01]  /*de40*/  IMAD.WIDE.U32 R12, R14, c[0x0][0x490], R2 ;  /* 0x000124000e0c7a25 */ /* 0x008fe200078e0002 */
[----:B------:R-:W-:Y:S02]  /*de50*/  SHF.R.S32.HI R7, RZ, 0x1f, R14 ;  /* 0x0000001fff077819 */ /* 0x000fe4000001140e */
[----:B------:R-:W-:Y:S01]  /*de60*/  SEL R10, R57, RZ, !P1 ;  /* 0x000000ff390a7207 */ /* 0x000fe20004800000 */
[----:B--2---:R-:W-:Y:S01]  /*de70*/  IMAD R6, R21, 0x80, R6 ;  /* 0x0000008015067824 */ /* 0x004fe200078e0206 */
[----:B------:R-:W-:Y:S01]  /*de80*/  LEA.HI R16, R56, R55, RZ, 0x3 ;  /* 0x0000003738107211 */ /* 0x000fe200078f18ff */
[----:B------:R-:W-:-:S02]  /*de90*/  IMAD R20, R49, 0x8, R0 ;  /* 0x0000000831147824 */ /* 0x000fc400078e0200 */
[----:B------:R-:W-:Y:S01]  /*dea0*/  @P2 IMAD.HI.U32 R0, R6, c[0x0][0x4ec], RZ ;  /* 0x00013b0006002a27 */ /* 0x000fe200078e00ff */
[----:B------:R-:W-:-:S03]  /*deb0*/  MOV R8, R6 ;  /* 0x0000000600087202 */ /* 0x000fc60000000f00 */
[C---:B------:R-:W-:Y:S01]  /*dec0*/  IMAD R2, R7.reuse, c[0x0][0x490], RZ ;  /* 0x0001240007027a24 */ /* 0x040fe200078e02ff */
[----:B------:R-:W-:Y:S01]  /*ded0*/  @P2 SHF.R.U32.HI R8, RZ, c[0x0][0x4f0], R0 ;  /* 0x00013c00ff082a19 */ /* 0x000fe20000011600 */
[----:B------:R-:W-:Y:S01]  /*dee0*/  IMAD R15, R7, c[0x0][0x3e8], RZ ;  /* 0x0000fa00070f7a24 */ /* 0x000fe200078e02ff */
[----:B------:R-:W-:Y:S01]  /*def0*/  SHF.R.S32.HI R0, RZ, 0x1f, R57 ;  /* 0x0000001fff007819 */ /* 0x000fe20000011439 */
[----:B------:R-:W-:Y:S01]  /*df00*/  IMAD R2, R14, c[0x0][0x494], R2 ;  /* 0x000125000e027a24 */ /* 0x000fe200078e0202 */
[----:B------:R-:W-:Y:S01]  /*df10*/  IADD3 R7, -R8, RZ, RZ ;  /* 0x000000ff08077210 */ /* 0x000fe20007ffe1ff */
[----:B------:R-:W-:Y:S01]  /*df20*/  IMAD R15, R14, c[0x0][0x3ec], R15 ;  /* 0x0000fb000e0f7a24 */ /* 0x000fe200078e020f */
[----:B------:R-:W-:Y:S01]  /*df30*/  SEL R0, R0, RZ, !P1 ;  /* 0x000000ff00007207 */ /* 0x000fe20004800000 */
[----:B------:R-:W-:Y:S02]  /*df40*/  IMAD.IADD R3, R13, 0x1, R2 ;  /* 0x000000010d037824 */ /* 0x000fe400078e0202 */
[----:B------:R-:W-:Y:S01]  /*df50*/  IMAD.MOV.U32 R2, RZ, RZ, R12 ;  /* 0x000000ffff027224 */ /* 0x000fe200078e000c */
[----:B------:R-:W-:Y:S01]  /*df60*/  SHF.L.U32 R12, R16, 0x3, RZ ;  /* 0x00000003100c7819 */ /* 0x000fe200000006ff */
[----:B------:R-:W-:-:S04]  /*df70*/  IMAD.WIDE.U32 R4, R14, c[0x0][0x3e8], R4 ;  /* 0x0000fa000e047a25 */ /* 0x000fc800078e0004 */
[----:B------:R-:W-:Y:S02]  /*df80*/  IMAD R14, R29, 0x20, R52 ;  /* 0x000000201d0e7824 */ /* 0x000fe400078e0234 */
[----:B------:R-:W-:Y:S02]  /*df90*/  IMAD R11, R7, c[0x0][0x4e8], R6 ;  /* 0x00013a00070b7a24 */ /* 0x000fe400078e0206 */
[----:B------:R-:W-:Y:S02]  /*dfa0*/  IMAD R9, R0, c[0x0][0x498], RZ ;  /* 0x0001260000097a24 */ /* 0x000fe400078e02ff */
[----:B------:R-:W-:-:S04]  /*dfb0*/  IMAD.WIDE.U32 R6, R10, c[0x0][0x498], R2 ;  /* 0x000126000a067a25 */ /* 0x000fc800078e0002 */
[----:B------:R-:W-:Y:S02]  /*dfc0*/  IMAD R14, R21, 0x80, R14 ;  /* 0x00000080150e7824 */ /* 0x000fe400078e020e */
[----:B------:R-:W-:Y:S01]  /*dfd0*/  IMAD.IADD R3, R5, 0x1, R15 ;  /* 0x0000000105037824 */ /* 0x000fe200078e020f */
[----:B------:R-:W-:Y:S01]  /*dfe0*/  SHF.R.S32.HI R5, RZ, 0x1f, R8 ;  /* 0x0000001fff057819 */ /* 0x000fe20000011408 */
[----:B------:R-:W-:Y:S01]  /*dff0*/  IMAD R9, R10, c[0x0][0x49c], R9 ;  /* 0x000127000a097a24 */ /* 0x000fe200078e0209 */
[----:B------:R-:W-:Y:S01]  /*e000*/  IADD3 R8, P1, R8, R6, RZ ;  /* 0x0000000608087210 */ /* 0x000fe20007f3e0ff */
[----:B------:R-:W-:Y:S01]  /*e010*/  @P2 IMAD.HI.U32 R2, R14, c[0x0][0x4ec], RZ ;  /* 0x00013b000e022a27 */ /* 0x000fe200078e00ff */
[----:B------:R-:W-:Y:S02]  /*e020*/  MOV R17, R14 ;  /* 0x0000000e00117202 */ /* 0x000fe40000000f00 */
[----:B------:R-:W-:Y:S01]  /*e030*/  IADD3.X R9, R5, R7, R9, P1, !PT ;  /* 0x0000000705097210 */ /* 0x000fe20000ffe409 */
[----:B------:R-:W-:Y:S01]  /*e040*/  IMAD R0, R0, c[0x0][0x3f0], RZ ;  /* 0x0000fc0000007a24 */ /* 0x000fe200078e02ff */
[----:B------:R-:W-:Y:S01]  /*e050*/  SHF.R.S32.HI R7, RZ, 0x1f, R11 ;  /* 0x0000001fff077819 */ /* 0x000fe2000001140b */
[----:B------:R-:W-:Y:S01]  /*e060*/  IMAD.SHL.U32 R6, R29, 0x8, RZ ;  /* 0x000000081d067824 */ /* 0x000fe200078e00ff */
[----:B------:R-:W-:Y:S01]  /*e070*/  @P2 SHF.R.U32.HI R17, RZ, c[0x0][0x4f0], R2 ;  /* 0x00013c00ff112a19 */ /* 0x000fe20000011602 */
[----:B------:R-:W-:-:S02]  /*e080*/  IMAD.MOV.U32 R2, RZ, RZ, R4 ;  /* 0x000000ffff027224 */ /* 0x000fc400078e0004 */
[----:B------:R-:W-:Y:S02]  /*e090*/  IMAD R7, R7, c[0x0][0x488], RZ ;  /* 0x0001220007077a24 */ /* 0x000fe400078e02ff */
[----:B------:R-:W-:-:S04]  /*e0a0*/  IMAD.WIDE.U32 R4, R10, c[0x0][0x3f0], R2 ;  /* 0x0000fc000a047a25 */ /* 0x000fc800078e0002 */
[----:B------:R-:W-:Y:S01]  /*e0b0*/  IMAD R13, R10, c[0x0][0x3f4], R0 ;  /* 0x0000fd000a0d7a24 */ /* 0x000fe200078e0200 */
[----:B------:R-:W-:Y:S01]  /*e0c0*/  LOP3.LUT R0, R12, 0xc0, RZ, 0xc0, !PT ;  /* 0x000000c00c007812 */ /* 0x000fe200078ec0ff */
[----:B------:R-:W-:-:S03]  /*e0d0*/  IMAD.WIDE.U32 R2, R11, c[0x0][0x488], R8 ;  /* 0x000122000b027a25 */ /* 0x000fc600078e0008 */
[----:B------:R-:W-:Y:S01]  /*e0e0*/  SHF.R.U32.HI R10, RZ, 0x3, R0 ;  /* 0x00000003ff0a7819 */ /* 0x000fe20000011600 */
[----:B------:R-:W-:Y:S01]  /*e0f0*/  IMAD R8, R11, c[0x0][0x48c], R7 ;  /* 0x000123000b087a24 */ /* 0x000fe200078e0207 */
[----:B------:R-:W-:Y:S01]  /*e100*/  LOP3.LUT R9, R0, 0x18, R6, 0xf8, !PT ;  /* 0x0000001800097812 */ /* 0x000fe200078ef806 */
[--C-:B------:R-:W-:Y:S01]  /*e110*/  IMAD.MOV R7, RZ, RZ, -R17.reuse ;  /* 0x000000ffff077224 */ /* 0x100fe200078e0a11 */
[C---:B------:R-:W-:Y:S01]  /*e120*/  LEA R0, P1, R2.reuse, c[0x0][0x450], 0x2 ;  /* 0x0001140002007a11 */ /* 0x040fe200078210ff */
[----:B------:R-:W-:Y:S01]  /*e130*/  IMAD.IADD R3, R3, 0x1, R8 ;  /* 0x0000000103037824 */ /* 0x000fe200078e0208 */
[----:B------:R-:W-:Y:S01]  /*e140*/  SHF.R.S32.HI R8, RZ, 0x1f, R17 ;  /* 0x0000001fff087819 */ /* 0x000fe20000011411 */
[----:B------:R-:W-:Y:S01]  /*e150*/  IMAD R16, R7, c[0x0][0x4e8], R14 ;  /* 0x00013a0007107a24 */ /* 0x000fe200078e020e */
[----:B------:R-:W-:Y:S01]  /*e160*/  IADD3 R5, R5, R13, RZ ;  /* 0x0000000d05057210 */ /* 0x000fe20007ffe0ff */
[----:B------:R-:W-:Y:S01]  /*e170*/  SHFL.IDX PT, R12, R0, RZ, 0x1c1f ;  /* 0x001c1fff000c7589 */ /* 0x000fe200000e0000 */
[----:B------:R-:W-:Y:S01]  /*e180*/  LEA.HI.X R2, R2, c[0x0][0x454], R3, 0x2, P1 ;  /* 0x0001150002027a11 */ /* 0x000fe200008f1403 */
[----:B------:R-:W-:Y:S01]  /*e190*/  IMAD R3, R8, c[0x0][0x3e0], RZ ;  /* 0x0000f80008037a24 */ /* 0x000fe200078e02ff */
[----:B------:R-:W-:Y:S01]  /*e1a0*/  LOP3.LUT R19, R9, R10, RZ, 0x3c, !PT ;  /* 0x0000000a09137212 */ /* 0x000fe200078e3cff */
[----:B------:R-:W-:Y:S01]  /*e1b0*/  SHFL.IDX PT, R14, R0, 0x2, 0x1c1f ;  /* 0x005c1f00000e7f89 */ /* 0x000fe200000e0000 */
[----:B------:R-:W-:-:S02]  /*e1c0*/  IMAD R7, R21, 0x80, R18 ;  /* 0x0000008015077824 */ /* 0x000fc400078e0212 */
[----:B------:R-:W-:Y:S01]  /*e1d0*/  IMAD R18, R17, c[0x0][0x3e4], R3 ;  /* 0x0000f90011127a24 */ /* 0x000fe200078e0203 */
[----:B------:R-:W2:Y:S02]  /*e1e0*/  SHFL.IDX PT, R13, R2, RZ, 0x1c1f ;  /* 0x001c1fff020d7589 */ /* 0x000ea400000e0000 */
[C---:B------:R-:W-:Y:S02]  /*e1f0*/  ISETP.GE.OR P3, PT, R7.reuse, R24, P0 ;  /* 0x000000180700720c */ /* 0x040fe40000766670 */
[----:B------:R-:W-:Y:S04]  /*e200*/  SHFL.IDX PT, R10, R0, 0x1, 0x1c1f ;  /* 0x003c1f00000a7f89 */ /* 0x000fe800000e0000 */
[----:B------:R-:W3:Y:S04]  /*e210*/  SHFL.IDX PT, R11, R2, 0x1, 0x1c1f ;  /* 0x003c1f00020b7f89 */ /* 0x000ee800000e0000 */
[----:B------:R-:W4:Y:S04]  /*e220*/  SHFL.IDX PT, R15, R2, 0x2, 0x1c1f ;  /* 0x005c1f00020f7f89 */ /* 0x000f2800000e0000 */
[----:B------:R1:W-:Y:S04]  /*e230*/  SHFL.IDX PT, R8, R0, 0x3, 0x1c1f ;  /* 0x007c1f0000087f89 */ /* 0x0003e800000e0000 */
[----:B------:R3:W4:Y:S04]  /*e240*/  SHFL.IDX PT, R9, R2, 0x3, 0x1c1f ;  /* 0x007c1f0002097f89 */ /* 0x00072800000e0000 */
[----:B--2---:R-:W-:Y:S01]  /*e250*/  @!P3 ST.E [R12.64], R50 ;  /* 0x000000320c00b985 */ /* 0x004fe2000c101906 */
[----:B-1----:R-:W-:Y:S01]  /*e260*/  IADD3 R0, R7, 0x8, RZ ;  /* 0x0000000807007810 */ /* 0x002fe20007ffe0ff */
[----:B---3--:R-:W-:Y:S01]  /*e270*/  IMAD.WIDE.U32 R2, R17, c[0x0][0x3e0], R4 ;  /* 0x0000f80011027a25 */ /* 0x008fe200078e0004 */
[----:B------:R-:W-:-:S02]  /*e280*/  IADD3 R5, R7, 0x40, RZ ;  /* 0x0000004007057810 */ /* 0x000fc40007ffe0ff */
[----:B------:R-:W-:Y:S02]  /*e290*/  IADD3 R7, R7, 0x48, RZ ;  /* 0x0000004807077810 */ /* 0x000fe40007ffe0ff */
[-C--:B------:R-:W-:Y:S02]  /*e2a0*/  ISETP.GE.OR P2, PT, R0, R24.reuse, P0 ;  /* 0x000000180000720c */ /* 0x080fe40000746670 */
[----:B------:R-:W-:Y:S02]  /*e2b0*/  SHF.R.S32.HI R4, RZ, 0x1f, R16 ;  /* 0x0000001fff047819 */ /* 0x000fe40000011410 */
[-C--:B------:R-:W-:Y:S01]  /*e2c0*/  ISETP.GE.OR P1, PT, R5, R24.reuse, P0 ;  /* 0x000000180500720c */ /* 0x080fe20000726670 */
[----:B------:R-:W-:Y:S01]  /*e2d0*/  IMAD.U32 R5, R20, 0x20, R19 ;  /* 0x0000002014057824 */ /* 0x000fe200078e0013 */
[----:B------:R-:W-:Y:S01]  /*e2e0*/  ISETP.GE.OR P0, PT, R7, R24, P0 ;  /* 0x000000180700720c */ /* 0x000fe20000706670 */
[----:B------:R-:W-:Y:S01]  /*e2f0*/  IMAD R0, R4, c[0x0][0x3d8], RZ ;  /* 0x0000f60004007a24 */ /* 0x000fe200078e02ff */
[----:B------:R-:W-:-:S03]  /*e300*/  IADD3 R3, R3, R18, RZ ;  /* 0x0000001203037210 */ /* 0x000fc60007ffe0ff */
[C---:B------:R-:W-:Y:S02]  /*e310*/  IMAD R4, R16.reuse, c[0x0][0x3dc], R0 ;  /* 0x0000f70010047a24 */ /* 0x040fe400078e0200 */
[----:B------:R-:W-:Y:S01]  /*e320*/  IMAD.SHL.U32 R0, R5, 0x2, RZ ;  /* 0x0000000205007824 */ /* 0x000fe200078e00ff */
[----:B------:R1:W-:Y:S01]  /*e330*/  @!P2 ST.E [R10.64], R51 ;  /* 0x000000330a00a985 */ /* 0x0003e2000c101906 */
[----:B------:R-:W-:-:S03]  /*e340*/  IMAD.WIDE.U32 R2, R16, c[0x0][0x3d8], R2 ;  /* 0x0000f60010027a25 */ /* 0x000fc600078e0002 */
[----:B----4-:R2:W-:Y:S02]  /*e350*/  @!P1 ST.E [R14.64], R53 ;  /* 0x000000350e009985 */ /* 0x0105e4000c101906 */
[----:B------:R-:W-:Y:S02]  /*e360*/  IADD3 R3, R3, R4, RZ ;  /* 0x0000000403037210 */ /* 0x000fe40007ffe0ff */
[----:B------:R2:W-:Y:S01]  /*e370*/  @!P0 ST.E [R8.64], R54 ;  /* 0x0000003608008985 */ /* 0x0005e2000c101906 */
[----:B------:R-:W-:-:S03]  /*e380*/  LEA R25, P0, R2, c[0x0][0x380], 0x1 ;  /* 0x0000e00002197a11 */ /* 0x000fc600078008ff */
[----:B------:R2:W3:Y:S04]  /*e390*/  LDS.128 R36, [R0+0x880] ;  /* 0x0008800000247984 */ /* 0x0004e80000000c00 */
[----:B------:R2:W4:Y:S04]  /*e3a0*/  LDS.128 R48, [R0+0x1080] ;  /* 0x0010800000307984 */ /* 0x0005280000000c00 */
[----:B------:R2:W2:Y:S04]  /*e3b0*/  LDS.128 R60, [R0+0x1880] ;  /* 0x00188000003c7984 */ /* 0x0004a80000000c00 */
[----:B------:R2:W2:Y:S01]  /*e3c0*/  LDS.128 R32, [R0+0x2880] ;  /* 0x0028800000207984 */ /* 0x0004a20000000c00 */
[----:B-1----:R-:W-:-:S03]  /*e3d0*/  IMAD R11, R21, 0x80, R52 ;  /* 0x00000080150b7824 */ /* 0x002fc600078e0234 */
[----:B------:R1:W1:Y:S01]  /*e3e0*/  LDS.128 R44, [R0+0x3080] ;  /* 0x00308000002c7984 */ /* 0x0002620000000c00 */
[----:B------:R-:W-:-:S03]  /*e3f0*/  LEA.HI.X R10, R2, c[0x0][0x384], R3, 0x1, P0 ;  /* 0x0000e100020a7a11 */ /* 0x000fc600000f0c03 */
[----:B------:R1:W1:Y:S01]  /*e400*/  LDS.128 R56, [R0+0x3880] ;  /* 0x0038800000387984 */ /* 0x0002620000000c00 */
[----:B------:R-:W-:-:S03]  /*e410*/  ISETP.GE.AND P0, PT, R11, R24, PT ;  /* 0x000000180b00720c */ /* 0x000fc60003f06270 */
[----:B------:R1:W1:Y:S04]  /*e420*/  LDS.128 R28, [R0+0x4880] ;  /* 0x00488000001c7984 */ /* 0x0002680000000c00 */
        /* <DEDUP_REMOVED lines=11> */
[----:B--2---:R2:W4:Y:S01]  /*e4e0*/  LDS.128 R12, [R0+0x4080] ;  /* 0x00408000000c7984 */ /* 0x0045220000000c00 */
[----:B------:R-:W-:-:S09]  /*e4f0*/  ISETP.GE.AND P2, PT, R6, c[0x0][0x3c8], PT ;  /* 0x0000f20006007a0c */ /* 0x000fd20003f46270 */
[----:B------:R-:W-:-:S04]  /*e500*/  @!P1 SHF.R.S32.HI R4, RZ, 0x1f, R5 ;  /* 0x0000001fff049819 */ /* 0x000fc80000011405 */
[----:B------:R-:W-:Y:S01]  /*e510*/  @!P1 LEA.HI R4, R4, R5, RZ, 0x3 ;  /* 0x0000000504049211 */ /* 0x000fe200078f18ff */
[----:B-1----:R-:W-:-:S03]  /*e520*/  @!P2 IMAD.WIDE R8, R6, 0x2, R2 ;  /* 0x000000020608a825 */ /* 0x002fc600078e0202 */
[----:B------:R-:W-:Y:S02]  /*e530*/  @!P1 LOP3.LUT R4, R4, 0xfffffff8, RZ, 0xc0, !PT ;  /* 0xfffffff804049812 */ /* 0x000fe400078ec0ff */
[----:B--2---:R-:W-:-:S03]  /*e540*/  @!P0 SHF.R.S32.HI R0, RZ, 0x1f, R7 ;  /* 0x0000001fff008819 */ /* 0x004fc60000011407 */
[----:B------:R-:W-:Y:S01]  /*e550*/  @!P1 IMAD.WIDE R4, R4, 0x2, R2 ;  /* 0x0000000204049825 */ /* 0x000fe200078e0202 */
[----:B------:R-:W-:-:S04]  /*e560*/  @!P0 LEA.HI R0, R0, R7, RZ, 0x3 ;  /* 0x0000000700008211 */ /* 0x000fc800078f18ff */
[----:B------:R-:W-:Y:S01]  /*e570*/  @!P0 LOP3.LUT R0, R0, 0xfffffff8, RZ, 0xc0, !PT ;  /* 0xfffffff800008812 */ /* 0x000fe200078ec0ff */
[----:B---3--:R1:W-:Y:S04]  /*e580*/  @!P2 ST.E.128 [R8.64], R20 ;  /* 0x000000140800a985 */ /* 0x0083e8000c101d06 */
[----:B------:R-:W-:Y:S01]  /*e590*/  @!P0 IMAD.WIDE R2, R0, 0x2, R2 ;  /* 0x0000000200028825 */ /* 0x000fe200078e0202 */
[----:B-----5:R1:W-:Y:S04]  /*e5a0*/  @!P1 ST.E.128 [R4.64], R16 ;  /* 0x0000001004009985 */ /* 0x0203e8000c101d06 */
[----:B----4-:R1:W-:Y:S02]  /*e5b0*/  @!P0 ST.E.128 [R2.64], R12 ;  /* 0x0000000c02008985 */ /* 0x0103e4000c101d06 */
.L_x_629:
[----:B---3--:R-:W-:Y:S05]  /*e5c0*/  BSYNC B0 ;  /* 0x0000000000007941 */ /* 0x008fea0003800000 */
.L_x_628:
        /* <DEDUP_REMOVED lines=23> */
.L_x_631:
[----:B------:R-:W-:Y:S05]  /*e740*/  BSYNC B0 ;  /* 0x0000000000007941 */ /* 0x000fea0003800000 */
.L_x_630:
        /* <DEDUP_REMOVED lines=23> */
.L_x_633:
[----:B------:R-:W-:Y:S05]  /*e8c0*/  BSYNC B0 ;  /* 0x0000000000007941 */ /* 0x000fea0003800000 */
.L_x_632:
        /* <DEDUP_REMOVED lines=24> */
.L_x_626:
        /* <DEDUP_REMOVED lines=15> */
[----:B---3--:R-:W-:Y:S05]  /*eb40*/  @!P1 BRA `(.L_x_634) ;  /* 0x0000003000009947 */ /* 0x008fea0003800000 */
[----:B------:R2:W3:Y:S04]  /*eb50*/  LDG.E R0, [R6.64] ;  /* 0x0000000606007981 */ /* 0x0004e8000c1e1900 */
[----:B--2---:R-:W3:Y:S02]  /*eb60*/  LDG.E R6, [R6.64+0x4] ;  /* 0x0000040606067981 */ /* 0x004ee4000c1e1900 */
[----:B---3-5:R-:W-:-:S02]  /*eb70*/  IADD3 R13, -R0, R6, RZ ;  /* 0x00000006000d7210 */ /* 0x028fc40007ffe1ff */
.L_x_634:
[----:B---3--:R-:W2:Y:S01]  /*eb80*/  S2R R11, SR_TID.X ;  /* 0x00000000000b7919 */ /* 0x008ea20000002100 */
[----:B------:R-:W-:Y:S01]  /*eb90*/  SHF.R.S32.HI R0, RZ, 0x1f, R8 ;  /* 0x0000001fff007819 */ /* 0x000fe20000011408 */
[----:B------:R-:W-:Y:S01]  /*eba0*/  BSSY B0, `(.L_x_635) ;  /* 0x0000028000007945 */ /* 0x000fe20003800000 */
[----:B------:R-:W-:-:S02]  /*ebb0*/  SEL R10, R8, RZ, !P1 ;  /* 0x000000ff080a7207 */ /* 0x000fc40004800000 */
[----:B------:R-:W-:Y:S02]  /*ebc0*/  SEL R12, R0, RZ, !P1 ;  /* 0x000000ff000c7207 */ /* 0x000fe40004800000 */
[----:B--2---:R-:W-:-:S13]  /*ebd0*/  ISETP.GT.AND P0, PT, R11, 0x7f, PT ;  /* 0x0000007f0b00780c */ /* 0x004fda0003f04270 */
[----:B------:R-:W-:Y:S05]  /*ebe0*/  @P0 BRA `(.L_x_636) ;  /* 0x0000023000000947 */ /* 0x000fea0003800000 */
[----:B------:R-:W2:Y:S01]  /*ebf0*/  S2R R9, SR_CTAID.X ;  /* 0x0000000000097919 */ /* 0x000ea20000002500 */
[----:B-----5:R-:W-:Y:S01]  /*ec00*/  IMAD R0, R13, c[0x0][0x4e8], RZ ;  /* 0x00013a000d007a24 */ /* 0x020fe200078e02ff */
[----:B--2---:R-:W-:-:S04]  /*ec10*/  LEA R9, R9, R11, 0x7 ;  /* 0x0000000b09097211 */ /* 0x004fc800078e38ff */
[----:B------:R-:W-:-:S13]  /*ec20*/  ISETP.GE.AND P0, PT, R9, R0, PT ;  /* 0x000000000900720c */ /* 0x000fda0003f06270 */
[----:B------:R-:W-:Y:S05]  /*ec30*/  @P0 BRA `(.L_x_636) ;  /* 0x000001e000000947 */ /* 0x000fea0003800000 */
[----:B------:R-:W2:Y:S01]  /*ec40*/  S2R R8, SR_CTAID.Y ;  /* 0x0000000000087919 */ /* 0x000ea20000002600 */
[----:B------:R-:W-:Y:S01]  /*ec50*/  MOV R0, c[0x0][0x4e8] ;  /* 0x00013a0000007a02 */ /* 0x000fe20000000f00 */
[----:B------:R-:W-:Y:S01]  /*ec60*/  IMAD.MOV.U32 R3, RZ, RZ, R5 ;  /* 0x000000ffff037224 */ /* 0x000fe200078e0005 */
[----:B------:R-:W-:Y:S02]  /*ec70*/  MOV R2, R4 ;  /* 0x0000000400027202 */ /* 0x000fe40000000f00 */
[----:B------:R-:W-:-:S13]  /*ec80*/  ISETP.NE.AND P0, PT, R0, 0x1, PT ;  /* 0x000000010000780c */ /* 0x000fda0003f05270 */
[----:B------:R-:W-:Y:S01]  /*ec90*/  @P0 IMAD.HI.U32 R7, R9, c[0x0][0x4ec], RZ ;  /* 0x00013b0009070a27 */ /* 0x000fe200078e00ff */
[----:B--2---:R-:W-:-:S03]  /*eca0*/  SHF.R.S32.HI R0, RZ, 0x1f, R8 ;  /* 0x0000001fff007819 */ /* 0x004fc60000011408 */
        /* <DEDUP_REMOVED lines=23> */
.L_x_636:
[----:B------:R-:W-:Y:S05]  /*ee20*/  BSYNC B0 ;  /* 0x0000000000007941 */ /* 0x000fea0003800000 */
.L_x_635:
[----:B--2---:R-:W2:Y:S01]  /*ee30*/  S2R R6, SR_CTAID.Y ;  /* 0x0000000000067919 */ /* 0x004ea20000002600 */
[----:B------:R-:W-:Y:S01]  /*ee40*/  IMAD R0, R5, c[0x0][0x3a0], RZ ;  /* 0x0000e80005007a24 */ /* 0x000fe200078e02ff */
[----:B------:R-:W-:Y:S01]  /*ee50*/  SHF.R.S32.HI R5, RZ, 0x1f, R11 ;  /* 0x0000001fff057819 */ /* 0x000fe2000001140b */
[C---:B------:R-:W-:Y:S01]  /*ee60*/  IMAD.WIDE.U32 R2, R4.reuse, c[0x0][0x3a0], RZ ;  /* 0x0000e80004027a25 */ /* 0x040fe200078e00ff */
[----:B------:R-:W3:Y:S01]  /*ee70*/  S2R R9, SR_CTAID.X ;  /* 0x0000000000097919 */ /* 0x000ee20000002500 */
        /* <DEDUP_REMOVED lines=11> */
[----:B--2---:R-:W-:Y:S01]  /*ef30*/  SHF.R.S32.HI R7, RZ, 0x1f, R6 ;  /* 0x0000001fff077819 */ /* 0x004fe20000011406 */
[----:B------:R-:W-:Y:S01]  /*ef40*/  IMAD.WIDE.U32 R2, R6, c[0x0][0x3e8], R2 ;  /* 0x0000fa0006027a25 */ /* 0x000fe200078e0002 */
[----:B---3--:R-:W-:-:S03]  /*ef50*/  LEA R11, R9, R11, 0x7 ;  /* 0x0000000b090b7211 */ /* 0x008fc600078e38ff */
        /* <DEDUP_REMOVED lines=26> */
[----:B------:R2:W3:Y:S01]  /*f100*/  SHFL.IDX PT, R2, R14, RZ, 0x1c1f ;  /* 0x001c1fff0e027589 */ /* 0x0004e200000e0000 */
[----:B------:R-:W-:-:S03]  /*f110*/  SHF.L.U32 R0, R8, 0x3, RZ ;  /* 0x0000000308007819 */ /* 0x000fc600000006ff */
[----:B------:R2:W4:Y:S01]  /*f120*/  SHFL.IDX PT, R3, R12, RZ, 0x1c1f ;  /* 0x001c1fff0c037589 */ /* 0x00052200000e0000 */
        /* <DEDUP_REMOVED lines=18> */
.L_x_638:
[----:B------:R-:W-:Y:S05]  /*f250*/  BSYNC B0 ;  /* 0x0000000000007941 */ /* 0x000fea0003800000 */
.L_x_637:
[----:B---3--:R-:W-:Y:S01]  /*f260*/  IADD3 R4, R11, 0x20, RZ ;  /* 0x000000200b047810 */ /* 0x008fe20007ffe0ff */
[----:B----4-:R3:W4:Y:S01]  /*f270*/  SHFL.IDX PT, R3, R12, 0x1, 0x1c1f ;  /* 0x003c1f000c037f89 */ /* 0x01072200000e0000 */
[----:B------:R-:W-:Y:S02]  /*f280*/  BSSY B0, `(.L_x_639) ;  /* 0x0000013000007945 */ /* 0x000fe40003800000 */
[----:B------:R-:W-:Y:S01]  /*f290*/  ISETP.GE.AND P0, PT, R4, R13, PT ;  /* 0x0000000d0400720c */ /* 0x000fe20003f06270 */
[----:B------:R3:W1:-:S12]  /*f2a0*/  SHFL.IDX PT, R2, R14, 0x1, 0x1c1f ;  /* 0x003c1f000e027f89 */ /* 0x00065800000e0000 */
        /* <DEDUP_REMOVED lines=16> */
.L_x_640:
[----:B------:R-:W-:Y:S05]  /*f3b0*/  BSYNC B0 ;  /* 0x0000000000007941 */ /* 0x000fea0003800000 */
.L_x_639:
        /* <DEDUP_REMOVED lines=21> */
.L_x_642:
[----:B------:R-:W-:Y:S05]  /*f510*/  BSYNC B0 ;  /* 0x0000000000007941 */ /* 0x000fea0003800000 */
.L_x_641:
[----:B--2---:R-:W-:Y:S01]  /*f520*/  IADD3 R4, R11, 0x60, RZ ;  /* 0x000000600b047810 */ /* 0x004fe20007ffe0ff */
[----:B----4-:R2:W4:Y:S03]  /*f530*/  SHFL.IDX PT, R3, R12, 0x3, 0x1c1f ;  /* 0x007c1f000c037f89 */ /* 0x01052600000e0000 */
        /* <DEDUP_REMOVED lines=20> */
.L_x_643:
        /* <DEDUP_REMOVED lines=16> */
.L_x_763:


//--------------------- .text._ZN7cutlass13device_kernelIN5flash19enable_sm80_to_sm89INS1_16FlashAttnFwdSm80INS1_25CollectiveMainloopFwdSm80ILi4ELi1ELb0EN4cute5tupleIJNS5_1CILi128EEENS7_ILi64EEENS7_ILi96EEEEEELi96ENS_6half_tEfNS_4arch4Sm80ELb1ELb0ELb0ELb1ELb0ELb1ELb1ELb0EEENS1_21CollectiveEpilogueFwdINS6_IJS8_SA_S9_EEENS6_IJNS7_ILi1EEESI_SI_EEESC_SE_Li128ELb1ELb1ELb0ELb0EEENS1_19SingleTileSchedulerILb1ELb0ELb1ELi128EEEEEEEEEvNT_6ParamsE --------------------------
	.section	.text._ZN7cutlass13device_kernelIN5flash19enable_sm80_to_sm89INS1_16FlashAttnFwdSm80INS1_25CollectiveMainloopFwdSm80ILi4ELi1ELb0EN4cute5tupleIJNS5_1CILi128EEENS7_ILi64EEENS7_ILi96EEEEEELi96ENS_6half_tEfNS_4arch4Sm80ELb1ELb0ELb0ELb1ELb0ELb1ELb1ELb0EEENS1_21CollectiveEpilogueFwdINS6_IJS8_SA_S9_EEENS6_IJNS7_ILi1EEESI_SI_EEESC_SE_Li128ELb1ELb1ELb0ELb0EEENS1_19SingleTileSchedulerILb1ELb0ELb1ELi128EEEEEEEEEvNT_6ParamsE,"ax",@progbits
	.sectioninfo	@"SHI_REGISTERS=255"
	.align	128
.text._ZN7cutlass13device_kernelIN5flash19enable_sm80_to_sm89INS1_16FlashAttnFwdSm80INS1_25CollectiveMainloopFwdSm80ILi4ELi1ELb0EN4cute5tupleIJNS5_1CILi128EEENS7_ILi64EEENS7_ILi96EEEEEELi96ENS_6half_tEfNS_4arch4Sm80ELb1ELb0ELb0ELb1ELb0ELb1ELb1ELb0EEENS1_21CollectiveEpilogueFwdINS6_IJS8_SA_S9_EEENS6_IJNS7_ILi1EEESI_SI_EEESC_SE_Li128ELb1ELb1ELb0ELb0EEENS1_19SingleTileSchedulerILb1ELb0ELb1ELi128EEEEEEEEEvNT_6ParamsE:
        .type           _ZN7cutlass13device_kernelIN5flash19enable_sm80_to_sm89INS1_16FlashAttnFwdSm80INS1_25CollectiveMainloopFwdSm80ILi4ELi1ELb0EN4cute5tupleIJNS5_1CILi128EEENS7_ILi64EEENS7_ILi96EEEEEELi96ENS_6half_tEfNS_4arch4Sm80ELb1ELb0ELb0ELb1ELb0ELb1ELb1ELb0EEENS1_21CollectiveEpilogueFwdINS6_IJS8_SA_S9_EEENS6_IJNS7_ILi1EEESI_SI_EEESC_SE_Li128ELb1ELb1ELb0ELb0EEENS1_19SingleTileSchedulerILb1ELb0ELb1ELi128EEEEEEEEEvNT_6ParamsE,@function
        .size           _ZN7cutlass13device_kernelIN5flash19enable_sm80_to_sm89INS1_16FlashAttnFwdSm80INS1_25CollectiveMainloopFwdSm80ILi4ELi1ELb0EN4cute5tupleIJNS5_1CILi128EEENS7_ILi64EEENS7_ILi96EEEEEELi96ENS_6half_tEfNS_4arch4Sm80ELb1ELb0ELb0ELb1ELb0ELb1ELb1ELb0EEENS1_21CollectiveEpilogueFwdINS6_IJS8_SA_S9_EEENS6_IJNS7_ILi1EEESI_SI_EEESC_SE_Li128ELb1ELb1ELb0ELb0EEENS1_19SingleTileSchedulerILb1ELb0ELb1ELi128EEEEEEEEEvNT_6ParamsE,(.L_x_764 - _ZN7cutlass13device_kernelIN5flash19enable_sm80_to_sm89INS1_16FlashAttnFwdSm80INS1_25CollectiveMainloopFwdSm80ILi4ELi1ELb0EN4cute5tupleIJNS5_1CILi128EEENS7_ILi64EEENS7_ILi96EEEEEELi96ENS_6half_tEfNS_4arch4Sm80ELb1ELb0ELb0ELb1ELb0ELb1ELb1ELb0EEENS1_21CollectiveEpilogueFwdINS6_IJS8_SA_S9_EEENS6_IJNS7_ILi1EEESI_SI_EEESC_SE_Li128ELb1ELb1ELb0ELb0EEENS1_19SingleTileSchedulerILb1ELb0ELb1ELi128EEEEEEEEEvNT_6ParamsE)
        .other          _ZN7cutlass13device_kernelIN5flash19enable_sm80_to_sm89INS1_16FlashAttnFwdSm80INS1_25CollectiveMainloopFwdSm80ILi4ELi1ELb0EN4cute5tupleIJNS5_1CILi128EEENS7_ILi64EEENS7_ILi96EEEEEELi96ENS_6half_tEfNS_4arch4Sm80ELb1ELb0ELb0ELb1ELb0ELb1ELb1ELb0EEENS1_21CollectiveEpilogueFwdINS6_IJS8_SA_S9_EEENS6_IJNS7_ILi1EEESI_SI_EEESC_SE_Li128ELb1ELb1ELb0ELb0EEENS1_19SingleTileSchedulerILb1ELb0ELb1ELi128EEEEEEEEEvNT_6ParamsE,@"STO_CUDA_ENTRY STV_DEFAULT"
_ZN7cutlass13device_kernelIN5flash19enable_sm80_to_sm89INS1_16FlashAttnFwdSm80INS1_25CollectiveMainloopFwdSm80ILi4ELi1ELb0EN4cute5tupleIJNS5_1CILi128EEENS7_ILi64EEENS7_ILi96EEEEEELi96ENS_6half_tEfNS_4arch4Sm80ELb1ELb0ELb0ELb1ELb0ELb1ELb1ELb0EEENS1_21CollectiveEpilogueFwdINS6_IJS8_SA_S9_EEENS6_IJNS7_ILi1EEESI_SI_EEESC_SE_Li128ELb1ELb1ELb0ELb0EEENS1_19SingleTileSchedulerILb1ELb0ELb1ELi128EEEEEEEEEvNT_6ParamsE:
        /* <DEDUP_REMOVED lines=17> */
.L_x_645:
        /* <DEDUP_REMOVED lines=8> */
.L_x_647:
[----:B------:R-:W-:-:S04]  /*0190*/  MOV R0, c[0x0][0x54c] ;  /* 0x0001530000007a02 */ /* 0x000fc80000000f00 */
.L_x_646:
[----:B------:R-:W-:Y:S01]  /*01a0*/  USHF.L.U32 UR4, UR4, 0x7, URZ ;  /* 0x0000000704047899 */ /* 0x000fe2000800063f */
[----:B-----5:R-:W-:-:S05]  /*01b0*/  IMAD R0, R0, c[0x0][0x548], RZ ;  /* 0x0001520000007a24 */ /* 0x020fca00078e02ff */
[----:B------:R-:W-:-:S04]  /*01c0*/  MOV R12, UR4 ;  /* 0x00000004000c7c02 */ /* 0x000fc80008000f00 */
[----:B------:R-:W-:-:S04]  /*01d0*/  ISETP.GE.AND P0, PT, R12, R0, PT ;  /* 0x000000000c00720c */ /* 0x000fc80003f06270 */
[----:B------:R-:W-:-:S05]  /*01e0*/  SEL R0, R5, 0xffffffff, !P0 ;  /* 0xffffffff05007807 */ /* 0x000fca0004000000 */
[----:B------:R2:W-:Y:S01]  /*01f0*/  STL [R1+0x70], R0 ;  /* 0x0000700001007387 */ /* 0x0005e20000100800 */
[----:B------:R-:W-:Y:S05]  /*0200*/  BRA `(.L_x_648) ;  /* 0x0000014000007947 */ /* 0x000fea0003800000 */
.L_x_644:
[----:B------:R-:W-:-:S04]  /*0210*/  ISETP.NE.U32.AND P0, PT, RZ, c[0x0][0x568], PT ;  /* 0x00015a00ff007a0c */ /* 0x000fc80003f05070 */
[----:B------:R-:W-:-:S13]  /*0220*/  ISETP.NE.AND.EX P0, PT, RZ, c[0x0][0x56c], PT, P0 ;  /* 0x00015b00ff007a0c */ /* 0x000fda0003f05300 */
[----:B------:R-:W-:Y:S05]  /*0230*/  @!P0 BRA `(.L_x_649) ;  /* 0x0000002000008947 */ /* 0x000fea0003800000 */
[----:B------:R1:W5:Y:S01]  /*0240*/  LDG.E R0, [R2.64] ;  /* 0x0000000602007981 */ /* 0x000362000c1e1900 */
[----:B------:R-:W-:Y:S05]  /*0250*/  BRA `(.L_x_650) ;  /* 0x0000009000007947 */ /* 0x000fea0003800000 */
.L_x_649:
        /* <DEDUP_REMOVED lines=8> */
.L_x_651:
[----:B------:R-:W-:-:S04]  /*02e0*/  MOV R0, c[0x0][0x54c] ;  /* 0x0001530000007a02 */ /* 0x000fc80000000f00 */
.L_x_650:
[----:B------:R-:W-:Y:S01]  /*02f0*/  USHF.L.U32 UR4, UR4, 0x7, URZ ;  /* 0x0000000704047899 */ /* 0x000fe2000800063f */
[----:B-----5:R-:W-:-:S05]  /*0300*/  IMAD R0, R0, c[0x0][0x548], RZ ;  /* 0x0001520000007a24 */ /* 0x020fca00078e02ff */
[----:B------:R-:W-:-:S04]  /*0310*/  MOV R12, UR4 ;  /* 0x00000004000c7c02 */ /* 0x000fc80008000f00 */
[----:B------:R-:W-:-:S04]  /*0320*/  ISETP.GE.AND P0, PT, R12, R0, PT ;  /* 0x000000000c00720c */ /* 0x000fc80003f06270 */
[----:B------:R-:W-:-:S05]  /*0330*/  SEL R0, R5, 0xffffffff, !P0 ;  /* 0xffffffff05007807 */ /* 0x000fca0004000000 */
[----:B------:R2:W-:Y:S04]  /*0340*/  STL [R1+0x70], R0 ;  /* 0x0000700001007387 */ /* 0x0005e80000100800 */
.L_x_648:
        /* <DEDUP_REMOVED lines=10> */
[----:B------:R-:W-:Y:S01]  /*03f0*/  IMAD.MOV.U32 R13, RZ, RZ, RZ ;  /* 0x000000ffff0d7224 */ /* 0x000fe200078e00ff */
[----:B------:R-:W-:Y:S01]  /*0400*/  ISETP.NE.U32.AND P1, PT, RZ, c[0x0][0x348], PT ;  /* 0x0000d200ff007a0c */ /* 0x000fe20003f25070 */
[----:B------:R-:W-:Y:S01]  /*0410*/  IMAD.WIDE R6, R25, R19, c[0x0][0x348] ;  /* 0x0000d20019067625 */ /* 0x000fe200078e0213 */
[----:B------:R-:W-:-:S02]  /*0420*/  ISETP.NE.U32.AND P6, PT, RZ, c[0x0][0x350], PT ;  /* 0x0000d400ff007a0c */ /* 0x000fc40003fc5070 */
[----:B------:R-:W-:Y:S01]  /*0430*/  ISETP.NE.U32.AND P3, PT, RZ, c[0x0][0x358], PT ;  /* 0x0000d600ff007a0c */ /* 0x000fe20003f65070 */
[CC--:B------:R-:W-:Y:S01]  /*0440*/  IMAD.WIDE R4, R25.reuse, R19.reuse, c[0x0][0x350] ;  /* 0x0000d40019047625 */ /* 0x0c0fe200078e0213 */
[----:B------:R-:W-:Y:S02]  /*0450*/  ISETP.NE.AND.EX P1, PT, RZ, c[0x0][0x34c], PT, P1 ;  /* 0x0000d300ff007a0c */ /* 0x000fe40003f25310 */
[----:B------:R-:W-:Y:S01]  /*0460*/  ISETP.NE.AND.EX P6, PT, RZ, c[0x0][0x354], PT, P6 ;  /* 0x0000d500ff007a0c */ /* 0x000fe20003fc5360 */
[----:B------:R-:W-:Y:S01]  /*0470*/  @P2 IMAD.WIDE R10, R25, R19, c[0x0][0x370] ;  /* 0x0000dc00190a2625 */ /* 0x000fe200078e0213 */
[----:B------:R-:W-:-:S03]  /*0480*/  ISETP.NE.AND.EX P3, PT, RZ, c[0x0][0x35c], PT, P3 ;  /* 0x0000d700ff007a0c */ /* 0x000fc60003f65330 */
[CC--:B------:R-:W-:Y:S01]  /*0490*/  @P0 IMAD.WIDE R8, R25.reuse, R19.reuse, c[0x0][0x360] ;  /* 0x0000d80019080625 */ /* 0x0c0fe200078e0213 */
[----:B------:R2:W5:Y:S03]  /*04a0*/  @P2 LDG.E R150, [R10.64] ;  /* 0x000000060a962981 */ /* 0x000566000c1e1900 */
[----:B-1----:R-:W-:Y:S01]  /*04b0*/  IMAD.WIDE R2, R25, R19, c[0x0][0x358] ;  /* 0x0000d60019027625 */ /* 0x002fe200078e0213 */
[----:B------:R-:W3:Y:S04]  /*04c0*/  @P0 LDG.E R0, [R8.64] ;  /* 0x0000000608000981 */ /* 0x000ee8000c1e1900 */
[----:B------:R2:W5:Y:S04]  /*04d0*/  @P1 LDG.E R147, [R6.64] ;  /* 0x0000000606931981 */ /* 0x000568000c1e1900 */
[----:B------:R2:W5:Y:S04]  /*04e0*/  @P6 LDG.E R151, [R4.64] ;  /* 0x0000000604976981 */ /* 0x000568000c1e1900 */
[----:B------:R2:W5:Y:S04]  /*04f0*/  @P3 LDG.E R13, [R2.64] ;  /* 0x00000006020d3981 */ /* 0x000568000c1e1900 */
[----:B------:R-:W1:Y:S01]  /*0500*/  S2R R23, SR_CTAID.Y ;  /* 0x0000000000177919 */ /* 0x000e620000002600 */
[----:B------:R-:W-:-:S02]  /*0510*/  IMAD.MOV.U32 R14, RZ, RZ, c[0x0][0x1d0] ;  /* 0x00007400ff0e7624 */ /* 0x000fc400078e00ff */
[----:B------:R-:W-:Y:S01]  /*0520*/  IMAD.MOV.U32 R96, RZ, RZ, c[0x0][0x228] ;  /* 0x00008a00ff607624 */ /* 0x000fe200078e00ff */
[----:B-1----:R-:W-:Y:S01]  /*0530*/  SHF.R.S32.HI R167, RZ, 0x1f, R23 ;  /* 0x0000001fffa77819 */ /* 0x002fe20000011417 */
[----:B---3--:R2:W-:Y:S01]  /*0540*/  STL [R1+0x6c], R0 ;  /* 0x00006c0001007387 */ /* 0x0085e20000100800 */
[----:B------:R-:W-:Y:S01]  /*0550*/  IMAD.MOV.U32 R8, RZ, RZ, R0 ;  /* 0x000000ffff087224 */ /* 0x000fe200078e0000 */
[----:B------:R-:W-:Y:S05]  /*0560*/  @P0 BRA `(.L_x_652) ;  /* 0x0000005000000947 */ /* 0x000fea0003800000 */
[----:B------:R-:W-:Y:S05]  /*0570*/  @!P1 BRA `(.L_x_652) ;  /* 0x0000004000009947 */ /* 0x000fea0003800000 */
[----:B--2---:R1:W2:Y:S04]  /*0580*/  LDG.E R0, [R6.64] ;  /* 0x0000000606007981 */ /* 0x0042a8000c1e1900 */
[----:B-1----:R-:W2:Y:S02]  /*0590*/  LDG.E R6, [R6.64+0x4] ;  /* 0x0000040606067981 */ /* 0x002ea4000c1e1900 */
[----:B--2---:R-:W-:-:S05]  /*05a0*/  IADD3 R8, -R0, R6, RZ ;  /* 0x0000000600087210 */ /* 0x004fca0007ffe1ff */
[----:B------:R1:W-:Y:S02]  /*05b0*/  STL [R1+0x6c], R8 ;  /* 0x00006c0801007387 */ /* 0x0003e40000100800 */
.L_x_652:
[----:B------:R-:W-:-:S04]  /*05c0*/  ISETP.NE.U32.AND P0, PT, RZ, c[0x0][0x368], PT ;  /* 0x0000da00ff007a0c */ /* 0x000fc80003f05070 */
[----:B------:R-:W-:-:S13]  /*05d0*/  ISETP.NE.AND.EX P0, PT, RZ, c[0x0][0x36c], PT, P0 ;  /* 0x0000db00ff007a0c */ /* 0x000fda0003f05300 */
[----:B------:R-:W-:Y:S05]  /*05e0*/  @!P0 BRA `(.L_x_653) ;  /* 0x0000003000008947 */ /* 0x000fea0003800000 */
[----:B--2---:R-:W-:-:S05]  /*05f0*/  IMAD.WIDE R4, R25, R19, c[0x0][0x368] ;  /* 0x0000da0019047625 */ /* 0x004fca00078e0213 */
[----:B------:R2:W5:Y:S01]  /*0600*/  LDG.E R14, [R4.64] ;  /* 0x00000006040e7981 */ /* 0x000562000c1e1900 */
[----:B------:R-:W-:Y:S05]  /*0610*/  BRA `(.L_x_654) ;  /* 0x0000004000007947 */ /* 0x000fea0003800000 */
.L_x_653:
[----:B------:R-:W-:Y:S05]  /*0620*/  @!P6 BRA `(.L_x_654) ;  /* 0x000000300000e947 */ /* 0x000fea0003800000 */
[----:B--2---:R2:W3:Y:S04]  /*0630*/  LDG.E R0, [R4.64] ;  /* 0x0000000604007981 */ /* 0x0044e8000c1e1900 */
[----:B--2---:R-:W3:Y:S02]  /*0640*/  LDG.E R4, [R4.64+0x4] ;  /* 0x0000040604047981 */ /* 0x004ee4000c1e1900 */
[----:B---3--:R-:W-:Y:S02]  /*0650*/  IADD3 R14, -R0, R4, RZ ;  /* 0x00000004000e7210 */ /* 0x008fe40007ffe1ff */
.L_x_654:
[----:B--2---:R2:W3:Y:S04]  /*0660*/  @P3 LDG.E R4, [R2.64] ;  /* 0x0000000602043981 */ /* 0x0044e8000c1e1900 */
[----:B------:R2:W3:Y:S01]  /*0670*/  @P3 LDG.E R0, [R2.64+0x4] ;  /* 0x0000040602003981 */ /* 0x0004e2000c1e1900 */
[----:B------:R-:W-:Y:S01]  /*0680*/  ISETP.NE.U32.AND P0, PT, RZ, c[0x0][0x378], PT ;  /* 0x0000de00ff007a0c */ /* 0x000fe20003f05070 */
[----:B-----5:R-:W-:-:S03]  /*0690*/  IMAD.MOV.U32 R146, RZ, RZ, R14 ;  /* 0x000000ffff927224 */ /* 0x020fc600078e000e */
[----:B------:R-:W-:Y:S01]  /*06a0*/  ISETP.NE.AND.EX P0, PT, RZ, c[0x0][0x37c], PT, P0 ;  /* 0x0000df00ff007a0c */ /* 0x000fe20003f05300 */
[----:B------:R-:W-:-:S05]  /*06b0*/  IMAD.MOV.U32 R5, RZ, RZ, c[0x0][0x2c4] ;  /* 0x0000b100ff057624 */ /* 0x000fca00078e00ff */
[----:B------:R-:W-:Y:S01]  /*06c0*/  ISETP.NE.AND P1, PT, R5, 0x1, PT ;  /* 0x000000010500780c */ /* 0x000fe20003f25270 */
[----:B------:R-:W-:-:S06]  /*06d0*/  IMAD.IADD R5, R14, 0x1, -R150 ;  /* 0x000000010e057824 */ /* 0x000fcc00078e0a96 */
[----:B--2---:R-:W-:-:S05]  /*06e0*/  @P0 IMAD.WIDE R2, R25, R19, c[0x0][0x378] ;  /* 0x0000de0019020625 */ /* 0x004fca00078e0213 */
[----:B------:R2:W5:Y:S02]  /*06f0*/  @P0 LDG.E R146, [R2.64] ;  /* 0x0000000602920981 */ /* 0x000564000c1e1900 */
[----:B--2---:R-:W-:-:S05]  /*0700*/  IMAD.MOV.U32 R2, RZ, RZ, R12 ;  /* 0x000000ffff027224 */ /* 0x004fca00078e000c */
[----:B------:R2:W-:Y:S01]  /*0710*/  STL [R1], R2 ;  /* 0x0000000201007387 */ /* 0x0005e20000100800 */
[----:B---3--:R-:W-:Y:S01]  /*0720*/  @P3 IMAD.IADD R96, R0, 0x1, -R4 ;  /* 0x0000000100603824 */ /* 0x008fe200078e0a04 */
[----:B------:R-:W-:-:S03]  /*0730*/  @P1 IADD3 R0, R2, 0x7f, RZ ;  /* 0x0000007f02001810 */ /* 0x000fc60007ffe0ff */
[----:B------:R-:W-:Y:S02]  /*0740*/  IMAD.IADD R3, R5, 0x1, R96 ;  /* 0x0000000105037824 */ /* 0x000fe400078e0260 */
[----:B--2---:R-:W-:Y:S01]  /*0750*/  @P1 IMAD.HI.U32 R2, R0, c[0x0][0x2c8], RZ ;  /* 0x0000b20000021a27 */ /* 0x004fe200078e00ff */
[----:B------:R-:W-:Y:S02]  /*0760*/  IADD3 R0, R12, 0x7f, RZ ;  /* 0x0000007f0c007810 */ /* 0x000fe40007ffe0ff */
[C---:B------:R-:W-:Y:S01]  /*0770*/  IADD3 R156, R3.reuse, 0x40, -R8 ;  /* 0x00000040039c7810 */ /* 0x040fe20007ffe808 */
[----:B------:R2:W-:Y:S01]  /*0780*/  STL [R1+0x48], R3 ;  /* 0x0000480301007387 */ /* 0x0005e20000100800 */
[----:B------:R-:W-:Y:S02]  /*0790*/  @P1 SHF.R.U32.HI R0, RZ, c[0x0][0x2cc], R2 ;  /* 0x0000b300ff001a19 */ /* 0x000fe40000011602 */
[----:B------:R-:W-:-:S03]  /*07a0*/  IADD3 R2, R3, 0x3f, RZ ;  /* 0x0000003f03027810 */ /* 0x000fc60007ffe0ff */
[----:B------:R-:W-:-:S05]  /*07b0*/  IMAD.IADD R0, R156, 0x1, R0 ;  /* 0x000000019c007824 */ /* 0x000fca00078e0200 */
[----:B------:R-:W-:-:S04]  /*07c0*/  SHF.R.S32.HI R4, RZ, 0x1f, R0 ;  /* 0x0000001fff047819 */ /* 0x000fc80000011400 */
[----:B------:R-:W-:-:S04]  /*07d0*/  LEA.HI R0, R4, R0, RZ, 0x6 ;  /* 0x0000000004007211 */ /* 0x000fc800078f30ff */
[----:B------:R-:W-:Y:S02]  /*07e0*/  SHF.R.S32.HI R0, RZ, 0x6, R0 ;  /* 0x00000006ff007819 */ /* 0x000fe40000011400 */
[----:B--2---:R-:W-:-:S04]  /*07f0*/  SHF.R.S32.HI R3, RZ, 0x1f, R2 ;  /* 0x0000001fff037819 */ /* 0x004fc80000011402 */
[----:B------:R-:W-:-:S04]  /*0800*/  LEA.HI R2, R3, R2, RZ, 0x6 ;  /* 0x0000000203027211 */ /* 0x000fc800078f30ff */
[----:B------:R-:W-:-:S04]  /*0810*/  SHF.R.S32.HI R155, RZ, 0x6, R2 ;  /* 0x00000006ff9b7819 */ /* 0x000fc80000011402 */
[----:B------:R-:W-:Y:S01]  /*0820*/  IMNMX R2, R155, R0, PT ;  /* 0x000000009b027217 */ /* 0x000fe20003800200 */
[----:B------:R-:W-:-:S04]  /*0830*/  IMAD.MOV R0, RZ, RZ, -R5 ;  /* 0x000000ffff007224 */ /* 0x000fc800078e0a05 */
[----:B------:R-:W-:Y:S01]  /*0840*/  IMAD R3, R2, 0x40, -R5 ;  /* 0x0000004002037824 */ /* 0x000fe200078e0a05 */
        /* <DEDUP_REMOVED lines=11> */
[----:B------:R-:W-:Y:S01]  /*0900*/  SHF.R.S32.HI R18, RZ, 0x1f, R165 ;  /* 0x0000001fff127819 */ /* 0x000fe200000114a5 */
[----:B------:R-:W-:Y:S01]  /*0910*/  IMAD R5, R167, c[0x0][0x240], RZ ;  /* 0x00009000a7057a24 */ /* 0x000fe200078e02ff */
[----:B------:R-:W-:Y:S01]  /*0920*/  SHF.R.S32.HI R0, RZ, 0x1f, R13 ;  /* 0x0000001fff007819 */ /* 0x000fe2000001140d */
[----:B------:R-:W-:Y:S01]  /*0930*/  IMAD.MOV.U32 R20, RZ, RZ, c[0x0][0x238] ;  /* 0x00008e00ff147624 */ /* 0x000fe200078e00ff */
[----:B------:R-:W-:Y:S01]  /*0940*/  LEA.HI R17, R18, R165, RZ, 0x2 ;  /* 0x000000a512117211 */ /* 0x000fe200078f10ff */
[----:B------:R-:W-:Y:S01]  /*0950*/  IMAD.MOV.U32 R154, RZ, RZ, 0x6 ;  /* 0x00000006ff9a7424 */ /* 0x000fe200078e00ff */
[----:B------:R-:W-:Y:S01]  /*0960*/  SHF.R.S32.HI R16, RZ, 0x1f, R25 ;  /* 0x0000001fff107819 */ /* 0x000fe20000011419 */
[C---:B------:R-:W-:Y:S01]  /*0970*/  IMAD.SHL.U32 R162, R20.reuse, 0x40, RZ ;  /* 0x0000004014a27824 */ /* 0x040fe200078e00ff */
[----:B------:R-:W-:Y:S01]  /*0980*/  LOP3.LUT R2, R17, 0x1ffffffc, RZ, 0xc0, !PT ;  /* 0x1ffffffc11027812 */ /* 0x000fe200078ec0ff */
[----:B------:R-:W-:Y:S01]  /*0990*/  IMAD.MOV.U32 R157, RZ, RZ, 0x5 ;  /* 0x00000005ff9d7424 */ /* 0x000fe200078e00ff */
[----:B------:R-:W-:Y:S01]  /*09a0*/  SHF.R.S32.HI R15, RZ, 0x2, R17 ;  /* 0x00000002ff0f7819 */ /* 0x000fe20000011411 */
[----:B------:R-:W-:Y:S01]  /*09b0*/  IMAD.SHL.U32 R163, R20, 0x20, RZ ;  /* 0x0000002014a37824 */ /* 0x000fe200078e00ff */
[----:B------:R-:W-:Y:S01]  /*09c0*/  IADD3 R78, R4, -0x1, RZ ;  /* 0xffffffff044e7810 */ /* 0x000fe20007ffe0ff */
[----:B------:R-:W-:Y:S01]  /*09d0*/  IMAD.IADD R2, R165, 0x1, -R2 ;  /* 0x00000001a5027824 */ /* 0x000fe200078e0a02 */
[C---:B------:R-:W-:Y:S01]  /*09e0*/  IADD3 R139, P0, R15.reuse, R13, RZ ;  /* 0x0000000d0f8b7210 */ /* 0x040fe20007f1e0ff */
[----:B------:R-:W-:Y:S01]  /*09f0*/  IMAD.IADD R138, R96, 0x1, -R15 ;  /* 0x00000001608a7824 */ /* 0x000fe200078e0a0f */
[----:B------:R-:W-:Y:S01]  /*0a00*/  SEL R42, R16, RZ, !P3 ;  /* 0x000000ff102a7207 */ /* 0x000fe20005800000 */
[----:B------:R-:W-:Y:S01]  /*0a10*/  IMAD.SHL.U32 R12, R2, 0x8, RZ ;  /* 0x00000008020c7824 */ /* 0x000fe200078e00ff */
[----:B------:R-:W-:Y:S01]  /*0a20*/  LEA.HI.X.SX32 R145, R15, R0, 0x1, P0 ;  /* 0x000000000f917211 */ /* 0x000fe200000f0eff */
[----:B------:R-:W-:Y:S01]  /*0a30*/  IMAD R11, R78, -0x40, R138 ;  /* 0xffffffc04e0b7824 */ /* 0x000fe200078e028a */
[----:B------:R-:W-:-:S02]  /*0a40*/  SEL R98, R25, RZ, !P3 ;  /* 0x000000ff19627207 */ /* 0x000fc40005800000 */
[----:B------:R-:W-:Y:S01]  /*0a50*/  SHF.R.S32.HI R13, RZ, 0x1f, R12 ;  /* 0x0000001fff0d7819 */ /* 0x000fe2000001140c */
[----:B------:R-:W-:Y:S01]  /*0a60*/  IMAD R0, R145, c[0x0][0x238], RZ ;  /* 0x00008e0091007a24 */ /* 0x000fe200078e02ff */
[----:B------:R-:W-:Y:S02]  /*0a70*/  LEA.HI R4, R18, R165, RZ, 0x5 ;  /* 0x000000a512047211 */ /* 0x000fe400078f28ff */
[----:B------:R-:W-:Y:S01]  /*0a80*/  LEA.HI R10, R17, R15, RZ, 0x1 ;  /* 0x0000000f110a7211 */ /* 0x000fe200078f08ff */
[C---:B------:R-:W-:Y:S01]  /*0a90*/  IMAD R0, R139.reuse, c[0x0][0x23c], R0 ;  /* 0x00008f008b007a24 */ /* 0x040fe200078e0200 */
[----:B------:R-:W-:Y:S01]  /*0aa0*/  SHF.L.U64.HI R158, R20, R154, c[0x0][0x23c] ;  /* 0x00008f00149e7619 */ /* 0x000fe2000001029a */
[----:B------:R-:W-:Y:S01]  /*0ab0*/  IMAD.WIDE.U32 R2, R139, c[0x0][0x238], R12 ;  /* 0x00008e008b027a25 */ /* 0x000fe200078e000c */
[----:B------:R-:W-:Y:S02]  /*0ac0*/  ISETP.GE.AND P1, PT, R11, 0x1, PT ;  /* 0x000000010b00780c */ /* 0x000fe40003f26270 */
[----:B------:R-:W-:Y:S01]  /*0ad0*/  SHF.R.S32.HI R9, RZ, 0x1f, R78 ;  /* 0x0000001fff097819 */ /* 0x000fe2000001144e */
[----:B------:R-:W-:Y:S01]  /*0ae0*/  IMAD.IADD R3, R3, 0x1, R0 ;  /* 0x0000000103037824 */ /* 0x000fe200078e0200 */
[----:B------:R-:W-:Y:S01]  /*0af0*/  ISETP.GE.AND P5, PT, R12, c[0x0][0x1d4], PT ;  /* 0x000075000c007a0c */ /* 0x000fe20003fa6270 */
[C---:B------:R-:W-:Y:S01]  /*0b00*/  IMAD R0, R23.reuse, c[0x0][0x244], R5 ;  /* 0x0000910017007a24 */ /* 0x040fe200078e0205 */
[----:B------:R-:W-:Y:S01]  /*0b10*/  LEA.HI R5, R18, R165, RZ, 0x3 ;  /* 0x000000a512057211 */ /* 0x000fe200078f18ff */
[----:B------:R-:W-:Y:S01]  /*0b20*/  IMAD.WIDE.U32 R2, R23, c[0x0][0x240], R2 ;  /* 0x0000900017027a25 */ /* 0x000fe200078e0002 */
[----:B------:R-:W-:-:S02]  /*0b30*/  SHF.L.U64.HI R157, R20, R157, c[0x0][0x23c] ;  /* 0x00008f00149d7619 */ /* 0x000fc4000001029d */
[----:B------:R-:W-:Y:S01]  /*0b40*/  SHF.R.S32.HI R5, RZ, 0x3, R5 ;  /* 0x00000003ff057819 */ /* 0x000fe20000011405 */
[----:B------:R-:W-:Y:S02]  /*0b50*/  IMAD.IADD R3, R3, 0x1, R0 ;  /* 0x0000000103037824 */ /* 0x000fe400078e0200 */
[----:B------:R-:W-:Y:S02]  /*0b60*/  IMAD R0, R42, c[0x0][0x248], RZ ;  /* 0x000092002a007a24 */ /* 0x000fe400078e02ff */
[----:B------:R-:W-:Y:S01]  /*0b70*/  IMAD.SHL.U32 R6, R5, 0x40, RZ ;  /* 0x0000004005067824 */ /* 0x000fe200078e00ff */
[----:B------:R-:W-:Y:S01]  /*0b80*/  LOP3.LUT R5, R10, 0x7fffffe, RZ, 0xc0, !PT ;  /* 0x07fffffe0a057812 */ /* 0x000fe200078ec0ff */
[C---:B------:R-:W-:Y:S02]  /*0b90*/  IMAD R7, R98.reuse, c[0x0][0x24c], R0 ;  /* 0x0000930062077a24 */ /* 0x040fe400078e0200 */
[----:B------:R-:W-:Y:S01]  /*0ba0*/  IMAD.WIDE.U32 R116, R98, c[0x0][0x248], R2 ;  /* 0x0000920062747a25 */ /* 0x000fe200078e0002 */
[----:B------:R-:W-:-:S03]  /*0bb0*/  LOP3.LUT R3, R6, 0xc0, RZ, 0xc0, !PT ;  /* 0x000000c006037812 */ /* 0x000fc600078ec0ff */
[----:B------:R-:W-:Y:S02]  /*0bc0*/  IMAD.SHL.U32 R4, R4, 0x8, RZ ;  /* 0x0000000804047824 */ /* 0x000fe400078e00ff */
[----:B-1----:R-:W-:Y:S02]  /*0bd0*/  IMAD R8, R158, R78, RZ ;  /* 0x0000004e9e087224 */ /* 0x002fe400078e02ff */
[----:B------:R-:W-:Y:S01]  /*0be0*/  IMAD.IADD R105, R117, 0x1, R7 ;  /* 0x0000000175697824 */ /* 0x000fe200078e0207 */
[----:B------:R-:W-:Y:S01]  /*0bf0*/  LOP3.LUT R0, R4, 0xffffff00, RZ, 0xc0, !PT ;  /* 0xffffff0004007812 */ /* 0x000fe200078ec0ff */
[----:B------:R-:W-:Y:S01]  /*0c00*/  IMAD.MOV.U32 R104, RZ, RZ, R116 ;  /* 0x000000ffff687224 */ /* 0x000fe200078e0074 */
[----:B------:R-:W-:Y:S01]  /*0c10*/  IADD3 R7, R12, 0x40, RZ ;  /* 0x000000400c077810 */ /* 0x000fe20007ffe0ff */
[----:B------:R-:W-:Y:S02]  /*0c20*/  IMAD.IADD R2, R15, 0x1, -R5 ;  /* 0x000000010f027824 */ /* 0x000fe400078e0a05 */
[-C--:B------:R-:W-:Y:S01]  /*0c30*/  IMAD R6, R9, R162.reuse, R8 ;  /* 0x000000a209067224 */ /* 0x080fe200078e0208 */
[----:B------:R-:W-:Y:S01]  /*0c40*/  LOP3.LUT R9, R3, 0x18, R12, 0xf8, !PT ;  /* 0x0000001803097812 */ /* 0x000fe200078ef80c */
[----:B------:R-:W-:Y:S01]  /*0c50*/  IMAD.WIDE.U32 R4, R78, R162, R104 ;  /* 0x000000a24e047225 */ /* 0x000fe200078e0068 */
[----:B------:R-:W-:-:S02]  /*0c60*/  SHF.R.U32.HI R3, RZ, 0x3, R3 ;  /* 0x00000003ff037819 */ /* 0x000fc40000011603 */
[----:B------:R-:W-:Y:S01]  /*0c70*/  IADD3 R8, R12, 0x20, RZ ;  /* 0x000000200c087810 */ /* 0x000fe20007ffe0ff */
[----:B------:R-:W-:Y:S01]  /*0c80*/  IMAD R10, R2, 0x20, R0 ;  /* 0x00000020020a7824 */ /* 0x000fe200078e0200 */
[----:B------:R-:W-:Y:S01]  /*0c90*/  @P1 LEA R2, P0, R4, c[0x0][0x220], 0x1 ;  /* 0x0000880004021a11 */ /* 0x000fe200078008ff */
[----:B------:R-:W-:Y:S01]  /*0ca0*/  IMAD.IADD R0, R5, 0x1, R6 ;  /* 0x0000000105007824 */ /* 0x000fe200078e0206 */
[----:B------:R-:W-:Y:S02]  /*0cb0*/  LOP3.LUT R5, R9, R3, RZ, 0x3c, !PT ;  /* 0x0000000309057212 */ /* 0x000fe400078e3cff */
[----:B------:R-:W-:Y:S02]  /*0cc0*/  ISETP.GE.AND P4, PT, R8, c[0x0][0x1d4], PT ;  /* 0x0000750008007a0c */ /* 0x000fe40003f86270 */
[----:B------:R-:W-:Y:S01]  /*0cd0*/  ISETP.GE.AND P3, PT, R7, c[0x0][0x1d4], PT ;  /* 0x0000750007007a0c */ /* 0x000fe20003f66270 */
[----:B------:R-:W-:Y:S01]  /*0ce0*/  IMAD.IADD R5, R10, 0x1, R5 ;  /* 0x000000010a057824 */ /* 0x000fe200078e0205 */
[----:B------:R-:W-:-:S02]  /*0cf0*/  @P1 LEA.HI.X R3, R4, c[0x0][0x224], R0, 0x1, P0 ;  /* 0x0000890004031a11 */ /* 0x000fc400000f0c00 */
[----:B------:R-:W-:Y:S01]  /*0d00*/  ISETP.GT.AND P0, PT, R11, 0x20, PT ;  /* 0x000000200b00780c */ /* 0x000fe20003f04270 */
[----:B------:R-:W-:-:S05]  /*0d10*/  IMAD.SHL.U32 R85, R5, 0x2, RZ ;  /* 0x0000000205557824 */ /* 0x000fca00078e00ff */
[----:B------:R-:W-:Y:S01]  /*0d20*/  @!PT LDS RZ, [RZ] ;  /* 0x00000000fffff984 */ /* 0x000fe20000000800 */
[----:B------:R-:W-:Y:S01]  /*0d30*/  @!PT LDS RZ, [RZ] ;  /* 0x00000000fffff984 */ /* 0x000fe20000000800 */
[----:B------:R-:W-:Y:S01]  /*0d40*/  @!PT LDS RZ, [RZ] ;  /* 0x00000000fffff984 */ /* 0x000fe20000000800 */
[----:B------:R1:W-:Y:S04]  /*0d50*/  @P1 LDGSTS.E.BYPASS.LTC128B.128 [R85+0x3100], [R2.64], !P5 ;  /* 0x0310000002551fae */ /* 0x0003e8000e901d46 */
[----:B------:R1:W-:Y:S04]  /*0d60*/  @P1 LDGSTS.E.BYPASS.LTC128B.128 [R85+0x4100], [R2.64+0x40], !P4 ;  /* 0x0410004002551fae */ /* 0x0003e8000e101d46 */
[----:B------:R1:W-:Y:S01]  /*0d70*/  @P1 LDGSTS.E.BYPASS.LTC128B.128 [R85+0x5100], [R2.64+0x80], !P3 ;  /* 0x0510008002551fae */ /* 0x0003e2000d901d46 */
[----:B------:R-:W-:-:S05]  /*0d80*/  @P0 IADD3 R5, P1, R163, R4, RZ ;  /* 0x00000004a3050210 */ /* 0x000fca0007f3e0ff */
[----:B------:R-:W-:Y:S01]  /*0d90*/  @P0 IMAD.X R0, R157, 0x1, R0, P1 ;  /* 0x000000019d000824 */ /* 0x000fe200008e0600 */
[----:B------:R-:W-:-:S04]  /*0da0*/  @P0 LEA R4, P1, R5, c[0x0][0x220], 0x1 ;  /* 0x0000880005040a11 */ /* 0x000fc800078208ff */
[----:B------:R-:W-:Y:S02]  /*0db0*/  @P0 LEA.HI.X R5, R5, c[0x0][0x224], R0, 0x1, P1 ;  /* 0x0000890005050a11 */ /* 0x000fe400008f0c00 */
[----:B------:R-:W-:Y:S02]  /*0dc0*/  ISETP.NE.U32.AND P1, PT, RZ, c[0x0][0x340], PT ;  /* 0x0000d000ff007a0c */ /* 0x000fe40003f25070 */
[----:B------:R-:W-:Y:S01]  /*0dd0*/  LEA.HI R34, R165, R165, RZ, 0x1 ;  /* 0x000000a5a5227211 */ /* 0x000fe200078f08ff */
[----:B------:R-:W-:Y:S01]  /*0de0*/  IMAD.MOV.U32 R164, RZ, RZ, c[0x0][0x27c] ;  /* 0x00009f00ffa47624 */ /* 0x000fe200078e00ff */
[----:B------:R-:W-:Y:S01]  /*0df0*/  ISETP.NE.AND.EX P1, PT, RZ, c[0x0][0x344], PT, P1 ;  /* 0x0000d100ff007a0c */ /* 0x000fe20003f25310 */
[----:B------:R2:W-:Y:S01]  /*0e00*/  @P0 LDGSTS.E.BYPASS.LTC128B.128 [R85+0x3900], [R4.64], !P5 ;  /* 0x0390000004550fae */ /* 0x0005e2000e901d46 */
[----:B------:R-:W-:-:S11]  /*0e10*/  SHF.R.S32.HI R92, RZ, 0x1, R34 ;  /* 0x00000001ff5c7819 */ /* 0x000fd60000011422 */
[----:B-1----:R-:W-:Y:S01]  /*0e20*/  @P1 IMAD.WIDE R2, R25, R19, c[0x0][0x340] ;  /* 0x0000d00019021625 */ /* 0x002fe200078e0213 */
[----:B------:R-:W-:Y:S01]  /*0e30*/  LEA.HI R10, R18, R165, RZ, 0x4 ;  /* 0x000000a5120a7211 */ /* 0x000fe200078f20ff */
[----:B------:R2:W-:Y:S04]  /*0e40*/  @P0 LDGSTS.E.BYPASS.LTC128B.128 [R85+0x4900], [R4.64+0x40], !P4 ;  /* 0x0490004004550fae */ /* 0x0005e8000e101d46 */
[----:B------:R-:W-:Y:S01]  /*0e50*/  IMAD.SHL.U32 R10, R10, 0x10, RZ ;  /* 0x000000100a0a7824 */ /* 0x000fe200078e00ff */
[----:B------:R2:W-:Y:S01]  /*0e60*/  @P0 LDGSTS.E.BYPASS.LTC128B.128 [R85+0x5900], [R4.64+0x80], !P3 ;  /* 0x0590008004550fae */ /* 0x0005e2000d901d46 */
[----:B------:R-:W-:-:S03]  /*0e70*/  ISETP.GE.AND P0, PT, R164, 0x1, PT ;  /* 0x00000001a400780c */ /* 0x000fc60003f06270 */
[----:B------:R-:W-:Y:S01]  /*0e80*/  LOP3.LUT R10, R10, 0xffffff00, RZ, 0xc0, !PT ;  /* 0xffffff000a0a7812 */ /* 0x000fe200078ec0ff */
[----:B------:R-:W-:Y:S01]  /*0e90*/  IMAD R18, R167, c[0x0][0x260], RZ ;  /* 0x00009800a7127a24 */ /* 0x000fe200078e02ff */
[----:B------:R-:W0:Y:S04]  /*0ea0*/  LDGDEPBAR ;  /* 0x00000000000079af */ /* 0x000e280000000000 */
[----:B------:R1:W3:Y:S01]  /*0eb0*/  @P1 LDG.E R8, [R2.64] ;  /* 0x0000000602081981 */ /* 0x0002e2000c1e1900 */
[----:B------:R-:W-:Y:S01]  /*0ec0*/  IMAD.IADD R19, R151, 0x1, R14 ;  /* 0x0000000197137824 */ /* 0x000fe200078e020e */
[----:B------:R-:W-:Y:S01]  /*0ed0*/  LOP3.LUT R34, R34, 0xfffffffe, RZ, 0xc0, !PT ;  /* 0xfffffffe22227812 */ /* 0x000fe200078ec0ff */
[----:B------:R-:W-:Y:S01]  /*0ee0*/  IMAD R18, R23, c[0x0][0x264], R18 ;  /* 0x0000990017127a24 */ /* 0x000fe200078e0212 */
[----:B------:R-:W-:Y:S01]  /*0ef0*/  SHF.R.S32.HI R0, RZ, 0x1f, R17 ;  /* 0x0000001fff007819 */ /* 0x000fe20000011411 */
[----:B------:R-:W-:Y:S01]  /*0f00*/  IMAD R17, R167, c[0x0][0x210], RZ ;  /* 0x00008400a7117a24 */ /* 0x000fe200078e02ff */
[----:B------:R-:W-:Y:S01]  /*0f10*/  SHF.R.S32.HI R38, RZ, 0x1f, R19 ;  /* 0x0000001fff267819 */ /* 0x000fe20000011413 */
[----:B------:R-:W-:Y:S01]  /*0f20*/  IMAD.IADD R34, R165, 0x1, -R34 ;  /* 0x00000001a5227824 */ /* 0x000fe200078e0a22 */
[----:B------:R-:W-:Y:S01]  /*0f30*/  LEA.HI R6, R92, R92, RZ, 0x1 ;  /* 0x0000005c5c067211 */ /* 0x000fe200078f08ff */
[----:B------:R-:W-:Y:S01]  /*0f40*/  IMAD R17, R23, c[0x0][0x214], R17 ;  /* 0x0000850017117a24 */ /* 0x000fe200078e0211 */
[----:B------:R-:W-:Y:S01]  /*0f50*/  LEA.HI R7, R0, R15, RZ, 0x2 ;  /* 0x0000000f00077211 */ /* 0x000fe200078f10ff */
[----:B------:R-:W-:Y:S01]  /*0f60*/  IMAD R9, R38, c[0x0][0x1e0], RZ ;  /* 0x0000780026097a24 */ /* 0x000fe200078e02ff */
[----:B------:R-:W-:Y:S01]  /*0f70*/  LOP3.LUT R6, R6, 0x7fffffe, RZ, 0xc0, !PT ;  /* 0x07fffffe06067812 */ /* 0x000fe200078ec0ff */
[----:B------:R-:W-:Y:S01]  /*0f80*/  IMAD.SHL.U32 R26, R34, 0x8, RZ ;  /* 0x00000008221a7824 */ /* 0x000fe200078e00ff */
[----:B------:R-:W-:Y:S01]  /*0f90*/  SHF.R.S32.HI R46, RZ, 0x1f, R92 ;  /* 0x0000001fff2e7819 */ /* 0x000fe2000001145c */
[----:B------:R-:W-:Y:S01]  /*0fa0*/  IMAD R0, R19, c[0x0][0x1e4], R9 ;  /* 0x0000790013007a24 */ /* 0x000fe200078e0209 */
[----:B------:R-:W-:Y:S01]  /*0fb0*/  LOP3.LUT R9, R7, 0xfffffffc, RZ, 0xc0, !PT ;  /* 0xfffffffc07097812 */ /* 0x000fe200078ec0ff */
[----:B------:R-:W-:Y:S01]  /*0fc0*/  IMAD.IADD R6, R92, 0x1, -R6 ;  /* 0x000000015c067824 */ /* 0x000fe200078e0a06 */
[----:B------:R-:W-:Y:S01]  /*0fd0*/  ISETP.GE.AND P0, PT, R26, c[0x0][0x27c], PT ;  /* 0x00009f001a007a0c */ /* 0x000fe20003f06270 */
[----:B------:R-:W-:Y:S01]  /*0fe0*/  IMAD.SHL.U32 R34, R34, 0x4, RZ ;  /* 0x0000000422227824 */ /* 0x000fe200078e00ff */
[----:B------:R-:W-:Y:S01]  /*0ff0*/  SHF.R.S32.HI R27, RZ, 0x1f, R26 ;  /* 0x0000001fff1b7819 */ /* 0x000fe2000001141a */
[----:B------:R-:W-:Y:S01]  /*1000*/  IMAD.IADD R21, R15, 0x1, -R9 ;  /* 0x000000010f157824 */ /* 0x000fe200078e0a09 */
[----:B------:R-:W-:Y:S01]  /*1010*/  ULDC.U8 UR4, c[0x0][0x298] ;  /* 0x0000a60000047ab9 */ /* 0x000fe20000000000 */
[----:B------:R-:W-:Y:S01]  /*1020*/  IMAD R15, R6, 0x20, R10 ;  /* 0x00000020060f7824 */ /* 0x000fe200078e020a */
[C---:B------:R-:W-:Y:S01]  /*1030*/  IADD3 R37, R34.reuse, 0x10, RZ ;  /* 0x0000001022257810 */ /* 0x040fe20007ffe0ff */
[----:B-1----:R-:W-:Y:S01]  /*1040*/  IMAD.WIDE.U32 R2, R19, c[0x0][0x1e0], RZ ;  /* 0x0000780013027a25 */ /* 0x002fe200078e00ff */
[----:B------:R-:W-:-:S02]  /*1050*/  IADD3 R36, R34, 0x20, RZ ;  /* 0x0000002022247810 */ /* 0x000fc40007ffe0ff */
[----:B------:R-:W-:Y:S01]  /*1060*/  SHF.R.S32.HI R35, RZ, 0x1f, R34 ;  /* 0x0000001fff237819 */ /* 0x000fe20000011422 */
[----:B------:R-:W-:Y:S01]  /*1070*/  IMAD.IADD R7, R3, 0x1, R0 ;  /* 0x0000000103077824 */ /* 0x000fe200078e0200 */
[----:B------:R-:W-:Y:S01]  /*1080*/  SEL R0, RZ, c[0x0][0x27c], !P0 ;  /* 0x00009f00ff007a07 */ /* 0x000fe20004000000 */
[----:B------:R-:W-:Y:S01]  /*1090*/  IMAD.SHL.U32 R10, R164, 0x2, RZ ;  /* 0x00000002a40a7824 */ /* 0x000fe200078e00ff */
[C---:B------:R-:W-:Y:S01]  /*10a0*/  IADD3 R95, R26.reuse, 0x30, RZ ;  /* 0x000000301a5f7810 */ /* 0x040fe20007ffe0ff */
[----:B------:R-:W-:Y:S01]  /*10b0*/  IMAD.MOV.U32 R6, RZ, RZ, R2 ;  /* 0x000000ffff067224 */ /* 0x000fe200078e0002 */
[C---:B------:R-:W-:Y:S01]  /*10c0*/  IADD3 R94, R26.reuse, 0x40, RZ ;  /* 0x000000401a5e7810 */ /* 0x040fe20007ffe0ff */
[----:B------:R-:W-:Y:S01]  /*10d0*/  IMAD.IADD R0, R26, 0x1, R0 ;  /* 0x000000011a007824 */ /* 0x000fe200078e0200 */
[----:B------:R-:W-:Y:S01]  /*10e0*/  IADD3 R20, -R10, c[0x0][0x1d4], RZ ;  /* 0x000075000a147a10 */ /* 0x000fe20007ffe1ff */
[----:B--2---:R-:W-:Y:S01]  /*10f0*/  IMAD.WIDE.U32 R4, R23, c[0x0][0x1e8], R6 ;  /* 0x00007a0017047a25 */ /* 0x004fe200078e0006 */
[----:B------:R-:W-:-:S02]  /*1100*/  IADD3 R93, R26, 0x50, RZ ;  /* 0x000000501a5d7810 */ /* 0x000fc40007ffe0ff */
[----:B------:R-:W-:Y:S01]  /*1110*/  SHF.R.S32.HI R6, RZ, 0x1f, R0 ;  /* 0x0000001fff067819 */ /* 0x000fe20000011400 */
[----:B------:R-:W-:Y:S02]  /*1120*/  IMAD R9, R167, c[0x0][0x1e8], RZ ;  /* 0x00007a00a7097a24 */ /* 0x000fe400078e02ff */
[----:B------:R-:W-:Y:S01]  /*1130*/  IMAD R14, R46, c[0x0][0x280], RZ ;  /* 0x0000a0002e0e7a24 */ /* 0x000fe200078e02ff */
[-C--:B------:R-:W-:Y:S01]  /*1140*/  LEA.HI R41, R6, R0.reuse, RZ, 0x3 ;  /* 0x0000000006297211 */ /* 0x080fe200078f18ff */
[----:B------:R-:W-:Y:S01]  /*1150*/  IMAD.IADD R29, R34, 0x1, R37 ;  /* 0x00000001221d7824 */ /* 0x000fe200078e0225 */
[----:B------:R-:W-:Y:S01]  /*1160*/  LEA.HI R40, R6, R0, RZ, 0x5 ;  /* 0x0000000006287211 */ /* 0x000fe200078f28ff */
[----:B------:R-:W-:Y:S01]  /*1170*/  IMAD.IADD R28, R34, 0x1, R36 ;  /* 0x00000001221c7824 */ /* 0x000fe200078e0224 */
[----:B------:R-:W-:Y:S01]  /*1180*/  LOP3.LUT R119, R41, 0xfffffff8, RZ, 0xc0, !PT ;  /* 0xfffffff829777812 */ /* 0x000fe200078ec0ff */
[----:B------:R-:W-:Y:S02]  /*1190*/  IMAD R9, R23, c[0x0][0x1ec], R9 ;  /* 0x00007b0017097a24 */ /* 0x000fe400078e0209 */
[----:B------:R-:W-:Y:S01]  /*11a0*/  IMAD R14, R92, c[0x0][0x284], R14 ;  /* 0x0000a1005c0e7a24 */ /* 0x000fe200078e020e */
[----:B------:R-:W-:Y:S01]  /*11b0*/  SHF.R.S32.HI R133, RZ, 0x1f, R119 ;  /* 0x0000001fff857819 */ /* 0x000fe20000011477 */
[----:B------:R-:W-:-:S02]  /*11c0*/  IMAD R0, R46, c[0x0][0x290], RZ ;  /* 0x0000a4002e007a24 */ /* 0x000fc400078e02ff */
[----:B------:R-:W-:Y:S02]  /*11d0*/  IMAD.IADD R5, R5, 0x1, R9 ;  /* 0x0000000105057824 */ /* 0x000fe400078e0209 */
[----:B------:R-:W-:Y:S02]  /*11e0*/  IMAD R0, R92, c[0x0][0x294], R0 ;  /* 0x0000a5005c007a24 */ /* 0x000fe400078e0200 */
[----:B------:R-:W-:-:S04]  /*11f0*/  IMAD.WIDE.U32 R12, R23, c[0x0][0x260], R12 ;  /* 0x00009800170c7a25 */ /* 0x000fc800078e000c */
[----:B------:R-:W-:-:S04]  /*1200*/  IMAD.WIDE.U32 R148, R92, c[0x0][0x1e0], RZ ;  /* 0x000078005c947a25 */ /* 0x000fc800078e00ff */
[----:B------:R-:W-:Y:S02]  /*1210*/  IMAD.MOV.U32 R160, RZ, RZ, c[0x0][0x1e0] ;  /* 0x00007800ffa07624 */ /* 0x000fe400078e00ff */
[----:B------:R-:W-:Y:S02]  /*1220*/  IMAD.MOV.U32 R161, RZ, RZ, c[0x0][0x280] ;  /* 0x0000a000ffa17624 */ /* 0x000fe400078e00ff */
[----:B------:R-:W-:Y:S01]  /*1230*/  IMAD.MOV.U32 R159, RZ, RZ, c[0x0][0x290] ;  /* 0x0000a400ff9f7624 */ /* 0x000fe200078e00ff */
[CC--:B------:R-:W-:Y:S01]  /*1240*/  SHF.L.U64.HI R152, R160.reuse, R154.reuse, c[0x0][0x1e4] ;  /* 0x00007900a0987619 */ /* 0x0c0fe2000001029a */
[----:B------:R-:W-:Y:S01]  /*1250*/  IMAD.SHL.U32 R160, R160, 0x40, RZ ;  /* 0x00000040a0a07824 */ /* 0x000fe200078e00ff */
[CC--:B------:R-:W-:Y:S01]  /*1260*/  SHF.L.U64.HI R153, R161.reuse, R154.reuse, c[0x0][0x284] ;  /* 0x0000a100a1997619 */ /* 0x0c0fe2000001029a */
[----:B------:R-:W-:Y:S01]  /*1270*/  IMAD.SHL.U32 R161, R161, 0x40, RZ ;  /* 0x00000040a1a17824 */ /* 0x000fe200078e00ff */
[C---:B------:R-:W-:Y:S01]  /*1280*/  SHF.L.U64.HI R154, R159.reuse, R154, c[0x0][0x294] ;  /* 0x0000a5009f9a7619 */ /* 0x040fe2000001029a */
[----:B------:R-:W-:Y:S01]  /*1290*/  IMAD.SHL.U32 R159, R159, 0x40, RZ ;  /* 0x000000409f9f7824 */ /* 0x000fe200078e00ff */
[----:B------:R-:W-:Y:S01]  /*12a0*/  BAR.SYNC.DEFER_BLOCKING 0x0 ;  /* 0x0000000000007b1d */ /* 0x000fe20000010000 */
[--C-:B---3--:R-:W-:Y:S01]  /*12b0*/  @P1 SHF.R.S32.HI R3, RZ, 0x1f, R8.reuse ;  /* 0x0000001fff031819 */ /* 0x108fe20000011408 */
[----:B------:R-:W-:Y:S01]  /*12c0*/  @P1 IMAD.MOV.U32 R2, RZ, RZ, R8 ;  /* 0x000000ffff021224 */ /* 0x000fe200078e0008 */
[----:B------:R-:W-:Y:S01]  /*12d0*/  SEL R8, R10, R20, !P0 ;  /* 0x000000140a087207 */ /* 0x000fe20004000000 */
[----:B------:R-:W-:Y:S01]  /*12e0*/  @!P1 IMAD.MOV.U32 R2, RZ, RZ, R25 ;  /* 0x000000ffff029224 */ /* 0x000fe200078e0019 */
[----:B------:R-:W-:Y:S01]  /*12f0*/  ISETP.GE.AND P0, PT, R28, c[0x0][0x27c], PT ;  /* 0x00009f001c007a0c */ /* 0x000fe20003f06270 */
[----:B------:R-:W-:Y:S01]  /*1300*/  @!P1 IMAD.MOV.U32 R3, RZ, RZ, R16 ;  /* 0x000000ffff039224 */ /* 0x000fe200078e0010 */
[----:B------:R-:W-:-:S02]  /*1310*/  SHF.R.S32.HI R7, RZ, 0x1f, R8 ;  /* 0x0000001fff077819 */ /* 0x000fc40000011408 */
[----:B------:R-:W-:Y:S02]  /*1320*/  SEL R44, R2, RZ, !P6 ;  /* 0x000000ff022c7207 */ /* 0x000fe40007000000 */
[----:B------:R-:W-:Y:S01]  /*1330*/  SEL R43, R3, RZ, !P6 ;  /* 0x000000ff032b7207 */ /* 0x000fe20007000000 */
[----:B------:R-:W-:Y:S01]  /*1340*/  IMAD.WIDE.U32 R2, R92, c[0x0][0x280], R34 ;  /* 0x0000a0005c027a25 */ /* 0x000fe200078e0022 */
[----:B------:R-:W-:Y:S02]  /*1350*/  ISETP.GE.AND P1, PT, R29, c[0x0][0x27c], PT ;  /* 0x00009f001d007a0c */ /* 0x000fe40003f26270 */
[----:B------:R-:W-:Y:S01]  /*1360*/  LEA.HI R45, R7, R8, RZ, 0x4 ;  /* 0x00000008072d7211 */ /* 0x000fe200078f20ff */
[----:B------:R-:W-:Y:S01]  /*1370*/  IMAD.IADD R33, R3, 0x1, R14 ;  /* 0x0000000103217824 */ /* 0x000fe200078e020e */
[CC--:B------:R-:W-:Y:S01]  /*1380*/  SEL R16, R10.reuse, R20.reuse, !P1 ;  /* 0x000000140a107207 */ /* 0x0c0fe20004800000 */
[----:B------:R-:W-:Y:S01]  /*1390*/  IMAD.MOV.U32 R32, RZ, RZ, R2 ;  /* 0x000000ffff207224 */ /* 0x000fe200078e0002 */
[----:B------:R-:W-:Y:S01]  /*13a0*/  SEL R20, R10, R20, !P0 ;  /* 0x000000140a147207 */ /* 0x000fe20004000000 */
[----:B------:R-:W-:Y:S01]  /*13b0*/  IMAD.WIDE.U32 R6, R92, c[0x0][0x280], R26 ;  /* 0x0000a0005c067a25 */ /* 0x000fe200078e001a */
[----:B------:R-:W-:-:S02]  /*13c0*/  SEL R39, RZ, c[0x0][0x27c], !P1 ;  /* 0x00009f00ff277a07 */ /* 0x000fc40004800000 */
[----:B------:R-:W-:Y:S01]  /*13d0*/  IADD3 R144, P1, R19, R92, RZ ;  /* 0x0000005c13907210 */ /* 0x000fe20007f3e0ff */
[----:B------:R-:W-:Y:S01]  /*13e0*/  IMAD.WIDE.U32 R8, R92, c[0x0][0x290], R34 ;  /* 0x0000a4005c087a25 */ /* 0x000fe200078e0022 */
[----:B------:R-:W-:-:S03]  /*13f0*/  ISETP.NE.AND P6, PT, RZ, UR4, PT ;  /* 0x00000004ff007c0c */ /* 0x000fc6000bfc5270 */
[----:B------:R-:W-:-:S04]  /*1400*/  IMAD.WIDE.U32 R2, R92, c[0x0][0x290], R26 ;  /* 0x0000a4005c027a25 */ /* 0x000fc800078e001a */
[----:B------:R-:W-:-:S04]  /*1410*/  IMAD.WIDE.U32 R10, R23, c[0x0][0x210], R26 ;  /* 0x00008400170a7a25 */ /* 0x000fc800078e001a */
[----:B------:R-:W-:Y:S02]  /*1420*/  IMAD.IADD R25, R14, 0x1, R7 ;  /* 0x000000010e197824 */ /* 0x000fe400078e0207 */
[----:B------:R-:W-:Y:S02]  /*1430*/  IMAD.IADD R31, R9, 0x1, R0 ;  /* 0x00000001091f7824 */ /* 0x000fe400078e0200 */
[----:B------:R-:W-:Y:S02]  /*1440*/  IMAD.IADD R23, R0, 0x1, R3 ;  /* 0x0000000100177824 */ /* 0x000fe400078e0203 */
[----:B------:R-:W-:Y:S02]  /*1450*/  IMAD R7, R43, c[0x0][0x1f0], RZ ;  /* 0x00007c002b077a24 */ /* 0x000fe400078e02ff */
[----:B------:R-:W-:Y:S02]  /*1460*/  IMAD R0, R46, c[0x0][0x1e0], RZ ;  /* 0x000078002e007a24 */ /* 0x000fe400078e02ff */
[----:B------:R-:W-:Y:S01]  /*1470*/  IMAD.MOV.U32 R24, RZ, RZ, R6 ;  /* 0x000000ffff187224 */ /* 0x000fe200078e0006 */
[----:B------:R-:W-:Y:S01]  /*1480*/  SHF.R.S32.HI R6, RZ, 0x1f, R16 ;  /* 0x0000001fff067819 */ /* 0x000fe20000011410 */
[----:B------:R-:W-:Y:S01]  /*1490*/  IMAD.WIDE.U32 R88, R44, c[0x0][0x1f0], R4 ;  /* 0x00007c002c587a25 */ /* 0x000fe200078e0004 */
[----:B------:R-:W-:-:S02]  /*14a0*/  SHF.R.S32.HI R5, RZ, 0x1f, R20 ;  /* 0x0000001fff057819 */ /* 0x000fc40000011414 */
[----:B------:R-:W-:Y:S01]  /*14b0*/  LEA.HI R16, R6, R16, RZ, 0x4 ;  /* 0x0000001006107211 */ /* 0x000fe200078f20ff */
[----:B------:R-:W-:Y:S01]  /*14c0*/  IMAD.MOV.U32 R30, RZ, RZ, R8 ;  /* 0x000000ffff1e7224 */ /* 0x000fe200078e0008 */
[----:B------:R-:W-:Y:S01]  /*14d0*/  SEL R6, RZ, c[0x0][0x27c], !P0 ;  /* 0x00009f00ff067a07 */ /* 0x000fe20004000000 */
[----:B------:R-:W-:Y:S01]  /*14e0*/  IMAD R4, R44, c[0x0][0x1f4], R7 ;  /* 0x00007d002c047a24 */ /* 0x000fe200078e0207 */
[----:B------:R-:W-:Y:S01]  /*14f0*/  LEA.HI R20, R5, R20, RZ, 0x4 ;  /* 0x0000001405147211 */ /* 0x000fe200078f20ff */
[----:B------:R-:W-:Y:S02]  /*1500*/  IMAD R8, R92, c[0x0][0x1e4], R0 ;  /* 0x000079005c087a24 */ /* 0x000fe400078e0200 */
[----:B------:R-:W-:Y:S02]  /*1510*/  IMAD R0, R42, c[0x0][0x268], RZ ;  /* 0x00009a002a007a24 */ /* 0x000fe400078e02ff */
[----:B------:R-:W-:Y:S02]  /*1520*/  IMAD.MOV.U32 R22, RZ, RZ, R2 ;  /* 0x000000ffff167224 */ /* 0x000fe400078e0002 */
[----:B------:R-:W-:-:S02]  /*1530*/  IMAD.IADD R90, R89, 0x1, R4 ;  /* 0x00000001595a7824 */ /* 0x000fc400078e0204 */
[----:B------:R-:W-:Y:S02]  /*1540*/  IMAD.IADD R3, R13, 0x1, R18 ;  /* 0x000000010d037824 */ /* 0x000fe400078e0212 */
[----:B------:R-:W-:Y:S02]  /*1550*/  IMAD.MOV.U32 R2, RZ, RZ, R12 ;  /* 0x000000ffff027224 */ /* 0x000fe400078e000c */
[----:B------:R-:W-:Y:S01]  /*1560*/  IMAD.IADD R4, R39, 0x1, R29 ;  /* 0x0000000127047824 */ /* 0x000fe200078e021d */
[----:B------:R-:W-:Y:S01]  /*1570*/  IADD3 R39, R34, 0x8, RZ ;  /* 0x0000000822277810 */ /* 0x000fe20007ffe0ff */
[C---:B------:R-:W-:Y:S02]  /*1580*/  IMAD R101, R98.reuse, c[0x0][0x26c], R0 ;  /* 0x00009b0062657a24 */ /* 0x040fe400078e0200 */
[----:B------:R-:W-:Y:S01]  /*1590*/  IMAD.SHL.U32 R0, R21, 0x40, RZ ;  /* 0x0000004015007824 */ /* 0x000fe200078e00ff */
[----:B------:R-:W-:Y:S01]  /*15a0*/  SHF.R.S32.HI R5, RZ, 0x1f, R4 ;  /* 0x0000001fff057819 */ /* 0x000fe20000011404 */
[----:B------:R-:W-:-:S03]  /*15b0*/  IMAD.WIDE.U32 R98, R98, c[0x0][0x268], R2 ;  /* 0x00009a0062627a25 */ /* 0x000fc600078e0002 */
[----:B------:R-:W-:Y:S01]  /*15c0*/  LOP3.LUT R0, R0, 0xc0, RZ, 0xc0, !PT ;  /* 0x000000c000007812 */ /* 0x000fe200078ec0ff */
[----:B------:R-:W-:Y:S01]  /*15d0*/  IMAD.IADD R3, R6, 0x1, R28 ;  /* 0x0000000106037824 */ /* 0x000fe200078e021c */
[-C--:B------:R-:W-:Y:S01]  /*15e0*/  LEA.HI R12, R5, R4.reuse, RZ, 0x3 ;  /* 0x00000004050c7211 */ /* 0x080fe200078f18ff */
[----:B------:R-:W-:Y:S01]  /*15f0*/  IMAD.IADD R137, R149, 0x1, R8 ;  /* 0x0000000195897824 */ /* 0x000fe200078e0208 */
[----:B------:R-:W-:Y:S01]  /*1600*/  LEA.HI R7, R5, R4, RZ, 0x5 ;  /* 0x0000000405077211 */ /* 0x000fe200078f28ff */
[----:B------:R-:W-:Y:S01]  /*1610*/  IMAD.SHL.U32 R5, R40, 0x40, RZ ;  /* 0x0000004028057824 */ /* 0x000fe200078e00ff */
[----:B------:R-:W-:Y:S01]  /*1620*/  SHF.R.S32.HI R4, RZ, 0x1f, R3 ;  /* 0x0000001fff047819 */ /* 0x000fe20000011403 */
[----:B------:R-:W-:Y:S01]  /*1630*/  IMAD.X R143, R38, 0x1, R46, P1 ;  /* 0x00000001268f7824 */ /* 0x000fe200008e062e */
[----:B------:R-:W-:Y:S01]  /*1640*/  SHF.R.U32.HI R2, RZ, 0x3, R0 ;  /* 0x00000003ff027819 */ /* 0x000fe20000011600 */
[----:B------:R-:W-:Y:S01]  /*1650*/  IMAD.IADD R11, R11, 0x1, R17 ;  /* 0x000000010b0b7824 */ /* 0x000fe200078e0211 */
[----:B------:R-:W-:Y:S01]  /*1660*/  LOP3.LUT R6, R0, 0x18, R41, 0xf8, !PT ;  /* 0x0000001800067812 */ /* 0x000fe200078ef829 */
[----:B-----5:R-:W-:Y:S01]  /*1670*/  IMAD.WIDE.U32 R112, R146, c[0x0][0x280], R32 ;  /* 0x0000a00092707a25 */ /* 0x020fe200078e0020 */
[----:B------:R-:W-:-:S02]  /*1680*/  LEA.HI R9, R4, R3, RZ, 0x3 ;  /* 0x0000000304097211 */ /* 0x000fc400078f18ff */
[----:B------:R-:W-:Y:S01]  /*1690*/  LEA.HI R8, R4, R3, RZ, 0x5 ;  /* 0x0000000304087211 */ /* 0x000fe200078f28ff */
[----:B------:R-:W-:Y:S01]  /*16a0*/  IMAD.SHL.U32 R4, R7, 0x40, RZ ;  /* 0x0000004007047824 */ /* 0x000fe200078e00ff */
[----:B------:R-:W-:Y:S01]  /*16b0*/  LOP3.LUT R13, R5, 0x7ffff800, RZ, 0xc0, !PT ;  /* 0x7ffff800050d7812 */ /* 0x000fe200078ec0ff */
[----:B------:R-:W-:Y:S01]  /*16c0*/  IMAD.WIDE.U32 R114, R44, c[0x0][0x218], R10 ;  /* 0x000086002c727a25 */ /* 0x000fe200078e000a */
[----:B------:R-:W-:Y:S02]  /*16d0*/  LOP3.LUT R6, R6, R2, RZ, 0x3c, !PT ;  /* 0x0000000206067212 */ /* 0x000fe400078e3cff */
[----:B------:R-:W-:Y:S01]  /*16e0*/  LOP3.LUT R5, R0, 0x18, R12, 0xf8, !PT ;  /* 0x0000001800057812 */ /* 0x000fe200078ef80c */
[----:B------:R-:W-:Y:S01]  /*16f0*/  IMAD.WIDE.U32 R110, R146, c[0x0][0x280], R24 ;  /* 0x0000a000926e7a25 */ /* 0x000fe200078e0018 */
[----:B------:R-:W-:Y:S02]  /*1700*/  SHF.R.S32.HI R3, RZ, 0x4, R45 ;  /* 0x00000004ff037819 */ /* 0x000fe4000001142d */
[----:B------:R-:W-:Y:S01]  /*1710*/  IADD3 R130, R6, R13, R15 ;  /* 0x0000000d06827210 */ /* 0x000fe20007ffe00f */
[----:B------:R-:W-:Y:S01]  /*1720*/  IMAD.WIDE.U32 R108, R146, c[0x0][0x290], R30 ;  /* 0x0000a400926c7a25 */ /* 0x000fe200078e001e */
[----:B------:R-:W-:-:S02]  /*1730*/  LOP3.LUT R7, R4, 0x7ffff800, RZ, 0xc0, !PT ;  /* 0x7ffff80004077812 */ /* 0x000fc400078ec0ff */
[-C--:B------:R-:W-:Y:S01]  /*1740*/  LOP3.LUT R6, R5, R2.reuse, RZ, 0x3c, !PT ;  /* 0x0000000205067212 */ /* 0x080fe200078e3cff */
[----:B------:R-:W-:Y:S01]  /*1750*/  IMAD.SHL.U32 R4, R8, 0x40, RZ ;  /* 0x0000004008047824 */ /* 0x000fe200078e00ff */
[----:B------:R-:W-:Y:S01]  /*1760*/  LEA.HI.SX32 R3, R41, R3, 0x1d ;  /* 0x0000000329037211 */ /* 0x000fe200078feaff */
[----:B------:R-:W-:Y:S01]  /*1770*/  IMAD.WIDE.U32 R106, R146, c[0x0][0x290], R22 ;  /* 0x0000a400926a7a25 */ /* 0x000fe200078e0016 */
[----:B------:R-:W-:Y:S02]  /*1780*/  LOP3.LUT R5, R0, 0x18, R9, 0xf8, !PT ;  /* 0x0000001800057812 */ /* 0x000fe400078ef809 */
[----:B------:R-:W-:Y:S01]  /*1790*/  IADD3 R129, R6, R7, R15 ;  /* 0x0000000706817210 */ /* 0x000fe20007ffe00f */
[----:B------:R-:W-:Y:S01]  /*17a0*/  IMAD.SHL.U32 R100, R3, 0x8, RZ ;  /* 0x0000000803647824 */ /* 0x000fe200078e00ff */
[----:B------:R-:W-:Y:S01]  /*17b0*/  SHF.R.S32.HI R7, RZ, 0x1f, R3 ;  /* 0x0000001fff077819 */ /* 0x000fe20000011403 */
[----:B------:R-:W-:Y:S01]  /*17c0*/  IMAD.IADD R101, R99, 0x1, R101 ;  /* 0x0000000163657824 */ /* 0x000fe200078e0265 */
[----:B------:R-:W-:Y:S01]  /*17d0*/  LOP3.LUT R6, R4, 0x7ffff800, RZ, 0xc0, !PT ;  /* 0x7ffff80004067812 */ /* 0x000fe200078ec0ff */
[----:B------:R-:W-:Y:S01]  /*17e0*/  IMAD.SHL.U32 R130, R130, 0x2, RZ ;  /* 0x0000000282827824 */ /* 0x000fe200078e00ff */
[----:B------:R-:W-:Y:S01]  /*17f0*/  LOP3.LUT R4, R5, R2, RZ, 0x3c, !PT ;  /* 0x0000000205047212 */ /* 0x000fe200078e3cff */
[----:B------:R-:W-:Y:S01]  /*1800*/  IMAD.SHL.U32 R129, R129, 0x2, RZ ;  /* 0x0000000281817824 */ /* 0x000fe200078e00ff */
[----:B------:R-:W-:-:S02]  /*1810*/  SHF.R.S32.HI R5, RZ, 0x4, R16 ;  /* 0x00000004ff057819 */ /* 0x000fc40000011410 */
[----:B------:R-:W-:Y:S02]  /*1820*/  LEA.HI R7, R7, R3, RZ, 0x2 ;  /* 0x0000000307077211 */ /* 0x000fe400078f10ff */
[----:B------:R-:W-:Y:S02]  /*1830*/  SHF.R.S32.HI R3, RZ, 0x4, R20 ;  /* 0x00000004ff037819 */ /* 0x000fe40000011414 */
[----:B------:R-:W-:Y:S01]  /*1840*/  IADD3 R128, R4, R6, R15 ;  /* 0x0000000604807210 */ /* 0x000fe20007ffe00f */
[----:B------:R-:W-:Y:S01]  /*1850*/  IMAD.SHL.U32 R6, R7, 0x200, RZ ;  /* 0x0000020007067824 */ /* 0x000fe200078e00ff */
[----:B------:R-:W-:Y:S02]  /*1860*/  LEA.HI.SX32 R4, R12, R5, 0x1d ;  /* 0x000000050c047211 */ /* 0x000fe400078feaff */
[----:B------:R-:W-:Y:S01]  /*1870*/  LOP3.LUT R5, R0, 0x18, R100, 0xf8, !PT ;  /* 0x0000001800057812 */ /* 0x000fe200078ef864 */
[----:B------:R-:W-:Y:S01]  /*1880*/  IMAD.SHL.U32 R128, R128, 0x2, RZ ;  /* 0x0000000280807824 */ /* 0x000fe200078e00ff */
[----:B------:R-:W-:Y:S01]  /*1890*/  LEA.HI.SX32 R3, R9, R3, 0x1d ;  /* 0x0000000309037211 */ /* 0x000fe200078feaff */
[----:B------:R-:W-:Y:S01]  /*18a0*/  IMAD.SHL.U32 R97, R4, 0x8, RZ ;  /* 0x0000000804617824 */ /* 0x000fe200078e00ff */
[----:B------:R-:W-:-:S02]  /*18b0*/  LOP3.LUT R8, R5, R2, RZ, 0x3c, !PT ;  /* 0x0000000205087212 */ /* 0x000fc400078e3cff */
[----:B------:R-:W-:Y:S01]  /*18c0*/  SHF.R.S32.HI R7, RZ, 0x1f, R4 ;  /* 0x0000001fff077819 */ /* 0x000fe20000011404 */
[----:B------:R-:W-:Y:S01]  /*18d0*/  IMAD.SHL.U32 R102, R3, 0x8, RZ ;  /* 0x0000000803667824 */ /* 0x000fe200078e00ff */
[----:B------:R-:W-:Y:S02]  /*18e0*/  SHF.R.S32.HI R5, RZ, 0x1f, R3 ;  /* 0x0000001fff057819 */ /* 0x000fe40000011403 */
[----:B------:R-:W-:Y:S02]  /*18f0*/  LOP3.LUT R6, R6, 0x7ffff800, RZ, 0xc0, !PT ;  /* 0x7ffff80006067812 */ /* 0x000fe400078ec0ff */
[----:B------:R-:W-:Y:S02]  /*1900*/  LEA.HI R7, R7, R4, RZ, 0x2 ;  /* 0x0000000407077211 */ /* 0x000fe400078f10ff */
[----:B------:R-:W-:Y:S02]  /*1910*/  LEA.HI R5, R5, R3, RZ, 0x2 ;  /* 0x0000000305057211 */ /* 0x000fe400078f10ff */
[----:B------:R-:W-:Y:S01]  /*1920*/  LOP3.LUT R3, R0, 0x18, R97, 0xf8, !PT ;  /* 0x0000001800037812 */ /* 0x000fe200078ef861 */
[----:B------:R-:W-:Y:S01]  /*1930*/  IMAD.SHL.U32 R4, R7, 0x200, RZ ;  /* 0x0000020007047824 */ /* 0x000fe200078e00ff */
[----:B------:R-:W-:-:S02]  /*1940*/  IADD3 R13, R8, R6, R15 ;  /* 0x00000006080d7210 */ /* 0x000fc40007ffe00f */
[C---:B------:R-:W-:Y:S02]  /*1950*/  LOP3.LUT R8, R0.reuse, 0x8, R26, 0xf8, !PT ;  /* 0x0000000800087812 */ /* 0x040fe400078ef81a */
[-C--:B------:R-:W-:Y:S01]  /*1960*/  LOP3.LUT R6, R3, R2.reuse, RZ, 0x3c, !PT ;  /* 0x0000000203067212 */ /* 0x080fe200078e3cff */
[----:B------:R-:W-:Y:S01]  /*1970*/  IMAD.SHL.U32 R3, R5, 0x200, RZ ;  /* 0x0000020005037824 */ /* 0x000fe200078e00ff */
[----:B------:R-:W-:Y:S01]  /*1980*/  LOP3.LUT R0, R0, 0x18, R102, 0xf8, !PT ;  /* 0x0000001800007812 */ /* 0x000fe200078ef866 */
[----:B------:R-:W-:Y:S01]  /*1990*/  IMAD.SHL.U32 R122, R13, 0x2, RZ ;  /* 0x000000020d7a7824 */ /* 0x000fe200078e00ff */
[-C--:B------:R-:W-:Y:S02]  /*19a0*/  LOP3.LUT R5, R8, R2.reuse, RZ, 0x3c, !PT ;  /* 0x0000000208057212 */ /* 0x080fe400078e3cff */
[----:B------:R-:W-:Y:S02]  /*19b0*/  LOP3.LUT R4, R4, 0x7ffff800, RZ, 0xc0, !PT ;  /* 0x7ffff80004047812 */ /* 0x000fe400078ec0ff */
[----:B------:R-:W-:Y:S01]  /*19c0*/  LOP3.LUT R2, R0, R2, RZ, 0x3c, !PT ;  /* 0x0000000200027212 */ /* 0x000fe200078e3cff */
[----:B------:R-:W-:Y:S01]  /*19d0*/  IMAD R0, R43, c[0x0][0x218], RZ ;  /* 0x000086002b007a24 */ /* 0x000fe200078e02ff */
[----:B------:R-:W-:Y:S01]  /*19e0*/  LOP3.LUT R3, R3, 0x7ffff800, RZ, 0xc0, !PT ;  /* 0x7ffff80003037812 */ /* 0x000fe200078ec0ff */
[----:B------:R-:W-:Y:S01]  /*19f0*/  IMAD.IADD R5, R15, 0x1, R5 ;  /* 0x000000010f057824 */ /* 0x000fe200078e0205 */
[----:B------:R-:W-:-:S02]  /*1a00*/  IADD3 R142, P1, P0, R88, R148, R26 ;  /* 0x00000094588e7210 */ /* 0x000fc4000783e01a */
[--C-:B------:R-:W-:Y:S02]  /*1a10*/  IADD3 R4, R6, R4, R15.reuse ;  /* 0x0000000406047210 */ /* 0x100fe40007ffe00f */
[----:B------:R-:W-:Y:S01]  /*1a20*/  IADD3 R15, R2, R3, R15 ;  /* 0x00000003020f7210 */ /* 0x000fe20007ffe00f */
[----:B------:R-:W-:Y:S01]  /*1a30*/  IMAD R3, R44, c[0x0][0x21c], R0 ;  /* 0x000087002c037a24 */ /* 0x000fe200078e0200 */
[----:B------:R-:W-:Y:S01]  /*1a40*/  IADD3.X R141, R90, R137, R27, P1, P0 ;  /* 0x000000895a8d7210 */ /* 0x000fe20000fe041b */
[----:B------:R-:W-:Y:S01]  /*1a50*/  IMAD.SHL.U32 R121, R4, 0x2, RZ ;  /* 0x0000000204797824 */ /* 0x000fe200078e00ff */
[----:B------:R-:W-:Y:S01]  /*1a60*/  SHF.R.S32.HI R0, RZ, 0x1f, R146 ;  /* 0x0000001fff007819 */ /* 0x000fe20000011492 */
[----:B------:R-:W-:Y:S01]  /*1a70*/  IMAD.IADD R131, R115, 0x1, R3 ;  /* 0x0000000173837824 */ /* 0x000fe200078e0203 */
[----:B------:R-:W-:Y:S01]  /*1a80*/  LOP3.LUT P0, RZ, R21, 0x2, RZ, 0xc0, !PT ;  /* 0x0000000215ff7812 */ /* 0x000fe2000780c0ff */
[----:B------:R-:W-:Y:S01]  /*1a90*/  IMAD.SHL.U32 R120, R15, 0x2, RZ ;  /* 0x000000020f787824 */ /* 0x000fe200078e00ff */
[----:B------:R-:W-:Y:S01]  /*1aa0*/  LEA R86, R5, 0x100, 0x1 ;  /* 0x0000010005567811 */ /* 0x000fe200078e08ff */
[----:B------:R-:W-:Y:S01]  /*1ab0*/  IMAD R2, R0, c[0x0][0x280], RZ ;  /* 0x0000a00000027a24 */ /* 0x000fe200078e02ff */
[----:B------:R-:W-:Y:S01]  /*1ac0*/  LOP3.LUT R118, R12, 0xfffffff8, RZ, 0xc0, !PT ;  /* 0xfffffff80c767812 */ /* 0x000fe200078ec0ff */
[----:B------:R-:W-:Y:S01]  /*1ad0*/  IMAD R0, R0, c[0x0][0x290], RZ ;  /* 0x0000a40000007a24 */ /* 0x000fe200078e02ff */
[----:B------:R-:W-:Y:S01]  /*1ae0*/  LOP3.LUT R103, R9, 0xfffffff8, RZ, 0xc0, !PT ;  /* 0xfffffff809677812 */ /* 0x000fe200078ec0ff */
[----:B------:R-:W-:Y:S01]  /*1af0*/  IMAD R2, R146, c[0x0][0x284], R2 ;  /* 0x0000a10092027a24 */ /* 0x000fe200078e0202 */
[----:B------:R-:W-:Y:S01]  /*1b00*/  IADD3 R87, R86, 0x20, RZ ;  /* 0x0000002056577810 */ /* 0x000fe20007ffe0ff */
[----:B------:R-:W-:Y:S01]  /*1b10*/  IMAD R0, R146, c[0x0][0x294], R0 ;  /* 0x0000a50092007a24 */ /* 0x000fe200078e0200 */
[C---:B------:R-:W-:Y:S01]  /*1b20*/  IADD3 R40, R34.reuse, 0x28, RZ ;  /* 0x0000002822287810 */ /* 0x040fe20007ffe0ff */
[----:B------:R-:W-:Y:S01]  /*1b30*/  IMAD.IADD R136, R113, 0x1, R2 ;  /* 0x0000000171887824 */ /* 0x000fe200078e0202 */
[----:B------:R-:W-:Y:S01]  /*1b40*/  IADD3 R38, R34, 0x18, RZ ;  /* 0x0000001822267810 */ /* 0x000fe20007ffe0ff */
[----:B------:R-:W-:Y:S01]  /*1b50*/  IMAD.IADD R134, R2, 0x1, R111 ;  /* 0x0000000102867824 */ /* 0x000fe200078e026f */
[----:B------:R-:W-:Y:S01]  /*1b60*/  SHF.R.S32.HI R125, RZ, 0x1f, R100 ;  /* 0x0000001fff7d7819 */ /* 0x000fe20000011464 */
[----:B------:R-:W-:Y:S01]  /*1b70*/  IMAD.IADD R135, R109, 0x1, R0 ;  /* 0x000000016d877824 */ /* 0x000fe200078e0200 */
[----:B------:R-:W-:Y:S01]  /*1b80*/  SHF.R.S32.HI R127, RZ, 0x1f, R118 ;  /* 0x0000001fff7f7819 */ /* 0x000fe20000011476 */
[----:B------:R-:W-:Y:S01]  /*1b90*/  IMAD.IADD R132, R0, 0x1, R107 ;  /* 0x0000000100847824 */ /* 0x000fe200078e026b */
[----:B------:R-:W-:-:S02]  /*1ba0*/  SHF.R.S32.HI R126, RZ, 0x1f, R103 ;  /* 0x0000001fff7e7819 */ /* 0x000fc40000011467 */
[----:B------:R-:W-:Y:S02]  /*1bb0*/  @P0 IADD3 R87, R86, -0x20, RZ ;  /* 0xffffffe056570810 */ /* 0x000fe40007ffe0ff */
[----:B------:R-:W-:Y:S02]  /*1bc0*/  SHF.R.S32.HI R124, RZ, 0x1f, R97 ;  /* 0x0000001fff7c7819 */ /* 0x000fe40000011461 */
[----:B------:R-:W-:Y:S02]  /*1bd0*/  SHF.R.S32.HI R123, RZ, 0x1f, R102 ;  /* 0x0000001fff7b7819 */ /* 0x000fe40000011466 */
.L_x_680:
        /* <DEDUP_REMOVED lines=8> */
[----:B------:R-:W-:Y:S04]  /*1c60*/  IMAD.IADD R16, R11, 0x1, R2 ;  /* 0x000000010b107824 */ /* 0x000fe800078e0202 */
[----:B------:R-:W-:Y:S01]  /*1c70*/  IMAD.X R2, R16, 0x1, R141, P0 ;  /* 0x0000000110027824 */ /* 0x000fe200000e068d */
[C---:B------:R-:W-:Y:S04]  /*1c80*/  LEA R60, P0, R0.reuse, c[0x0][0x1c8], 0x1 ;  /* 0x00007200003c7a11 */ /* 0x040fe800078008ff */
        /* <DEDUP_REMOVED lines=49> */
[----:B------:R-:W-:-:S12]  /*1fa0*/  CS2R R2, SRZ ;  /* 0x0000000000027805 */ /* 0x000fd8000001ff00 */
[----:B------:R1:W5:Y:S04]  /*1fb0*/  @!P0 LDG.E.64 R32, [R6.64] ;  /* 0x0000000606208981 */ /* 0x000368000c1e1b00 */
[----:B------:R1:W5:Y:S01]  /*1fc0*/  @!P0 LDG.E.64 R2, [R4.64] ;  /* 0x0000000604028981 */ /* 0x000362000c1e1b00 */
[----:B------:R-:W-:-:S13]  /*1fd0*/  ISETP.GE.AND P0, PT, R39, c[0x0][0x27c], PT ;  /* 0x00009f0027007a0c */ /* 0x000fda0003f06270 */
[----:B------:R1:W5:Y:S04]  /*1fe0*/  @!P0 LDG.E.64 R44, [R6.64+0x10] ;  /* 0x00001006062c8981 */ /* 0x000368000c1e1b00 */
[----:B------:R1:W5:Y:S01]  /*1ff0*/  @!P0 LDG.E.64 R12, [R4.64+0x10] ;  /* 0x00001006040c8981 */ /* 0x000362000c1e1b00 */
        /* <DEDUP_REMOVED lines=11> */
[----:B------:R1:W5:Y:S02]  /*20b0*/  @!P0 LDG.E.64 R20, [R4.64+0x50] ;  /* 0x0000500604148981 */ /* 0x000364000c1e1b00 */
.L_x_660:
[----:B------:R-:W-:Y:S05]  /*20c0*/  BSYNC B0 ;  /* 0x0000000000007941 */ /* 0x000fea0003800000 */
.L_x_659:
        /* <DEDUP_REMOVED lines=89> */
.L_x_663:
[----:B------:R-:W-:Y:S05]  /*2660*/  BSYNC B0 ;  /* 0x0000000000007941 */ /* 0x000fea0003800000 */
.L_x_662:
[----:B------:R-:W-:Y:S01]  /*2670*/  ISETP.GE.AND P0, PT, R29, c[0x0][0x1d4], PT ;  /* 0x000075001d007a0c */ /* 0x000fe20003f06270 */
[----:B------:R-:W-:-:S12]  /*2680*/  BSSY B0, `(.L_x_664) ;  /* 0x0000035000007945 */ /* 0x000fd80003800000 */
[----:B------:R-:W-:-:S05]  /*2690*/  @P0 BRA `(.L_x_665) ;  /* 0x0000033000000947 */ /* 0x000fca0003800000 */
[----:B------:R-:W-:Y:S01]  /*26a0*/  ISETP.GE.AND P0, PT, R39, c[0x0][0x27c], PT ;  /* 0x00009f0027007a0c */ /* 0x000fe20003f06270 */
[----:B-1----:R-:W1:-:S12]  /*26b0*/  LDS.128 R8, [R87+0x3000] ;  /* 0x0030000057087984 */ /* 0x002e580000000c00 */
        /* <DEDUP_REMOVED lines=49> */
.L_x_665:
[----:B------:R-:W-:Y:S05]  /*29d0*/  BSYNC B0 ;  /* 0x0000000000007941 */ /* 0x000fea0003800000 */
.L_x_664:
[----:B------:R-:W-:Y:S01]  /*29e0*/  ISETP.GE.AND P0, PT, R28, c[0x0][0x1d4], PT ;  /* 0x000075001c007a0c */ /* 0x000fe20003f06270 */
[----:B------:R-:W-:-:S12]  /*29f0*/  BSSY B0, `(.L_x_666) ;  /* 0x0000035000007945 */ /* 0x000fd80003800000 */
[----:B------:R-:W-:-:S05]  /*2a00*/  @P0 BRA `(.L_x_667) ;  /* 0x0000033000000947 */ /* 0x000fca0003800000 */
[----:B------:R-:W-:Y:S01]  /*2a10*/  ISETP.GE.AND P0, PT, R37, c[0x0][0x27c], PT ;  /* 0x00009f0025007a0c */ /* 0x000fe20003f06270 */
[----:B-1----:R-:W1:-:S12]  /*2a20*/  LDS.128 R8, [R86+0x4000] ;  /* 0x0040000056087984 */ /* 0x002e580000000c00 */
        /* <DEDUP_REMOVED lines=49> */
.L_x_667:
[----:B------:R-:W-:Y:S05]  /*2d40*/  BSYNC B0 ;  /* 0x0000000000007941 */ /* 0x000fea0003800000 */
.L_x_666:
[----:B------:R-:W-:Y:S01]  /*2d50*/  ISETP.GE.AND P0, PT, R95, c[0x0][0x1d4], PT ;  /* 0x000075005f007a0c */ /* 0x000fe20003f06270 */
[----:B------:R-:W-:-:S12]  /*2d60*/  BSSY B0, `(.L_x_668) ;  /* 0x0000035000007945 */ /* 0x000fd80003800000 */
[----:B------:R-:W-:-:S05]  /*2d70*/  @P0 BRA `(.L_x_669) ;  /* 0x0000033000000947 */ /* 0x000fca0003800000 */
[----:B------:R-:W-:Y:S01]  /*2d80*/  ISETP.GE.AND P0, PT, R38, c[0x0][0x27c], PT ;  /* 0x00009f0026007a0c */ /* 0x000fe20003f06270 */
[----:B-1----:R-:W1:-:S12]  /*2d90*/  LDS.128 R8, [R87+0x4000] ;  /* 0x0040000057087984 */ /* 0x002e580000000c00 */
        /* <DEDUP_REMOVED lines=49> */
.L_x_669:
[----:B------:R-:W-:Y:S05]  /*30b0*/  BSYNC B0 ;  /* 0x0000000000007941 */ /* 0x000fea0003800000 */
.L_x_668:
        /* <DEDUP_REMOVED lines=54> */
.L_x_671:
[----:B------:R-:W-:Y:S05]  /*3420*/  BSYNC B0 ;  /* 0x0000000000007941 */ /* 0x000fea0003800000 */
.L_x_670:
[----:B------:R-:W-:-:S13]  /*3430*/  ISETP.GE.AND P0, PT, R93, c[0x0][0x1d4], PT ;  /* 0x000075005d007a0c */ /* 0x000fda0003f06270 */
        /* <DEDUP_REMOVED lines=53> */
.L_x_658:
        /* <DEDUP_REMOVED lines=36> */
[----:B------:R1:W5:Y:S04]  /*39d0*/  @!P0 LDG.E.128 R44, [R8.64] ;  /* 0x00000006082c8981 */ /* 0x000368000c1e1d00 */
[----:B------:R1:W5:Y:S01]  /*39e0*/  @!P0 LDG.E.128 R4, [R2.64] ;  /* 0x0000000602048981 */ /* 0x000362000c1e1d00 */
[----:B------:R-:W-:-:S13]  /*39f0*/  ISETP.GE.AND P0, PT, R29, c[0x0][0x27c], PT ;  /* 0x00009f001d007a0c */ /* 0x000fda0003f06270 */
[----:B------:R1:W5:Y:S04]  /*3a00*/  @!P0 LDG.E.128 R56, [R8.64+0x20] ;  /* 0x0000200608388981 */ /* 0x000368000c1e1d00 */
[----:B------:R1:W5:Y:S01]  /*3a10*/  @!P0 LDG.E.128 R12, [R2.64+0x20] ;  /* 0x00002006020c8981 */ /* 0x000362000c1e1d00 */
[----:B------:R-:W-:-:S13]  /*3a20*/  ISETP.GE.AND P0, PT, R28, c[0x0][0x27c], PT ;  /* 0x00009f001c007a0c */ /* 0x000fda0003f06270 */
[----:B------:R1:W5:Y:S04]  /*3a30*/  @!P0 LDG.E.128 R64, [R8.64+0x40] ;  /* 0x0000400608408981 */ /* 0x000368000c1e1d00 */
[----:B------:R1:W5:Y:S02]  /*3a40*/  @!P0 LDG.E.128 R20, [R2.64+0x40] ;  /* 0x0000400602148981 */ /* 0x000364000c1e1d00 */
.L_x_673:
[----:B------:R-:W-:Y:S05]  /*3a50*/  BSYNC B0 ;  /* 0x0000000000007941 */ /* 0x000fea0003800000 */
.L_x_672:
        /* <DEDUP_REMOVED lines=48> */
[----:B------:R-:W-:Y:S01]  /*3d60*/  IMAD.MOV.U32 R2, RZ, RZ, R5 ;  /* 0x000000ffff027224 */ /* 0x000fe200078e0005 */
[----:B------:R-:W-:-:S13]  /*3d70*/  ISETP.GE.AND P0, PT, R26, c[0x0][0x27c], PT ;  /* 0x00009f001a007a0c */ /* 0x000fda0003f06270 */
        /* <DEDUP_REMOVED lines=62> */
[----:B------:R-:W-:Y:S01]  /*4160*/  @!P0 MOV R17, R41 ;  /* 0x0000002900118202 */ /* 0x000fe20000000f00 */
[----:B------:R-:W-:Y:S01]  /*4170*/  @!P0 IMAD.MOV.U32 R7, RZ, RZ, R19 ;  /* 0x000000ffff078224 */ /* 0x000fe200078e0013 */
[----:B------:R-:W-:Y:S01]  /*4180*/  @!P0 F2FP.PACK_AB R0, R2, R0 ;  /* 0x000000000200823e */ /* 0x000fe200000000ff */
[CC--:B------:R-:W-:Y:S01]  /*4190*/  @!P0 FFMA.FTZ R76, R8.reuse, R48.reuse, -R11 ;  /* 0x00000030084c8223 */ /* 0x0c0fe2000001080b */
[----:B------:R-:W-:Y:S01]  /*41a0*/  @!P0 HADD2.F32 R10, -RZ, R24.H0_H0 ;  /* 0x20000018ff0a8230 */ /* 0x000fe20000004100 */
[----:B------:R-:W-:Y:S01]  /*41b0*/  @!P0 FMUL.FTZ R5, R8, R9 ;  /* 0x0000000908058220 */ /* 0x000fe20000410000 */
[----:B------:R-:W-:Y:S01]  /*41c0*/  @!P0 HADD2.F32 R11, -RZ, R25.H0_H0 ;  /* 0x20000019ff0b8230 */ /* 0x000fe20000004100 */
[----:B------:R-:W-:Y:S01]  /*41d0*/  @!P0 IMAD.MOV.U32 R61, RZ, RZ, R3 ;  /* 0x000000ffff3d8224 */ /* 0x000fe200078e0003 */
[--C-:B------:R-:W-:Y:S01]  /*41e0*/  @!P0 HADD2.F32 R24, -RZ, R52.reuse.H0_H0 ;  /* 0x20000034ff188230 */ /* 0x100fe20000004100 */
[----:B------:R-:W-:Y:S01]  /*41f0*/  @!P0 FFMA.FTZ R5, R47, R48, R5 ;  /* 0x000000302f058223 */ /* 0x000fe20000010005 */
[----:B------:R-:W-:Y:S01]  /*4200*/  @!P0 MOV R60, R0 ;  /* 0x00000000003c8202 */ /* 0x000fe20000000f00 */
[----:B------:R-:W-:Y:S01]  /*4210*/  @!P0 FFMA.FTZ R6, R49, R50, R6 ;  /* 0x0000003231068223 */ /* 0x000fe20000010006 */
[----:B------:R-:W-:Y:S01]  /*4220*/  @!P0 HADD2.F32 R25, -RZ, R52.H1_H1 ;  /* 0x30000034ff198230 */ /* 0x000fe20000004100 */
[----:B------:R-:W-:Y:S01]  /*4230*/  @!P0 FMUL.FTZ R71, R24, R10 ;  /* 0x0000000a18478220 */ /* 0x000fe20000410000 */
[--C-:B------:R-:W-:Y:S02]  /*4240*/  @!P0 HADD2.F32 R9, -RZ, R7.reuse.H1_H1 ;  /* 0x30000007ff098230 */ /* 0x100fe40000004100 */
[----:B------:R-:W-:Y:S01]  /*4250*/  @!P0 F2FP.PACK_AB R5, R6, R5 ;  /* 0x000000050605823e */ /* 0x000fe200000000ff */
[----:B------:R-:W-:Y:S01]  /*4260*/  @!P0 HADD2.F32 R8, -RZ, R7.H0_H0 ;  /* 0x20000007ff088230 */ /* 0x000fe20000004100 */
[----:B------:R-:W-:Y:S01]  /*4270*/  @!P0 FMUL.FTZ R53, R25, R11 ;  /* 0x0000000b19358220 */ /* 0x000fe20000410000 */
[----:B------:R-:W-:Y:S01]  /*4280*/  @!P0 HADD2.F32 R52, -RZ, R54.H0_H0 ;  /* 0x20000036ff348230 */ /* 0x000fe20000004100 */
[----:B------:R-:W-:Y:S02]  /*4290*/  @!P0 MOV R62, R5 ;  /* 0x00000005003e8202 */ /* 0x000fe40000000f00 */
[C---:B------:R-:W-:Y:S02]  /*42a0*/  @!P0 FFMA.FTZ R71, R8.reuse, R51, -R71 ;  /* 0x0000003308478223 */ /* 0x040fe40000010847 */
[----:B------:R-:W-:Y:S02]  /*42b0*/  @!P0 FFMA.FTZ R53, R9, R52, -R53 ;  /* 0x0000003409358223 */ /* 0x000fe40000010835 */
[----:B------:R-:W-:Y:S01]  /*42c0*/  @!P0 FMUL.FTZ R7, R8, R10 ;  /* 0x0000000a08078220 */ /* 0x000fe20000410000 */
[----:B------:R-:W-:Y:S01]  /*42d0*/  @!P0 F2FP.PACK_AB R10, R77, R76 ;  /* 0x0000004c4d0a823e */ /* 0x000fe200000000ff */
[----:B------:R-:W-:Y:S01]  /*42e0*/  @!P0 FMUL.FTZ R8, R9, R11 ;  /* 0x0000000b09088220 */ /* 0x000fe20000410000 */
[----:B------:R-:W-:Y:S01]  /*42f0*/  @!P0 F2FP.PACK_AB R11, R81, R84 ;  /* 0x00000054510b823e */ /* 0x000fe200000000ff */
[----:B------:R-:W-:Y:S01]  /*4300*/  @!P0 FFMA.FTZ R7, R24, R51, R7 ;  /* 0x0000003318078223 */ /* 0x000fe20000010007 */
[----:B------:R-:W-:Y:S01]  /*4310*/  @!P0 F2FP.PACK_AB R9, R53, R71 ;  /* 0x000000473509823e */ /* 0x000fe200000000ff */
[----:B------:R-:W-:Y:S01]  /*4320*/  @!P0 FFMA.FTZ R8, R25, R52, R8 ;  /* 0x0000003419088223 */ /* 0x000fe20000010008 */
[----:B------:R-:W-:Y:S01]  /*4330*/  @!P0 MOV R16, R11 ;  /* 0x0000000b00108202 */ /* 0x000fe20000000f00 */
[----:B------:R-:W-:Y:S01]  /*4340*/  @!P0 IMAD.MOV.U32 R18, RZ, RZ, R10 ;  /* 0x000000ffff128224 */ /* 0x000fe200078e000a */
[----:B------:R-:W-:Y:S02]  /*4350*/  @!P0 MOV R19, R9 ;  /* 0x0000000900138202 */ /* 0x000fe40000000f00 */
[----:B------:R-:W-:Y:S03]  /*4360*/  @!P0 F2FP.PACK_AB R7, R8, R7 ;  /* 0x000000070807823e */ /* 0x000fe600000000ff */
[----:B------:R1:W-:Y:S01]  /*4370*/  STG.E.128 [R74.64], R16 ;  /* 0x000000104a007986 */ /* 0x0003e2000c101d06 */
[----:B------:R-:W-:Y:S07]  /*4380*/  @!P0 MOV R63, R7 ;  /* 0x00000007003f8202 */ /* 0x000fee0000000f00 */
[----:B------:R1:W-:Y:S02]  /*4390*/  @!P2 STG.E.128 [R72.64], R60 ;  /* 0x0000003c4800a986 */ /* 0x0003e4000c101d06 */
.L_x_675:
[----:B------:R-:W-:Y:S05]  /*43a0*/  BSYNC B0 ;  /* 0x0000000000007941 */ /* 0x000fea0003800000 */
.L_x_674:
[----:B------:R-:W-:Y:S01]  /*43b0*/  ISETP.GE.AND P0, PT, R29, c[0x0][0x1d4], PT ;  /* 0x000075001d007a0c */ /* 0x000fe20003f06270 */
[----:B------:R-:W-:-:S12]  /*43c0*/  BSSY B0, `(.L_x_676) ;  /* 0x0000070000007945 */ /* 0x000fd80003800000 */
        /* <DEDUP_REMOVED lines=12> */
[----:B------:R-:W-:-:S13]  /*4490*/  ISETP.GE.AND P0, PT, R29, c[0x0][0x27c], PT ;  /* 0x00009f001d007a0c */ /* 0x000fda0003f06270 */
        /* <DEDUP_REMOVED lines=19> */
[----:B------:R-:W-:Y:S01]  /*45d0*/  @!P0 SHF.R.U64 R11, R14, 0x10, R15 ;  /* 0x000000100e0b8819 */ /* 0x000fe2000000120f */
[-C--:B------:R-:W-:Y:S01]  /*45e0*/  @!P0 FFMA.FTZ R0, R5, R6.reuse, R0 ;  /* 0x0000000605008223 */ /* 0x080fe20000010000 */
[----:B------:R-:W-:Y:S01]  /*45f0*/  @!P0 HADD2.F32 R25, -RZ, R25.H0_H0 ;  /* 0x20000019ff198230 */ /* 0x000fe20000004100 */
[----:B------:R-:W-:Y:S01]  /*4600*/  @!P0 IMAD.MOV.U32 R5, RZ, RZ, R49 ;  /* 0x000000ffff058224 */ /* 0x000fe200078e0031 */
[----:B------:R-:W-:Y:S01]  /*4610*/  @!P0 HADD2.F32 R44, -RZ, R68.H0_H0 ;  /* 0x20000044ff2c8230 */ /* 0x000fe20000004100 */
[----:B------:R-:W-:Y:S01]  /*4620*/  @!P0 FFMA.FTZ R58, R2, R6, -R10 ;  /* 0x00000006023a8223 */ /* 0x000fe2000001080a */
[----:B------:R-:W-:Y:S01]  /*4630*/  @!P0 HADD2.F32 R11, -RZ, R11.H0_H0 ;  /* 0x2000000bff0b8230 */ /* 0x000fe20000004100 */
        /* <DEDUP_REMOVED lines=32> */
[----:B------:R-:W-:Y:S01]  /*4840*/  @!P0 F2FP.PACK_AB R12, R55, R56 ;  /* 0x00000038370c823e */ /* 0x000fe200000000ff */
[C---:B------:R-:W-:Y:S01]  /*4850*/  @!P0 FFMA.FTZ R54, R6.reuse, R44, -R9 ;  /* 0x0000002c06368223 */ /* 0x040fe20000010809 */
[----:B------:R-:W-:Y:S01]  /*4860*/  @!P0 MOV R9, R50 ;  /* 0x0000003200098202 */ /* 0x000fe20000000f00 */
[----:B------:R-:W-:Y:S01]  /*4870*/  @!P0 FMUL.FTZ R10, R45, R8 ;  /* 0x000000082d0a8220 */ /* 0x000fe20000410000 */
[----:B------:R-:W-:Y:S01]  /*4880*/  @!P0 HADD2.F32 R5, -RZ, R5.H1_H1 ;  /* 0x30000005ff058230 */ /* 0x000fe20000004100 */
[----:B------:R-:W-:Y:S01]  /*4890*/  @!P0 FMUL.FTZ R7, R6, R7 ;  /* 0x0000000706078220 */ /* 0x000fe20000410000 */
[----:B------:R-:W-:Y:S01]  /*48a0*/  @!P0 MOV R17, R12 ;  /* 0x0000000c00118202 */ /* 0x000fe20000000f00 */
[----:B------:R-:W-:Y:S01]  /*48b0*/  @!P0 IMAD.MOV.U32 R6, RZ, RZ, R18 ;  /* 0x000000ffff068224 */ /* 0x000fe200078e0012 */
[----:B------:R-:W-:Y:S01]  /*48c0*/  @!P0 F2FP.PACK_AB R3, R4, R3 ;  /* 0x000000030403823e */ /* 0x000fe200000000ff */
[C---:B------:R-:W-:Y:S01]  /*48d0*/  @!P0 FMUL.FTZ R8, R5.reuse, R8 ;  /* 0x0000000805088220 */ /* 0x040fe20000410000 */
[----:B------:R-:W-:Y:S01]  /*48e0*/  @!P0 HADD2.F32 R30, -RZ, R9.H0_H0 ;  /* 0x20000009ff1e8230 */ /* 0x000fe20000004100 */
[----:B------:R-:W-:Y:S01]  /*48f0*/  @!P0 FFMA.FTZ R53, R5, R46, -R10 ;  /* 0x0000002e05358223 */ /* 0x000fe2000001080a */
[----:B------:R-:W-:Y:S01]  /*4900*/  @!P0 HADD2.F32 R5, -RZ, R31.H1_H1 ;  /* 0x3000001fff058230 */ /* 0x000fe20000004100 */
[----:B------:R-:W-:Y:S01]  /*4910*/  @!P0 IMAD.MOV.U32 R49, RZ, RZ, R3 ;  /* 0x000000ffff318224 */ /* 0x000fe200078e0003 */
[----:B------:R-:W-:Y:S02]  /*4920*/  @!P0 HADD2.F32 R41, -RZ, R9.H1_H1 ;  /* 0x30000009ff298230 */ /* 0x000fe40000004100 */
[--C-:B------:R-:W-:Y:S02]  /*4930*/  @!P0 HADD2.F32 R10, -RZ, R6.reuse.H0_H0 ;  /* 0x20000006ff0a8230 */ /* 0x100fe40000004100 */
[----:B------:R-:W-:Y:S01]  /*4940*/  @!P0 HADD2.F32 R9, -RZ, R6.H1_H1 ;  /* 0x30000006ff098230 */ /* 0x000fe20000004100 */
[----:B------:R-:W-:Y:S01]  /*4950*/  @!P0 FMUL.FTZ R6, R30, R5 ;  /* 0x000000051e068220 */ /* 0x000fe20000410000 */
[----:B------:R-:W-:Y:S01]  /*4960*/  @!P0 HADD2.F32 R31, -RZ, R68.H1_H1 ;  /* 0x30000044ff1f8230 */ /* 0x000fe20000004100 */
[----:B------:R-:W-:Y:S02]  /*4970*/  @!P0 FMUL.FTZ R47, R41, R11 ;  /* 0x0000000b292f8220 */ /* 0x000fe40000410000 */
[C---:B------:R-:W-:Y:S02]  /*4980*/  @!P0 FMUL.FTZ R5, R10.reuse, R5 ;  /* 0x000000050a058220 */ /* 0x040fe40000410000 */
[----:B------:R-:W-:Y:S01]  /*4990*/  @!P0 FFMA.FTZ R52, R10, R31, -R6 ;  /* 0x0000001f0a348223 */ /* 0x000fe20000010806 */
[----:B------:R-:W-:Y:S01]  /*49a0*/  @!P0 F2FP.PACK_AB R10, R53, R54 ;  /* 0x00000036350a823e */ /* 0x000fe200000000ff */
[C---:B------:R-:W-:Y:S02]  /*49b0*/  @!P0 FFMA.FTZ R47, R9.reuse, R42, -R47 ;  /* 0x0000002a092f8223 */ /* 0x040fe4000001082f */
[----:B------:R-:W-:Y:S01]  /*49c0*/  @!P0 FMUL.FTZ R6, R9, R11 ;  /* 0x0000000b09068220 */ /* 0x000fe20000410000 */
[----:B------:R-:W-:Y:S01]  /*49d0*/  @!P0 F2FP.PACK_AB R11, R57, R58 ;  /* 0x0000003a390b823e */ /* 0x000fe200000000ff */
[----:B------:R-:W-:Y:S01]  /*49e0*/  @!P0 FFMA.FTZ R5, R30, R31, R5 ;  /* 0x0000001f1e058223 */ /* 0x000fe20000010005 */
[----:B------:R-:W-:Y:S01]  /*49f0*/  @!P0 F2FP.PACK_AB R9, R47, R52 ;  /* 0x000000342f09823e */ /* 0x000fe200000000ff */
[----:B------:R-:W-:Y:S01]  /*4a00*/  @!P0 FFMA.FTZ R6, R41, R42, R6 ;  /* 0x0000002a29068223 */ /* 0x000fe20000010006 */
[----:B------:R-:W-:Y:S01]  /*4a10*/  @!P0 MOV R16, R11 ;  /* 0x0000000b00108202 */ /* 0x000fe20000000f00 */
        /* <DEDUP_REMOVED lines=10> */
.L_x_677:
[----:B------:R-:W-:Y:S05]  /*4ac0*/  BSYNC B0 ;  /* 0x0000000000007941 */ /* 0x000fea0003800000 */
.L_x_676:
[----:B------:R-:W-:-:S13]  /*4ad0*/  ISETP.GE.AND P0, PT, R28, c[0x0][0x1d4], PT ;  /* 0x000075001c007a0c */ /* 0x000fda0003f06270 */
[----:B------:R-:W-:-:S05]  /*4ae0*/  @P0 BRA `(.L_x_661) ;  /* 0x0000086000000947 */ /* 0x000fca0003800000 */
[----:B------:R-:W2:Y:S01]  /*4af0*/  LDS.128 R44, [R120+0x3100] ;  /* 0x00310000782c7984 */ /* 0x000ea20000000c00 */
[----:B------:R-:W-:Y:S04]  /*4b00*/  IADD3 R0, P1, P0, R88, R80, R103 ;  /* 0x0000005058007210 */ /* 0x000fe8000783e067 */
[----:B------:R-:W-:Y:S02]  /*4b10*/  IADD3.X R2, R90, R79, R126, P1, P0 ;  /* 0x0000004f5a027210 */ /* 0x000fe40000fe047e */
[C---:B------:R-:W-:Y:S01]  /*4b20*/  LEA R52, P0, R0.reuse, c[0x0][0x1c8], 0x1 ;  /* 0x0000720000347a11 */ /* 0x040fe200078008ff */
[----:B------:R-:W3:Y:S03]  /*4b30*/  LDS.128 R12, [R128+0x3100] ;  /* 0x00310000800c7984 */ /* 0x000ee60000000c00 */
[----:B------:R-:W-:Y:S02]  /*4b40*/  LEA.HI.X R53, R0, c[0x0][0x1cc], R2, 0x1, P0 ;  /* 0x0000730000357a11 */ /* 0x000fe400000f0c02 */
[----:B------:R-:W-:-:S13]  /*4b50*/  ISETP.GE.AND P0, PT, R28, c[0x0][0x27c], PT ;  /* 0x00009f001c007a0c */ /* 0x000fda0003f06270 */
[----:B------:R-:W-:Y:S01]  /*4b60*/  @!P0 HADD2.F32 R3, -RZ, R32.H0_H0 ;  /* 0x20000020ff038230 */ /* 0x000fe20000004100 */
[--C-:B------:R-:W-:Y:S01]  /*4b70*/  @!P0 SHF.R.U32.HI R4, RZ, 0x10, R21.reuse ;  /* 0x00000010ff048819 */ /* 0x100fe20000011615 */
[--C-:B-1----:R-:W-:Y:S01]  /*4b80*/  @!P0 HADD2.F32 R18, -RZ, R69.reuse.H1_H1 ;  /* 0x30000045ff128230 */ /* 0x102fe20000004100 */
[----:B------:R-:W-:Y:S01]  /*4b90*/  @!P0 SHF.R.U64 R7, R20, 0x10, R21 ;  /* 0x0000001014078819 */ /* 0x000fe20000001215 */
[----:B------:R-:W-:Y:S01]  /*4ba0*/  @!P0 HADD2.F32 R30, -RZ, R70.H0_H0 ;  /* 0x20000046ff1e8230 */ /* 0x000fe20000004100 */
[----:B------:R-:W-:Y:S01]  /*4bb0*/  @!P0 SHF.R.U64 R11, R22, 0x10, R23 ;  /* 0x00000010160b8819 */ /* 0x000fe20000001217 */
[----:B------:R-:W-:Y:S01]  /*4bc0*/  @!P0 HADD2.F32 R22, -RZ, R69.H0_H0 ;  /* 0x20000045ff168230 */ /* 0x000fe20000004100 */
[----:B------:R-:W-:Y:S01]  /*4bd0*/  @!P0 SHF.R.U32.HI R8, RZ, 0x10, R65 ;  /* 0x00000010ff088819 */ /* 0x000fe20000011641 */
[----:B------:R-:W-:Y:S01]  /*4be0*/  @!P0 HADD2.F32 R4, -RZ, R4.H0_H0 ;  /* 0x20000004ff048230 */ /* 0x000fe20000004100 */
[----:B------:R-:W-:Y:S01]  /*4bf0*/  @!P0 SHF.R.U32.HI R9, RZ, 0x10, R23 ;  /* 0x00000010ff098819 */ /* 0x000fe20000011617 */
[----:B------:R-:W-:Y:S01]  /*4c00*/  @!P0 HADD2.F32 R11, -RZ, R11.H0_H0 ;  /* 0x2000000bff0b8230 */ /* 0x000fe20000004100 */
[----:B------:R-:W-:Y:S01]  /*4c10*/  @!P0 SHF.R.U64 R20, R64, 0x10, R65 ;  /* 0x0000001040148819 */ /* 0x000fe20000001241 */
[----:B------:R-:W-:Y:S01]  /*4c20*/  @!P0 HADD2.F32 R24, -RZ, R8.H0_H0 ;  /* 0x20000008ff188230 */ /* 0x000fe20000004100 */
[--C-:B------:R-:W-:Y:S01]  /*4c30*/  @!P0 SHF.R.U32.HI R43, RZ, 0x10, R67.reuse ;  /* 0x00000010ff2b8819 */ /* 0x100fe20000011643 */
[----:B--2---:R-:W-:Y:S01]  /*4c40*/  @!P0 IMAD.MOV.U32 R48, RZ, RZ, R46 ;  /* 0x000000ffff308224 */ /* 0x004fe200078e002e */
[----:B------:R-:W-:Y:S01]  /*4c50*/  @!P0 MOV R5, R45 ;  /* 0x0000002d00058202 */ /* 0x000fe20000000f00 */
[----:B------:R-:W-:Y:S01]  /*4c60*/  @!P0 HADD2.F32 R20, -RZ, R20.H0_H0 ;  /* 0x20000014ff148230 */ /* 0x000fe20000004100 */
[----:B------:R-:W-:Y:S01]  /*4c70*/  @!P0 MOV R10, R44 ;  /* 0x0000002c000a8202 */ /* 0x000fe20000000f00 */
[----:B------:R-:W-:Y:S01]  /*4c80*/  @!P0 HADD2.F32 R41, -RZ, R70.H1_H1 ;  /* 0x30000046ff298230 */ /* 0x000fe20000004100 */
[----:B------:R-:W-:Y:S01]  /*4c90*/  @!P0 MOV R31, R47 ;  /* 0x0000002f001f8202 */ /* 0x000fe20000000f00 */
[--C-:B------:R-:W-:Y:S01]  /*4ca0*/  @!P0 HADD2.F32 R21, -RZ, R5.reuse.H0_H0 ;  /* 0x20000005ff158230 */ /* 0x100fe20000004100 */
[----:B------:R-:W-:Y:S01]  /*4cb0*/  @!P0 SHF.R.U64 R66, R66, 0x10, R67 ;  /* 0x0000001042428819 */ /* 0x000fe20000001243 */
[----:B------:R-:W-:Y:S01]  /*4cc0*/  @!P0 HADD2.F32 R23, -RZ, R5.H1_H1 ;  /* 0x30000005ff178230 */ /* 0x000fe20000004100 */
[----:B---3--:R-:W-:Y:S01]  /*4cd0*/  @!P0 MOV R2, R13 ;  /* 0x0000000d00028202 */ /* 0x008fe20000000f00 */
[----:B------:R-:W-:Y:S01]  /*4ce0*/  @!P0 HADD2.F32 R25, -RZ, R48.H0_H0 ;  /* 0x20000030ff198230 */ /* 0x000fe20000004100 */
[-C--:B------:R-:W-:Y:S01]  /*4cf0*/  @!P0 FMUL.FTZ R6, R21, R3.reuse ;  /* 0x0000000315068220 */ /* 0x080fe20000410000 */
[----:B------:R-:W-:Y:S01]  /*4d00*/  @!P0 HADD2.F32 R42, -RZ, R31.H1_H1 ;  /* 0x3000001fff2a8230 */ /* 0x000fe20000004100 */
[----:B------:R-:W-:Y:S01]  /*4d10*/  @!P0 FMUL.FTZ R8, R23, R4 ;  /* 0x0000000417088220 */ /* 0x000fe20000410000 */
[--C-:B------:R-:W-:Y:S02]  /*4d20*/  @!P0 HADD2.F32 R0, -RZ, R2.reuse.H0_H0 ;  /* 0x20000002ff008230 */ /* 0x100fe40000004100 */
[----:B------:R-:W-:Y:S02]  /*4d30*/  @!P0 HADD2.F32 R2, -RZ, R2.H1_H1 ;  /* 0x30000002ff028230 */ /* 0x000fe40000004100 */
[----:B------:R-:W-:Y:S01]  /*4d40*/  @!P0 HADD2.F32 R43, -RZ, R43.H0_H0 ;  /* 0x2000002bff2b8230 */ /* 0x000fe20000004100 */
[C---:B------:R-:W-:Y:S01]  /*4d50*/  @!P0 FFMA.FTZ R58, R0.reuse, R22, -R6 ;  /* 0x00000016003a8223 */ /* 0x040fe20000010806 */
[----:B------:R-:W-:Y:S01]  /*4d60*/  @!P0 MOV R6, R12 ;  /* 0x0000000c00068202 */ /* 0x000fe20000000f00 */
[----:B------:R-:W-:Y:S01]  /*4d70*/  @!P0 FMUL.FTZ R3, R0, R3 ;  /* 0x0000000300038220 */ /* 0x000fe20000410000 */
[----:B------:R-:W-:Y:S01]  /*4d80*/  @!P0 HADD2.F32 R0, -RZ, R32.H1_H1 ;  /* 0x30000020ff008230 */ /* 0x000fe20000004100 */
[C---:B------:R-:W-:Y:S01]  /*4d90*/  @!P0 FMUL.FTZ R4, R2.reuse, R4 ;  /* 0x0000000402048220 */ /* 0x040fe20000410000 */
[----:B------:R-:W-:Y:S01]  /*4da0*/  @!P0 HADD2.F32 R17, -RZ, R10.H0_H0 ;  /* 0x2000000aff118230 */ /* 0x000fe20000004100 */
[----:B------:R-:W-:Y:S01]  /*4db0*/  @!P0 FFMA.FTZ R57, R2, R24, -R8 ;  /* 0x0000001802398223 */ /* 0x000fe20000010808 */
[--C-:B------:R-:W-:Y:S01]  /*4dc0*/  @!P0 HADD2.F32 R5, -RZ, R6.reuse.H0_H0 ;  /* 0x20000006ff058230 */ /* 0x100fe20000004100 */
[----:B------:R-:W-:Y:S01]  /*4dd0*/  @!P0 MOV R8, R14 ;  /* 0x0000000e00088202 */ /* 0x000fe20000000f00 */
[----:B------:R-:W-:Y:S01]  /*4de0*/  @!P0 HADD2.F32 R6, -RZ, R6.H1_H1 ;  /* 0x30000006ff068230 */ /* 0x000fe20000004100 */
[-C--:B------:R-:W-:Y:S01]  /*4df0*/  @!P0 FMUL.FTZ R16, R17, R0.reuse ;  /* 0x0000000011108220 */ /* 0x080fe20000410000 */
[----:B------:R-:W-:Y:S01]  /*4e00*/  @!P0 HADD2.F32 R2, -RZ, R7.H0_H0 ;  /* 0x20000007ff028230 */ /* 0x000fe20000004100 */
[C---:B------:R-:W-:Y:S01]  /*4e10*/  @!P0 FMUL.FTZ R0, R5.reuse, R0 ;  /* 0x0000000005008220 */ /* 0x040fe20000410000 */
[----:B------:R-:W-:Y:S01]  /*4e20*/  @!P0 HADD2.F32 R19, -RZ, R10.H1_H1 ;  /* 0x3000000aff138230 */ /* 0x000fe20000004100 */
[-C--:B------:R-:W-:Y:S01]  /*4e30*/  @!P0 FFMA.FTZ R56, R5, R18.reuse, -R16 ;  /* 0x0000001205388223 */ /* 0x080fe20000010810 */
[----:B------:R-:W-:Y:S01]  /*4e40*/  @!P0 HADD2.F32 R5, -RZ, R33.H0_H0 ;  /* 0x20000021ff058230 */ /* 0x000fe20000004100 */
[----:B------:R-:W-:Y:S01]  /*4e50*/  @!P0 FFMA.FTZ R0, R17, R18, R0 ;  /* 0x0000001211008223 */ /* 0x000fe20000010000 */
[----:B------:R-:W-:Y:S01]  /*4e60*/  @!P0 HADD2.F32 R7, -RZ, R8.H0_H0 ;  /* 0x20000008ff078230 */ /* 0x000fe20000004100 */
[-C--:B------:R-:W-:Y:S01]  /*4e70*/  @!P0 FMUL.FTZ R16, R19, R2.reuse ;  /* 0x0000000213108220 */ /* 0x080fe20000410000 */
[----:B------:R-:W-:Y:S01]  /*4e80*/  @!P0 HADD2.F32 R32, -RZ, R66.H0_H0 ;  /* 0x20000042ff208230 */ /* 0x000fe20000004100 */
[----:B------:R-:W-:Y:S02]  /*4e90*/  @!P0 FMUL.FTZ R10, R25, R5 ;  /* 0x00000005190a8220 */ /* 0x000fe40000410000 */
[C---:B------:R-:W-:Y:S02]  /*4ea0*/  @!P0 FMUL.FTZ R2, R6.reuse, R2 ;  /* 0x0000000206028220 */ /* 0x040fe40000410000 */
[----:B------:R-:W-:Y:S01]  /*4eb0*/  @!P0 FFMA.FTZ R55, R6, R20, -R16 ;  /* 0x0000001406378223 */ /* 0x000fe20000010810 */
[----:B------:R-:W-:Y:S01]  /*4ec0*/  @!P0 MOV R6, R15 ;  /* 0x0000000f00068202 */ /* 0x000fe20000000f00 */
[C---:B------:R-:W-:Y:S01]  /*4ed0*/  @!P0 FMUL.FTZ R5, R7.reuse, R5 ;  /* 0x0000000507058220 */ /* 0x040fe20000410000 */
[----:B------:R-:W-:Y:S01]  /*4ee0*/  @!P0 HADD2.F32 R16, -RZ, R9.H0_H0 ;  /* 0x20000009ff108230 */ /* 0x000fe20000004100 */
[----:B------:R-:W-:Y:S01]  /*4ef0*/  @!P0 FFMA.FTZ R54, R7, R30, -R10 ;  /* 0x0000001e07368223 */ /* 0x000fe2000001080a */
[----:B------:R-:W-:Y:S01]  /*4f00*/  @!P0 HADD2.F32 R7, -RZ, R33.H1_H1 ;  /* 0x30000021ff078230 */ /* 0x000fe20000004100 */
[----:B------:R-:W-:Y:S01]  /*4f10*/  @!P0 FFMA.FTZ R2, R19, R20, R2 ;  /* 0x0000001413028223 */ /* 0x000fe20000010002 */
[----:B------:R-:W-:Y:S01]  /*4f20*/  @!P0 HADD2.F32 R33, -RZ, R31.H0_H0 ;  /* 0x2000001fff218230 */ /* 0x000fe20000004100 */
[----:B------:R-:W-:Y:S01]  /*4f30*/  @!P0 FFMA.FTZ R3, R21, R22, R3 ;  /* 0x0000001615038223 */ /* 0x000fe20000010003 */
[----:B------:R-:W-:Y:S01]  /*4f40*/  @!P0 HADD2.F32 R31, -RZ, R48.H1_H1 ;  /* 0x30000030ff1f8230 */ /* 0x000fe20000004100 */
[----:B------:R-:W-:Y:S01]  /*4f50*/  @!P0 FMUL.FTZ R48, R42, R16 ;  /* 0x000000102a308220 */ /* 0x000fe20000410000 */
[----:B------:R-:W-:Y:S01]  /*4f60*/  @!P0 F2FP.PACK_AB R0, R2, R0 ;  /* 0x000000000200823e */ /* 0x000fe200000000ff */
[----:B------:R-:W-:Y:S01]  /*4f70*/  @!P0 FMUL.FTZ R49, R33, R7 ;  /* 0x0000000721318220 */ /* 0x000fe20000410000 */
[----:B------:R-:W-:Y:S01]  /*4f80*/  @!P0 HADD2.F32 R10, -RZ, R8.H1_H1 ;  /* 0x30000008ff0a8230 */ /* 0x000fe20000004100 */
[----:B------:R-:W-:Y:S01]  /*4f90*/  @!P0 FMUL.FTZ R50, R31, R11 ;  /* 0x0000000b1f328220 */ /* 0x000fe20000410000 */
[--C-:B------:R-:W-:Y:S01]  /*4fa0*/  @!P0 HADD2.F32 R9, -RZ, R6.reuse.H0_H0 ;  /* 0x20000006ff098230 */ /* 0x100fe20000004100 */
[----:B------:R-:W-:Y:S01]  /*4fb0*/  @!P0 FFMA.FTZ R4, R23, R24, R4 ;  /* 0x0000001817048223 */ /* 0x000fe20000010004 */
[----:B------:R-:W-:Y:S01]  /*4fc0*/  @!P0 HADD2.F32 R8, -RZ, R6.H1_H1 ;  /* 0x30000006ff088230 */ /* 0x000fe20000004100 */
[----:B------:R-:W-:Y:S02]  /*4fd0*/  @!P0 FFMA.FTZ R50, R10, R32, -R50 ;  /* 0x000000200a328223 */ /* 0x000fe40000010832 */
[----:B------:R-:W-:Y:S01]  /*4fe0*/  @!P0 FFMA.FTZ R49, R9, R41, -R49 ;  /* 0x0000002909318223 */ /* 0x000fe20000010831 */
[----:B------:R-:W-:Y:S01]  /*4ff0*/  @!P0 F2FP.PACK_AB R3, R4, R3 ;  /* 0x000000030403823e */ /* 0x000fe200000000ff */
[----:B------:R-:W-:Y:S01]  /*5000*/  @!P0 FFMA.FTZ R51, R8, R43, -R48 ;  /* 0x0000002b08338223 */ /* 0x000fe20000010830 */
[----:B------:R-:W-:Y:S01]  /*5010*/  @!P0 F2FP.PACK_AB R48, R57, R58 ;  /* 0x0000003a3930823e */ /* 0x000fe200000000ff */
[----:B------:R-:W-:Y:S01]  /*5020*/  @!P0 FMUL.FTZ R6, R10, R11 ;  /* 0x0000000b0a068220 */ /* 0x000fe20000410000 */
[----:B------:R-:W-:Y:S01]  /*5030*/  @!P0 F2FP.PACK_AB R11, R55, R56 ;  /* 0x00000038370b823e */ /* 0x000fe200000000ff */
[----:B------:R-:W-:Y:S01]  /*5040*/  @!P0 FMUL.FTZ R7, R9, R7 ;  /* 0x0000000709078220 */ /* 0x000fe20000410000 */
[----:B------:R-:W-:Y:S01]  /*5050*/  @!P0 F2FP.PACK_AB R10, R51, R49 ;  /* 0x00000031330a823e */ /* 0x000fe200000000ff */
[----:B------:R-:W-:Y:S01]  /*5060*/  @!P0 FFMA.FTZ R5, R25, R30, R5 ;  /* 0x0000001e19058223 */ /* 0x000fe20000010005 */
[----:B------:R-:W-:Y:S01]  /*5070*/  @!P0 F2FP.PACK_AB R9, R50, R54 ;  /* 0x000000363209823e */ /* 0x000fe200000000ff */
[----:B------:R-:W-:Y:S01]  /*5080*/  @!P0 FMUL.FTZ R8, R8, R16 ;  /* 0x0000001008088220 */ /* 0x000fe20000410000 */
[----:B------:R-:W-:Y:S01]  /*5090*/  @!P0 MOV R13, R48 ;  /* 0x00000030000d8202 */ /* 0x000fe20000000f00 */
[----:B------:R-:W-:Y:S01]  /*50a0*/  @!P0 FFMA.FTZ R6, R31, R32, R6 ;  /* 0x000000201f068223 */ /* 0x000fe20000010006 */
[----:B------:R-:W-:Y:S01]  /*50b0*/  @!P0 MOV R14, R9 ;  /* 0x00000009000e8202 */ /* 0x000fe20000000f00 */
[----:B------:R-:W-:Y:S01]  /*50c0*/  @!P0 FFMA.FTZ R7, R33, R41, R7 ;  /* 0x0000002921078223 */ /* 0x000fe20000010007 */
[----:B------:R-:W-:Y:S01]  /*50d0*/  @!P0 MOV R15, R10 ;  /* 0x0000000a000f8202 */ /* 0x000fe20000000f00 */
[----:B------:R-:W-:Y:S01]  /*50e0*/  @!P0 IMAD.MOV.U32 R12, RZ, RZ, R11 ;  /* 0x000000ffff0c8224 */ /* 0x000fe200078e000b */
[----:B------:R-:W-:Y:S01]  /*50f0*/  @!P0 F2FP.PACK_AB R5, R6, R5 ;  /* 0x000000050605823e */ /* 0x000fe200000000ff */
[----:B------:R-:W-:Y:S01]  /*5100*/  @!P0 FFMA.FTZ R8, R42, R43, R8 ;  /* 0x0000002b2a088223 */ /* 0x000fe20000010008 */
[----:B------:R-:W-:Y:S01]  /*5110*/  @!P0 MOV R45, R3 ;  /* 0x00000003002d8202 */ /* 0x000fe20000000f00 */
[----:B------:R-:W-:Y:S01]  /*5120*/  @!P0 IMAD.MOV.U32 R44, RZ, RZ, R0 ;  /* 0x000000ffff2c8224 */ /* 0x000fe200078e0000 */
[----:B------:R1:W-:Y:S01]  /*5130*/  STG.E.128 [R52.64], R12 ;  /* 0x0000000c34007986 */ /* 0x0003e2000c101d06 */
[----:B------:R-:W-:Y:S02]  /*5140*/  @!P0 MOV R46, R5 ;  /* 0x00000005002e8202 */ /* 0x000fe40000000f00 */
[----:B------:R-:W-:Y:S04]  /*5150*/  @!P0 F2FP.PACK_AB R7, R8, R7 ;  /* 0x000000070807823e */ /* 0x000fe800000000ff */
[----:B------:R-:W-:Y:S02]  /*5160*/  @!P0 MOV R47, R7 ;  /* 0x00000007002f8202 */ /* 0x000fe40000000f00 */
[----:B------:R-:W-:-:S13]  /*5170*/  ISETP.GE.AND P0, PT, R102, c[0x0][0x1d4], PT ;  /* 0x0000750066007a0c */ /* 0x000fda0003f06270 */
[----:B------:R-:W-:-:S05]  /*5180*/  @P0 BRA `(.L_x_661) ;  /* 0x000001c000000947 */ /* 0x000fca0003800000 */
[----:B------:R-:W-:Y:S04]  /*5190*/  IADD3 R0, P1, P0, R88, R80, R102 ;  /* 0x0000005058007210 */ /* 0x000fe8000783e066 */
[----:B------:R-:W-:Y:S02]  /*51a0*/  IADD3.X R3, R90, R79, R123, P1, P0 ;  /* 0x0000004f5a037210 */ /* 0x000fe40000fe047b */
[C---:B------:R-:W-:Y:S04]  /*51b0*/  LEA R2, P0, R0.reuse, c[0x0][0x1c8], 0x1 ;  /* 0x0000720000027a11 */ /* 0x040fe800078008ff */
[----:B------:R-:W-:Y:S05]  /*51c0*/  LEA.HI.X R3, R0, c[0x0][0x1cc], R3, 0x1, P0 ;  /* 0x0000730000037a11 */ /* 0x000fea00000f0c03 */
[----:B------:R2:W-:Y:S01]  /*51d0*/  STG.E.128 [R2.64], R44 ;  /* 0x0000002c02007986 */ /* 0x0005e2000c101d06 */
[----:B------:R-:W-:-:S05]  /*51e0*/  BRA `(.L_x_661) ;  /* 0x0000016000007947 */ /* 0x000fca0003800000 */
.L_x_657:
[----:B------:R-:W-:Y:S05]  /*51f0*/  IMAD R0, R78, -0x40, R96 ;  /* 0xffffffc04e007824 */ /* 0x000fea00078e0260 */
[----:B------:R-:W-:Y:S04]  /*5200*/  IMNMX R0, R0, 0x40, PT ;  /* 0x0000004000007817 */ /* 0x000fe80003800200 */
[----:B------:R-:W-:-:S13]  /*5210*/  ISETP.GE.AND P0, PT, R92, R0, PT ;  /* 0x000000005c00720c */ /* 0x000fda0003f06270 */
[----:B------:R-:W-:-:S05]  /*5220*/  @P0 BRA `(.L_x_661) ;  /* 0x0000012000000947 */ /* 0x000fca0003800000 */
[----:B------:R-:W-:-:S13]  /*5230*/  ISETP.GE.AND P0, PT, R26, c[0x0][0x1d4], PT ;  /* 0x000075001a007a0c */ /* 0x000fda0003f06270 */
[----:B------:R-:W1:Y:S04]  /*5240*/  @!P0 LDS.128 R4, [R86+0x3000] ;  /* 0x0030000056048984 */ /* 0x000e680000000c00 */
[----:B-1----:R-:W-:Y:S01]  /*5250*/  @!P0 STG.E.128 [R60.64], R4 ;  /* 0x000000043c008986 */ /* 0x002fe2000c101d06 */
[----:B------:R-:W-:-:S13]  /*5260*/  ISETP.GE.AND P0, PT, R29, c[0x0][0x1d4], PT ;  /* 0x000075001d007a0c */ /* 0x000fda0003f06270 */
[----:B------:R-:W1:Y:S04]  /*5270*/  @!P0 LDS.128 R4, [R87+0x3000] ;  /* 0x0030000057048984 */ /* 0x000e680000000c00 */
[----:B-1----:R-:W-:Y:S01]  /*5280*/  @!P0 STG.E.128 [R60.64+0x20], R4 ;  /* 0x000020043c008986 */ /* 0x002fe2000c101d06 */
        /* <DEDUP_REMOVED lines=11> */
[----:B-1----:R1:W-:Y:S02]  /*5340*/  @!P0 STG.E.128 [R60.64+0xa0], R4 ;  /* 0x0000a0043c008986 */ /* 0x0023e4000c101d06 */
.L_x_661:
[----:B------:R-:W-:Y:S05]  /*5350*/  BSYNC B1 ;  /* 0x0000000000017941 */ /* 0x000fea0003800000 */
.L_x_656:
[C---:B-1----:R-:W-:Y:S01]  /*5360*/  IMAD.SHL.U32 R10, R78.reuse, 0x40, RZ ;  /* 0x000000404e0a7824 */ /* 0x042fe200078e00ff */
[----:B------:R-:W-:Y:S01]  /*5370*/  SHF.L.U64.HI R9, R78, 0x6, R91 ;  /* 0x000000064e097819 */ /* 0x000fe2000001025b */
[----:B------:R-:W-:Y:S02]  /*5380*/  BSSY B0, `(.L_x_678) ;  /* 0x0000044000007945 */ /* 0x000fe40003800000 */
[----:B--2--5:R-:W-:Y:S01]  /*5390*/  IMAD.IADD R3, R138, 0x1, -R10 ;  /* 0x000000018a037824 */ /* 0x024fe200078e0a0a */
[----:B------:R-:W-:Y:S04]  /*53a0*/  IADD3 R0, P0, R10, R139, RZ ;  /* 0x0000008b0a007210 */ /* 0x000fe80007f1e0ff */
[----:B------:R-:W-:Y:S02]  /*53b0*/  IADD3.X R2, R9, R145, RZ, P0, !PT ;  /* 0x0000009109027210 */ /* 0x000fe400007fe4ff */
[----:B------:R-:W-:-:S13]  /*53c0*/  ISETP.GE.AND P0, PT, R3, 0x21, PT ;  /* 0x000000210300780c */ /* 0x000fda0003f06270 */
[----:B------:R-:W-:Y:S02]  /*53d0*/  @P0 IADD3 R8, P1, R0, 0x20, RZ ;  /* 0x0000002000080810 */ /* 0x000fe40007f3e0ff */
[----:B------:R-:W-:Y:S03]  /*53e0*/  @P0 MOV R7, R101 ;  /* 0x0000006500070202 */ /* 0x000fe60000000f00 */
[----:B------:R-:W-:Y:S01]  /*53f0*/  @P0 IMAD.X R6, RZ, RZ, R2, P1 ;  /* 0x000000ffff060224 */ /* 0x000fe200008e0602 */
[----:B------:R-:W-:-:S13]  /*5400*/  ISETP.GE.AND P1, PT, R3, 0x1, PT ;  /* 0x000000010300780c */ /* 0x000fda0003f26270 */
[----:B------:R-:W-:Y:S01]  /*5410*/  @P1 MOV R3, R101 ;  /* 0x0000006500031202 */ /* 0x000fe20000000f00 */
[----:B------:R-:W-:Y:S02]  /*5420*/  @P1 IMAD R4, R2, c[0x0][0x258], RZ ;  /* 0x0000960002041a24 */ /* 0x000fe400078e02ff */
[----:B------:R-:W-:Y:S04]  /*5430*/  @P1 IMAD.MOV.U32 R2, RZ, RZ, R98 ;  /* 0x000000ffff021224 */ /* 0x000fe800078e0062 */
[C---:B------:R-:W-:Y:S04]  /*5440*/  @P1 IMAD.WIDE.U32 R2, R0.reuse, c[0x0][0x258], R2 ;  /* 0x0000960000021a25 */ /* 0x040fe800078e0002 */
[----:B------:R-:W-:Y:S01]  /*5450*/  @P1 IMAD R0, R0, c[0x0][0x25c], R4 ;  /* 0x0000970000001a24 */ /* 0x000fe200078e0204 */
[C---:B------:R-:W-:Y:S03]  /*5460*/  @P1 LEA R4, P2, R2.reuse, c[0x0][0x250], 0x1 ;  /* 0x0000940002041a11 */ /* 0x040fe600078408ff */
[----:B------:R-:W-:Y:S05]  /*5470*/  @P1 IMAD.IADD R0, R3, 0x1, R0 ;  /* 0x0000000103001824 */ /* 0x000fea00078e0200 */
[----:B------:R-:W-:Y:S01]  /*5480*/  @P1 LEA.HI.X R5, R2, c[0x0][0x254], R0, 0x1, P2 ;  /* 0x0000950002051a11 */ /* 0x000fe200010f0c00 */
[----:B------:R-:W-:Y:S02]  /*5490*/  @P0 IMAD R0, R6, c[0x0][0x258], RZ ;  /* 0x0000960006000a24 */ /* 0x000fe400078e02ff */
[----:B------:R-:W-:Y:S02]  /*54a0*/  @P0 IMAD.MOV.U32 R6, RZ, RZ, R98 ;  /* 0x000000ffff060224 */ /* 0x000fe400078e0062 */
        /* <DEDUP_REMOVED lines=22> */
[----:B------:R-:W-:Y:S02]  /*5610*/  IMAD.MOV.U32 R4, RZ, RZ, R114 ;  /* 0x000000ffff047224 */ /* 0x000fe400078e0072 */
[----:B------:R-:W-:Y:S02]  /*5620*/  IMAD.MOV.U32 R5, RZ, RZ, R131 ;  /* 0x000000ffff057224 */ /* 0x000fe400078e0083 */
[----:B------:R-:W-:Y:S02]  /*5630*/  IMAD.X R2, R9, 0x1, R143, P0 ;  /* 0x0000000109027824 */ /* 0x000fe400000e068f */
[----:B------:R-:W-:Y:S04]  /*5640*/  IMAD.WIDE.U32 R4, R0, c[0x0][0x208], R4 ;  /* 0x0000820000047a25 */ /* 0x000fe800078e0004 */
[----:B------:R-:W-:Y:S04]  /*5650*/  IMAD R2, R2, c[0x0][0x208], RZ ;  /* 0x0000820002027a24 */ /* 0x000fe800078e02ff */
[----:B------:R-:W-:Y:S01]  /*5660*/  IMAD R0, R0, c[0x0][0x20c], R2 ;  /* 0x0000830000007a24 */ /* 0x000fe200078e0202 */
[C---:B------:R-:W-:Y:S03]  /*5670*/  LEA R2, P0, R4.reuse, c[0x0][0x1f8], 0x1 ;  /* 0x00007e0004027a11 */ /* 0x040fe600078008ff */
[----:B------:R-:W-:Y:S05]  /*5680*/  IMAD.IADD R0, R5, 0x1, R0 ;  /* 0x0000000105007824 */ /* 0x000fea00078e0200 */
[----:B------:R-:W-:Y:S02]  /*5690*/  LEA.HI.X R3, R4, c[0x0][0x1fc], R0, 0x1, P0 ;  /* 0x00007f0004037a11 */ /* 0x000fe400000f0c00 */
[----:B------:R-:W-:-:S13]  /*56a0*/  ISETP.GE.AND P0, PT, R26, c[0x0][0x1d4], PT ;  /* 0x000075001a007a0c */ /* 0x000fda0003f06270 */
[----:B------:R-:W1:Y:S04]  /*56b0*/  @!P0 LDS.128 R4, [R86] ;  /* 0x0000000056048984 */ /* 0x000e680000000c00 */
[----:B-1----:R-:W-:Y:S01]  /*56c0*/  @!P0 STG.E.128 [R2.64], R4 ;  /* 0x0000000402008986 */ /* 0x002fe2000c101d06 */
[----:B------:R-:W-:-:S13]  /*56d0*/  ISETP.GE.AND P0, PT, R29, c[0x0][0x1d4], PT ;  /* 0x000075001d007a0c */ /* 0x000fda0003f06270 */
[----:B------:R-:W1:Y:S04]  /*56e0*/  @!P0 LDS.128 R4, [R87] ;  /* 0x0000000057048984 */ /* 0x000e680000000c00 */
        /* <DEDUP_REMOVED lines=13> */
.L_x_679:
[----:B-1----:R-:W-:Y:S05]  /*57c0*/  BSYNC B0 ;  /* 0x0000000000007941 */ /* 0x002fea0003800000 */
.L_x_678:
        /* <DEDUP_REMOVED lines=25> */
.L_x_655:
[----:B------:R-:W2:Y:S01]  /*5960*/  LDL R169, [R1] ;  /* 0x0000000001a97983 */ /* 0x000ea20000100800 */
[----:B------:R-:W-:-:S05]  /*5970*/  IMAD.MOV.U32 R29, RZ, RZ, c[0x0][0x2c4] ;  /* 0x0000b100ff1d7624 */ /* 0x000fca00078e00ff */
[----:B------:R-:W-:Y:S01]  /*5980*/  ISETP.NE.AND P2, PT, R29, 0x1, PT ;  /* 0x000000011d00780c */ /* 0x000fe20003f45270 */
[----:B------:R-:W-:Y:S01]  /*5990*/  CS2R R94, SRZ ;  /* 0x00000000005e7805 */ /* 0x000fe2000001ff00 */
[----:B------:R-:W-:Y:S01]  /*59a0*/  IADD3 R6, R151, R150, RZ ;  /* 0x0000009697067210 */ /* 0x000fe20007ffe0ff */
[----:B------:R-:W-:Y:S01]  /*59b0*/  IMAD.MOV.U32 R11, RZ, RZ, RZ ;  /* 0x000000ffff0b7224 */ /* 0x000fe200078e00ff */
[----:B------:R-:W-:Y:S01]  /*59c0*/  PLOP3.LUT P4, PT, PT, PT, PT, 0x80, 0x0 ;  /* 0x000000000000781c */ /* 0x000fe20003f8f070 */
[----:B------:R-:W-:Y:S01]  /*59d0*/  IMAD.MOV.U32 R92, RZ, RZ, RZ ;  /* 0x000000ffff5c7224 */ /* 0x000fe200078e00ff */
[----:B------:R-:W-:Y:S01]  /*59e0*/  CS2R R98, SRZ ;  /* 0x0000000000627805 */ /* 0x000fe2000001ff00 */
[----:B------:R-:W-:Y:S01]  /*59f0*/  CS2R R96, SRZ ;  /* 0x0000000000607805 */ /* 0x000fe2000001ff00 */
[----:B------:R-:W-:Y:S01]  /*5a00*/  MOV R12, RZ ;  /* 0x000000ff000c7202 */ /* 0x000fe20000000f00 */
[----:B------:R-:W-:Y:S01]  /*5a10*/  IMAD.MOV.U32 R90, RZ, RZ, RZ ;  /* 0x000000ffff5a7224 */ /* 0x000fe200078e00ff */
[----:B------:R-:W-:Y:S01]  /*5a20*/  CS2R R88, SRZ ;  /* 0x0000000000587805 */ /* 0x000fe2000001ff00 */
[----:B------:R-:W-:Y:S01]  /*5a30*/  CS2R R86, SRZ ;  /* 0x0000000000567805 */ /* 0x000fe2000001ff00 */
[----:B-1----:R-:W-:Y:S01]  /*5a40*/  CS2R R84, SRZ ;  /* 0x0000000000547805 */ /* 0x002fe2000001ff00 */
        /* <DEDUP_REMOVED lines=53> */
[----:B------:R-:W-:Y:S01]  /*5da0*/  CS2R R44, SRZ ;  /* 0x00000000002c7805 */ /* 0x000fe2000001ff00 */
[----:B------:R-:W-:Y:S01]  /*5db0*/  IMAD.MOV.U32 R154, RZ, RZ, RZ ;  /* 0x000000ffff9a7224 */ /* 0x000fe200078e00ff */
[----:B------:R-:W-:Y:S01]  /*5dc0*/  MOV R152, RZ ;  /* 0x000000ff00987202 */ /* 0x000fe20000000f00 */
[----:B------:R-:W-:Y:S01]  /*5dd0*/  IMAD.MOV.U32 R54, RZ, RZ, RZ ;  /* 0x000000ffff367224 */ /* 0x000fe200078e00ff */
[----:B------:R-:W-:Y:S01]  /*5de0*/  MOV R53, RZ ;  /* 0x000000ff00357202 */ /* 0x000fe20000000f00 */
[----:B------:R-:W-:Y:S01]  /*5df0*/  CS2R R50, SRZ ;  /* 0x0000000000327805 */ /* 0x000fe2000001ff00 */
[----:B--2---:R-:W-:-:S05]  /*5e00*/  IADD3 R0, R169, 0x7f, RZ ;  /* 0x0000007fa9007810 */ /* 0x004fca0007ffe0ff */
[----:B------:R-:W-:-:S05]  /*5e10*/  @P2 IMAD.HI.U32 R2, R0, c[0x0][0x2c8], RZ ;  /* 0x0000b20000022a27 */ /* 0x000fca00078e00ff */
[----:B------:R-:W-:-:S05]  /*5e20*/  @P2 SHF.R.U32.HI R0, RZ, c[0x0][0x2cc], R2 ;  /* 0x0000b300ff002a19 */ /* 0x000fca0000011602 */
[----:B------:R-:W-:-:S05]  /*5e30*/  IMAD.IADD R0, R156, 0x1, R0 ;  /* 0x000000019c007824 */ /* 0x000fca00078e0200 */
[----:B------:R-:W-:-:S04]  /*5e40*/  SHF.R.S32.HI R2, RZ, 0x1f, R0 ;  /* 0x0000001fff027819 */ /* 0x000fc80000011400 */
[----:B------:R-:W-:-:S04]  /*5e50*/  LEA.HI R0, R2, R0, RZ, 0x6 ;  /* 0x0000000002007211 */ /* 0x000fc800078f30ff */
[----:B------:R-:W-:-:S04]  /*5e60*/  SHF.R.S32.HI R0, RZ, 0x6, R0 ;  /* 0x00000006ff007819 */ /* 0x000fc80000011400 */
[----:B------:R-:W-:-:S04]  /*5e70*/  IMNMX R155, R155, R0, PT ;  /* 0x000000009b9b7217 */ /* 0x000fc80003800200 */
[----:B------:R-:W-:Y:S02]  /*5e80*/  ISETP.GE.AND P0, PT, R155, 0x1, PT ;  /* 0x000000019b00780c */ /* 0x000fe40003f06270 */
[----:B------:R-:W-:-:S11]  /*5e90*/  MOV R156, RZ ;  /* 0x000000ff009c7202 */ /* 0x000fd60000000f00 */
[----:B------:R-:W-:Y:S05]  /*5ea0*/  @!P0 BRA `(.L_x_681) ;  /* 0x000139c000008947 */ /* 0x000fea0003800000 */
[----:B------:R-:W2:Y:S01]  /*5eb0*/  LDL R48, [R1+0x70] ;  /* 0x0000700001307983 */ /* 0x000ea20000100800 */
[----:B------:R-:W-:-:S03]  /*5ec0*/  ISETP.NE.U32.AND P0, PT, RZ, c[0x0][0x340], PT ;  /* 0x0000d000ff007a0c */ /* 0x000fc60003f05070 */
[----:B------:R-:W3:Y:S01]  /*5ed0*/  LDL R179, [R1+0x6c] ;  /* 0x00006c0001b37983 */ /* 0x000ee20000100800 */
[----:B------:R-:W-:-:S13]  /*5ee0*/  ISETP.NE.AND.EX P1, PT, RZ, c[0x0][0x344], PT, P0 ;  /* 0x0000d100ff007a0c */ /* 0x000fda0003f25300 */
[----:B------:R-:W-:Y:S01]  /*5ef0*/  @P1 IMAD.MOV.U32 R2, RZ, RZ, 0x4 ;  /* 0x00000004ff021424 */ /* 0x000fe200078e00ff */
[----:B------:R-:W-:Y:S01]  /*5f00*/  SHF.R.S32.HI R16, RZ, 0x1f, R165 ;  /* 0x0000001fff107819 */ /* 0x000fe200000114a5 */
[----:B------:R-:W1:Y:S01]  /*5f10*/  S2R R49, SR_CTAID.Y ;  /* 0x0000000000317919 */ /* 0x000e620000002600 */
[----:B------:R-:W-:Y:S02]  /*5f20*/  SHF.R.S32.HI R0, RZ, 0x1f, R147 ;  /* 0x0000001fff007819 */ /* 0x000fe40000011493 */
[CC--:B------:R-:W-:Y:S02]  /*5f30*/  LEA.HI R115, R16.reuse, R165.reuse, RZ, 0x3 ;  /* 0x000000a510737211 */ /* 0x0c0fe400078f18ff */
[----:B------:R-:W-:Y:S01]  /*5f40*/  LEA.HI R10, R16, R165, RZ, 0x2 ;  /* 0x000000a5100a7211 */ /* 0x000fe200078f10ff */
[----:B------:R-:W-:Y:S01]  /*5f50*/  IMAD R0, R0, c[0x0][0x178], RZ ;  /* 0x00005e0000007a24 */ /* 0x000fe200078e02ff */
[----:B------:R-:W-:-:S03]  /*5f60*/  SHF.R.S32.HI R113, RZ, 0x3, R115 ;  /* 0x00000003ff717819 */ /* 0x000fc60000011473 */
[----:B------:R-:W-:Y:S02]  /*5f70*/  IMAD R4, R147, c[0x0][0x17c], R0 ;  /* 0x00005f0093047a24 */ /* 0x000fe400078e0200 */
[----:B------:R-:W-:Y:S01]  /*5f80*/  IMAD.SHL.U32 R0, R113, 0x40, RZ ;  /* 0x0000004071007824 */ /* 0x000fe200078e00ff */
[----:B------:R-:W-:-:S04]  /*5f90*/  SHF.R.S32.HI R88, RZ, 0x2, R10 ;  /* 0x00000002ff587819 */ /* 0x000fc8000001140a */
[----:B------:R-:W-:Y:S01]  /*5fa0*/  LOP3.LUT R0, R0, 0xc0, RZ, 0xc0, !PT ;  /* 0x000000c000007812 */ /* 0x000fe200078ec0ff */
[----:B------:R-:W-:Y:S02]  /*5fb0*/  IMAD R5, R167, c[0x0][0x1b8], RZ ;  /* 0x00006e00a7057a24 */ /* 0x000fe400078e02ff */
[----:B--2---:R-:W-:-:S05]  /*5fc0*/  @P1 IMAD.WIDE R2, R48, R2, c[0x0][0x340] ;  /* 0x0000d00030021625 */ /* 0x004fca00078e0202 */
[----:B------:R2:W4:Y:S01]  /*5fd0*/  @P1 LDG.E R21, [R2.64] ;  /* 0x0000000602151981 */ /* 0x000522000c1e1900 */
[----:B------:R-:W-:Y:S01]  /*5fe0*/  SHF.R.S32.HI R17, RZ, 0x1f, R48 ;  /* 0x0000001fff117819 */ /* 0x000fe20000011430 */
[----:B---3--:R-:W-:Y:S01]  /*5ff0*/  IMAD R44, R179, c[0x0][0x2c4], RZ ;  /* 0x0000b100b32c7a24 */ /* 0x008fe200078e02ff */
[----:B------:R-:W-:Y:S01]  /*6000*/  LEA.HI R154, R16, R165, RZ, 0x5 ;  /* 0x000000a5109a7211 */ /* 0x000fe200078f28ff */
[----:B------:R-:W-:Y:S03]  /*6010*/  BSSY B0, `(.L_x_682) ;  /* 0x0000084000007945 */ /* 0x000fe60003800000 */
[----:B------:R-:W-:Y:S02]  /*6020*/  SHF.R.S32.HI R153, RZ, 0x5, R154 ;  /* 0x00000005ff997819 */ /* 0x000fe4000001149a */
[----:B--2---:R-:W-:-:S05]  /*6030*/  LOP3.LUT R2, R10, 0xfffffffc, RZ, 0xc0, !PT ;  /* 0xfffffffc0a027812 */ /* 0x004fca00078ec0ff */
[----:B------:R-:W-:Y:S02]  /*6040*/  IMAD.IADD R152, R165, 0x1, -R2 ;  /* 0x00000001a5987824 */ /* 0x000fe400078e0a02 */
[----:B------:R-:W-:-:S04]  /*6050*/  IMAD.WIDE.U32 R2, R147, c[0x0][0x178], RZ ;  /* 0x00005e0093027a25 */ /* 0x000fc800078e00ff */
[C---:B------:R-:W-:Y:S01]  /*6060*/  IMAD.SHL.U32 R12, R152.reuse, 0x8, RZ ;  /* 0x00000008980c7824 */ /* 0x040fe200078e00ff */
[----:B------:R-:W-:Y:S01]  /*6070*/  IADD3 R3, R3, R4, RZ ;  /* 0x0000000403037210 */ /* 0x000fe20007ffe0ff */
[----:B------:R-:W-:-:S03]  /*6080*/  IMAD R11, R152, 0x20, R88 ;  /* 0x00000020980b7824 */ /* 0x000fc600078e0258 */
[----:B------:R-:W-:Y:S01]  /*6090*/  LOP3.LUT R4, R0, 0x18, R12, 0xf8, !PT ;  /* 0x0000001800047812 */ /* 0x000fe200078ef80c */
[----:B-1----:R-:W-:Y:S01]  /*60a0*/  IMAD.WIDE.U32 R2, R49, c[0x0][0x1b8], R2 ;  /* 0x00006e0031027a25 */ /* 0x002fe200078e0002 */
[----:B------:R-:W-:Y:S02]  /*60b0*/  SHF.R.U32.HI R0, RZ, 0x3, R0 ;  /* 0x00000003ff007819 */ /* 0x000fe40000011600 */
[----:B------:R-:W-:Y:S01]  /*60c0*/  IADD3 R8, R12, 0x40, RZ ;  /* 0x000000400c087810 */ /* 0x000fe20007ffe0ff */
[----:B------:R-:W-:Y:S01]  /*60d0*/  IMAD.IADD R11, R169, 0x1, R11 ;  /* 0x00000001a90b7824 */ /* 0x000fe200078e020b */
[----:B------:R-:W-:Y:S01]  /*60e0*/  LOP3.LUT R20, R4, R0, RZ, 0x3c, !PT ;  /* 0x0000000004147212 */ /* 0x000fe200078e3cff */
[----:B------:R-:W-:Y:S01]  /*60f0*/  IMAD R4, R49, c[0x0][0x1bc], R5 ;  /* 0x00006f0031047a24 */ /* 0x000fe200078e0205 */
[----:B------:R-:W-:Y:S02]  /*6100*/  SHF.R.S32.HI R5, RZ, 0x1f, R6 ;  /* 0x0000001fff057819 */ /* 0x000fe40000011406 */
[C---:B------:R-:W-:Y:S01]  /*6110*/  IADD3 R0, P0, R88.reuse, R6, RZ ;  /* 0x0000000658007210 */ /* 0x040fe20007f1e0ff */
[----:B------:R-:W-:Y:S01]  /*6120*/  IMAD.IADD R3, R3, 0x1, R4 ;  /* 0x0000000103037824 */ /* 0x000fe200078e0204 */
[----:B------:R-:W-:Y:S01]  /*6130*/  MOV R7, R11 ;  /* 0x0000000b00077202 */ /* 0x000fe20000000f00 */
[----:B------:R-:W-:Y:S01]  /*6140*/  @P2 IMAD.HI.U32 R6, R11, c[0x0][0x2c8], RZ ;  /* 0x0000b2000b062a27 */ /* 0x000fe200078e00ff */
[----:B------:R-:W-:-:S02]  /*6150*/  LEA.HI.X.SX32 R4, R88, R5, 0x1, P0 ;  /* 0x0000000558047211 */ /* 0x000fc400000f0eff */
[----:B------:R-:W-:Y:S02]  /*6160*/  ISETP.NE.U32.AND P0, PT, RZ, c[0x0][0x348], PT ;  /* 0x0000d200ff007a0c */ /* 0x000fe40003f05070 */
[----:B------:R-:W-:Y:S01]  /*6170*/  @P2 SHF.R.U32.HI R7, RZ, c[0x0][0x2cc], R6 ;  /* 0x0000b300ff072a19 */ /* 0x000fe20000011606 */
[----:B------:R-:W-:Y:S01]  /*6180*/  IMAD R5, R4, c[0x0][0x1e0], RZ ;  /* 0x0000780004057a24 */ /* 0x000fe200078e02ff */
[----:B------:R-:W-:Y:S01]  /*6190*/  LEA.HI R6, R16, R165, RZ, 0x4 ;  /* 0x000000a510067211 */ /* 0x000fe200078f20ff */
[----:B------:R-:W-:Y:S01]  /*61a0*/  IMAD R4, R4, c[0x0][0x208], RZ ;  /* 0x0000820004047a24 */ /* 0x000fe200078e02ff */
[----:B------:R-:W-:Y:S01]  /*61b0*/  ISETP.NE.AND.EX P0, PT, RZ, c[0x0][0x34c], PT, P0 ;  /* 0x0000d300ff007a0c */ /* 0x000fe20003f05300 */
[C---:B------:R-:W-:Y:S01]  /*61c0*/  IMAD R18, R0.reuse, c[0x0][0x1e4], R5 ;  /* 0x0000790000127a24 */ /* 0x040fe200078e0205 */
[----:B------:R-:W-:Y:S01]  /*61d0*/  SHF.R.S32.HI R13, RZ, 0x1f, R12 ;  /* 0x0000001fff0d7819 */ /* 0x000fe2000001140c */
[----:B------:R-:W-:Y:S01]  /*61e0*/  IMAD R19, R0, c[0x0][0x20c], R4 ;  /* 0x0000830000137a24 */ /* 0x000fe200078e0204 */
[----:B------:R-:W-:-:S02]  /*61f0*/  LOP3.LUT R5, R6, 0xfffffff0, RZ, 0xc0, !PT ;  /* 0xfffffff006057812 */ /* 0x000fc400078ec0ff */
[----:B------:R-:W-:Y:S01]  /*6200*/  SEL R6, R17, RZ, !P0 ;  /* 0x000000ff11067207 */ /* 0x000fe20004000000 */
[--C-:B------:R-:W-:Y:S01]  /*6210*/  IMAD.WIDE.U32 R14, R0, c[0x0][0x1e0], R12.reuse ;  /* 0x00007800000e7a25 */ /* 0x100fe200078e000c */
[----:B------:R-:W-:Y:S02]  /*6220*/  LEA.HI R4, R10, R88, RZ, 0x1 ;  /* 0x000000580a047211 */ /* 0x000fe400078f08ff */
[----:B------:R-:W-:Y:S01]  /*6230*/  ISETP.GE.AND P3, PT, R8, c[0x0][0x1d4], PT ;  /* 0x0000750008007a0c */ /* 0x000fe20003f66270 */
[----:B------:R-:W-:Y:S01]  /*6240*/  IMAD.WIDE.U32 R8, R0, c[0x0][0x208], R12 ;  /* 0x0000820000087a25 */ /* 0x000fe200078e000c */
[----:B------:R-:W-:Y:S02]  /*6250*/  SEL R0, R48, RZ, !P0 ;  /* 0x000000ff30007207 */ /* 0x000fe40004000000 */
[----:B------:R-:W-:Y:S01]  /*6260*/  LOP3.LUT R4, R4, 0x7fffffe, RZ, 0xc0, !PT ;  /* 0x07fffffe04047812 */ /* 0x000fe200078ec0ff */
[----:B------:R-:W-:Y:S01]  /*6270*/  IMAD.IADD R105, R165, 0x1, -R5 ;  /* 0x00000001a5697824 */ /* 0x000fe200078e0a05 */
[----:B------:R-:W-:Y:S01]  /*6280*/  IADD3 R10, -R7, RZ, RZ ;  /* 0x000000ff070a7210 */ /* 0x000fe20007ffe1ff */
[----:B------:R-:W-:Y:S01]  /*6290*/  IMAD R5, R6, c[0x0][0x1c0], RZ ;  /* 0x0000700006057a24 */ /* 0x000fe200078e02ff */
[----:B------:R-:W-:Y:S01]  /*62a0*/  IADD3 R9, R9, R19, RZ ;  /* 0x0000001309097210 */ /* 0x000fe20007ffe0ff */
[----:B------:R-:W-:Y:S01]  /*62b0*/  IMAD.IADD R4, R88, 0x1, -R4 ;  /* 0x0000000158047824 */ /* 0x000fe200078e0a04 */
[----:B------:R-:W-:Y:S01]  /*62c0*/  LEA.HI R110, R105, R105, RZ, 0x1 ;  /* 0x00000069696e7211 */ /* 0x000fe200078f08ff */
[C---:B------:R-:W-:Y:S01]  /*62d0*/  IMAD R5, R0.reuse, c[0x0][0x1c4], R5 ;  /* 0x0000710000057a24 */ /* 0x040fe200078e0205 */
[----:B------:R-:W-:Y:S01]  /*62e0*/  ISETP.NE.U32.AND P0, PT, RZ, c[0x0][0x350], PT ;  /* 0x0000d400ff007a0c */ /* 0x000fe20003f05070 */
[----:B------:R-:W-:Y:S01]  /*62f0*/  IMAD.WIDE.U32 R2, R0, c[0x0][0x1c0], R2 ;  /* 0x0000700000027a25 */ /* 0x000fe200078e0002 */
[----:B------:R-:W-:-:S02]  /*6300*/  SHF.R.S32.HI R0, RZ, 0x1f, R7 ;  /* 0x0000001fff007819 */ /* 0x000fc40000011407 */
[----:B------:R-:W-:Y:S01]  /*6310*/  SHF.R.S32.HI R16, RZ, 0x1, R110 ;  /* 0x00000001ff107819 */ /* 0x000fe2000001146e */
[----:B------:R-:W-:Y:S01]  /*6320*/  IMAD R4, R153, 0x8, R4 ;  /* 0x0000000899047824 */ /* 0x000fe200078e0204 */
[----:B------:R-:W-:Y:S01]  /*6330*/  SHF.R.S32.HI R6, RZ, 0x1f, R110 ;  /* 0x0000001fff067819 */ /* 0x000fe2000001146e */
[----:B------:R-:W-:Y:S01]  /*6340*/  IMAD R0, R0, c[0x0][0x1b0], RZ ;  /* 0x00006c0000007a24 */ /* 0x000fe200078e02ff */
[----:B------:R-:W-:Y:S01]  /*6350*/  P2R R117, PR, RZ, 0x8 ;  /* 0x00000008ff757803 */ /* 0x000fe20000000000 */
[----:B------:R-:W-:Y:S01]  /*6360*/  IMAD R10, R10, c[0x0][0x2c4], R11 ;  /* 0x0000b1000a0a7a24 */ /* 0x000fe200078e020b */
[----:B------:R-:W-:Y:S01]  /*6370*/  ISETP.GE.AND P5, PT, R12, c[0x0][0x1d4], PT ;  /* 0x000075000c007a0c */ /* 0x000fe20003fa6270 */
[----:B------:R-:W-:Y:S01]  /*6380*/  IMAD.U32 R225, R4, 0x20, R20 ;  /* 0x0000002004e17824 */ /* 0x000fe200078e0014 */
[----:B------:R-:W-:Y:S01]  /*6390*/  LEA.HI R4, R6, R16, RZ, 0x2 ;  /* 0x0000001006047211 */ /* 0x000fe200078f10ff */
[----:B------:R-:W-:Y:S01]  /*63a0*/  IMAD R6, R7, c[0x0][0x1b4], R0 ;  /* 0x00006d0007067a24 */ /* 0x000fe200078e0200 */
[----:B------:R-:W-:Y:S01]  /*63b0*/  SHF.R.S32.HI R0, RZ, 0x1f, R10 ;  /* 0x0000001fff007819 */ /* 0x000fe2000001140a */
[----:B------:R-:W-:Y:S01]  /*63c0*/  IMAD.IADD R3, R3, 0x1, R5 ;  /* 0x0000000103037824 */ /* 0x000fe200078e0205 */
[----:B------:R-:W-:Y:S01]  /*63d0*/  LOP3.LUT R4, R4, 0xfffffffc, RZ, 0xc0, !PT ;  /* 0xfffffffc04047812 */ /* 0x000fe200078ec0ff */
[----:B------:R-:W-:Y:S01]  /*63e0*/  IMAD.IADD R5, R15, 0x1, R18 ;  /* 0x000000010f057824 */ /* 0x000fe200078e0212 */
[----:B------:R1:W-:Y:S01]  /*63f0*/  STL [R1+0x64], R117 ;  /* 0x0000647501007387 */ /* 0x0003e20000100800 */
[----:B------:R-:W-:-:S04]  /*6400*/  IMAD.WIDE.U32 R2, R7, c[0x0][0x1b0], R2 ;  /* 0x00006c0007027a25 */ /* 0x000fc800078e0002 */
[----:B------:R-:W-:Y:S02]  /*6410*/  IMAD R0, R0, c[0x0][0x1a8], RZ ;  /* 0x00006a0000007a24 */ /* 0x000fe400078e02ff */
[----:B------:R-:W-:Y:S02]  /*6420*/  IMAD.IADD R112, R16, 0x1, -R4 ;  /* 0x0000000110707824 */ /* 0x000fe400078e0a04 */
[----:B------:R-:W-:Y:S02]  /*6430*/  IMAD.MOV.U32 R4, RZ, RZ, R14 ;  /* 0x000000ffff047224 */ /* 0x000fe400078e000e */
[----:B------:R-:W-:Y:S02]  /*6440*/  IMAD.IADD R3, R3, 0x1, R6 ;  /* 0x0000000103037824 */ /* 0x000fe400078e0206 */
[----:B------:R-:W-:Y:S02]  /*6450*/  IMAD R14, R10, c[0x0][0x1ac], R0 ;  /* 0x00006b000a0e7a24 */ /* 0x000fe400078e0200 */
[----:B------:R-:W-:-:S02]  /*6460*/  IMAD R6, R167, c[0x0][0x1e8], RZ ;  /* 0x00007a00a7067a24 */ /* 0x000fc400078e02ff */
[----:B------:R-:W-:Y:S02]  /*6470*/  IMAD R0, R167, c[0x0][0x210], RZ ;  /* 0x00008400a7007a24 */ /* 0x000fe400078e02ff */
[----:B------:R-:W-:-:S04]  /*6480*/  IMAD.WIDE.U32 R10, R10, c[0x0][0x1a8], R2 ;  /* 0x00006a000a0a7a25 */ /* 0x000fc800078e0002 */
[C---:B------:R-:W-:Y:S02]  /*6490*/  IMAD R6, R49.reuse, c[0x0][0x1ec], R6 ;  /* 0x00007b0031067a24 */ /* 0x040fe400078e0206 */
[C---:B------:R-:W-:Y:S02]  /*64a0*/  IMAD R0, R49.reuse, c[0x0][0x214], R0 ;  /* 0x0000850031007a24 */ /* 0x040fe400078e0200 */
[----:B------:R-:W-:-:S04]  /*64b0*/  IMAD.WIDE.U32 R4, R49, c[0x0][0x1e8], R4 ;  /* 0x00007a0031047a25 */ /* 0x000fc800078e0004 */
[----:B------:R-:W-:-:S04]  /*64c0*/  IMAD.WIDE.U32 R8, R49, c[0x0][0x210], R8 ;  /* 0x0000840031087a25 */ /* 0x000fc800078e0008 */
[----:B------:R-:W-:Y:S01]  /*64d0*/  IMAD.IADD R7, R6, 0x1, R5 ;  /* 0x0000000106077824 */ /* 0x000fe200078e0205 */
[----:B------:R-:W-:Y:S01]  /*64e0*/  IADD3 R5, R0, R9, RZ ;  /* 0x0000000900057210 */ /* 0x000fe20007ffe0ff */
[----:B------:R-:W-:Y:S01]  /*64f0*/  IMAD.IADD R9, R11, 0x1, R14 ;  /* 0x000000010b097824 */ /* 0x000fe200078e020e */
[----:B------:R-:W-:Y:S01]  /*6500*/  IADD3 R14, R169, R88, RZ ;  /* 0x00000058a90e7210 */ /* 0x000fe20007ffe0ff */
[----:B------:R-:W-:Y:S02]  /*6510*/  IMAD.MOV.U32 R6, RZ, RZ, R4 ;  /* 0x000000ffff067224 */ /* 0x000fe400078e0004 */
[----:B------:R-:W-:Y:S01]  /*6520*/  IMAD.MOV.U32 R4, RZ, RZ, R8 ;  /* 0x000000ffff047224 */ /* 0x000fe200078e0008 */
[----:B------:R-:W-:Y:S01]  /*6530*/  ISETP.GE.AND P4, PT, R14, R44, PT ;  /* 0x0000002c0e00720c */ /* 0x000fe20003f86270 */
[----:B------:R-:W-:-:S05]  /*6540*/  IMAD.SHL.U32 R11, R152, 0x8, RZ ;  /* 0x00000008980b7824 */ /* 0x000fca00078e00ff */
[----:B------:R-:W-:Y:S02]  /*6550*/  ISETP.GE.AND P3, PT, R11, c[0x0][0x198], PT ;  /* 0x000066000b007a0c */ /* 0x000fe40003f66270 */
[----:B----4-:R-:W-:Y:S01]  /*6560*/  @P1 SHF.R.S32.HI R3, RZ, 0x1f, R21 ;  /* 0x0000001fff031819 */ /* 0x010fe20000011415 */
[----:B------:R-:W-:Y:S01]  /*6570*/  @!P1 IMAD.MOV.U32 R3, RZ, RZ, R17 ;  /* 0x000000ffff039224 */ /* 0x000fe200078e0011 */
[----:B------:R-:W-:Y:S01]  /*6580*/  @P1 MOV R2, R21 ;  /* 0x0000001500021202 */ /* 0x000fe20000000f00 */
[----:B------:R-:W-:Y:S01]  /*6590*/  @!P1 IMAD.MOV.U32 R2, RZ, RZ, R48 ;  /* 0x000000ffff029224 */ /* 0x000fe200078e0030 */
[----:B------:R-:W-:Y:S02]  /*65a0*/  ISETP.NE.AND.EX P1, PT, RZ, c[0x0][0x354], PT, P0 ;  /* 0x0000d500ff007a0c */ /* 0x000fe40003f25300 */
[----:B------:R-:W-:Y:S02]  /*65b0*/  LEA R16, P0, R10, c[0x0][0x160], 0x1 ;  /* 0x000058000a107a11 */ /* 0x000fe400078008ff */
[----:B------:R-:W-:-:S02]  /*65c0*/  SEL R0, R3, RZ, !P1 ;  /* 0x000000ff03007207 */ /* 0x000fc40004800000 */
[----:B------:R-:W-:Y:S02]  /*65d0*/  SEL R2, R2, RZ, !P1 ;  /* 0x000000ff02027207 */ /* 0x000fe40004800000 */
[----:B------:R-:W-:Y:S01]  /*65e0*/  LEA.HI.X R15, R10, c[0x0][0x164], R9, 0x1, P0 ;  /* 0x000059000a0f7a11 */ /* 0x000fe200000f0c09 */
[----:B------:R-:W-:Y:S01]  /*65f0*/  IMAD R3, R0, c[0x0][0x1f0], RZ ;  /* 0x00007c0000037a24 */ /* 0x000fe200078e02ff */
[----:B------:R-:W-:Y:S01]  /*6600*/  IADD3 R10, R12, 0x20, RZ ;  /* 0x000000200c0a7810 */ /* 0x000fe20007ffe0ff */
[----:B------:R-:W-:Y:S01]  /*6610*/  IMAD R0, R0, c[0x0][0x218], RZ ;  /* 0x0000860000007a24 */ /* 0x000fe200078e02ff */
[----:B------:R-:W-:Y:S01]  /*6620*/  LOP3.LUT P0, RZ, R112, 0x2, RZ, 0xc0, !PT ;  /* 0x0000000270ff7812 */ /* 0x000fe2000780c0ff */
[----:B------:R-:W-:Y:S01]  /*6630*/  IMAD R9, R2, c[0x0][0x1f4], R3 ;  /* 0x00007d0002097a24 */ /* 0x000fe200078e0203 */
[----:B------:R-:W-:Y:S01]  /*6640*/  ISETP.GE.AND P6, PT, R10, c[0x0][0x1d4], PT ;  /* 0x000075000a007a0c */ /* 0x000fe20003fc6270 */
[C---:B------:R-:W-:Y:S01]  /*6650*/  IMAD R8, R2.reuse, c[0x0][0x21c], R0 ;  /* 0x0000870002087a24 */ /* 0x040fe200078e0200 */
[----:B------:R-:W-:Y:S01]  /*6660*/  IADD3 R0, R11, 0x40, RZ ;  /* 0x000000400b007810 */ /* 0x000fe20007ffe0ff */
[----:B------:R-:W-:Y:S01]  /*6670*/  IMAD.WIDE.U32 R18, R2, c[0x0][0x1f0], R6 ;  /* 0x00007c0002127a25 */ /* 0x000fe200078e0006 */
[----:B------:R-:W-:-:S02]  /*6680*/  ISETP.GE.AND P1, PT, R10, c[0x0][0x198], PT ;  /* 0x000066000a007a0c */ /* 0x000fc40003f26270 */
[----:B------:R-:W-:Y:S01]  /*6690*/  ISETP.GE.AND P2, PT, R0, c[0x0][0x198], PT ;  /* 0x0000660000007a0c */ /* 0x000fe20003f46270 */
[----:B------:R-:W-:Y:S01]  /*66a0*/  IMAD.WIDE.U32 R120, R2, c[0x0][0x218], R4 ;  /* 0x0000860002787a25 */ /* 0x000fe200078e0004 */
[----:B------:R-:W-:Y:S01]  /*66b0*/  IADD3 R21, R19, R9, RZ ;  /* 0x0000000913157210 */ /* 0x000fe20007ffe0ff */
[----:B------:R1:W-:Y:S02]  /*66c0*/  STL.64 [R1+0x38], R18 ;  /* 0x0000381201007387 */ /* 0x0003e40000100a00 */
[----:B------:R-:W-:Y:S02]  /*66d0*/  IMAD.IADD R119, R121, 0x1, R8 ;  /* 0x0000000179777824 */ /* 0x000fe400078e0208 */
[----:B------:R1:W-:Y:S01]  /*66e0*/  STL.64 [R1+0x58], R120 ;  /* 0x0000587801007387 */ /* 0x0003e20000100a00 */
[----:B------:R-:W-:-:S03]  /*66f0*/  IMAD.MOV.U32 R3, RZ, RZ, 0x10 ;  /* 0x00000010ff037424 */ /* 0x000fc600078e00ff */
[----:B------:R1:W-:Y:S02]  /*6700*/  STL [R1+0x4c], R119 ;  /* 0x00004c7701007387 */ /* 0x0003e40000100800 */
[----:B------:R-:W-:Y:S02]  /*6710*/  SEL R3, R3, 0xfffffff0, !P0 ;  /* 0xfffffff003037807 */ /* 0x000fe40004000000 */
[----:B------:R1:W-:Y:S04]  /*6720*/  STL [R1+0x44], R21 ;  /* 0x0000441501007387 */ /* 0x0003e80000100800 */
[----:B------:R1:W2:Y:S04]  /*6730*/  SHFL.IDX PT, R4, R16, RZ, 0x1c1f ;  /* 0x001c1fff10047589 */ /* 0x0002a800000e0000 */
[----:B------:R1:W3:Y:S01]  /*6740*/  SHFL.IDX PT, R5, R15, RZ, 0x1c1f ;  /* 0x001c1fff0f057589 */ /* 0x0002e200000e0000 */
[----:B------:R-:W-:Y:S05]  /*6750*/  @P4 BRA `(.L_x_683) ;  /* 0x000000f000004947 */ /* 0x000fea0003800000 */
[----:B------:R-:W-:Y:S02]  /*6760*/  SHF.R.S32.HI R2, RZ, 0x1f, R10 ;  /* 0x0000001fff027819 */ /* 0x000fe4000001140a */
[----:B------:R-:W-:-:S02]  /*6770*/  SHF.R.S32.HI R8, RZ, 0x1f, R0 ;  /* 0x0000001fff087819 */ /* 0x000fc40000011400 */
[----:B------:R-:W-:Y:S02]  /*6780*/  LEA.HI R2, R2, R10, RZ, 0x3 ;  /* 0x0000000a02027211 */ /* 0x000fe400078f18ff */
[----:B------:R-:W-:Y:S02]  /*6790*/  LEA.HI R0, R8, R0, RZ, 0x3 ;  /* 0x0000000008007211 */ /* 0x000fe400078f18ff */
[----:B--2---:R-:W-:Y:S02]  /*67a0*/  LEA R6, P0, R11, R4, 0x1 ;  /* 0x000000040b067211 */ /* 0x004fe400078008ff */
        /* <DEDUP_REMOVED lines=10> */
.L_x_683:
[----:B------:R-:W-:Y:S05]  /*6850*/  BSYNC B0 ;  /* 0x0000000000007941 */ /* 0x000fea0003800000 */
.L_x_682:
        /* <DEDUP_REMOVED lines=22> */
.L_x_685:
[----:B------:R-:W-:Y:S05]  /*69c0*/  BSYNC B0 ;  /* 0x0000000000007941 */ /* 0x000fea0003800000 */
.L_x_684:
[----:B---3--:R-:W-:Y:S01]  /*69d0*/  IADD3 R0, R14, 0x40, RZ ;  /* 0x000000400e007810 */ /* 0x008fe20007ffe0ff */
[----:B------:R3:W1:Y:S01]  /*69e0*/  SHFL.IDX PT, R5, R15, 0x2, 0x1c1f ;  /* 0x005c1f000f057f89 */ /* 0x00066200000e0000 */
        /* <DEDUP_REMOVED lines=20> */
.L_x_687:
[----:B------:R-:W-:Y:S05]  /*6b30*/  BSYNC B0 ;  /* 0x0000000000007941 */ /* 0x000fea0003800000 */
.L_x_686:
[----:B--2---:R-:W2:Y:S01]  /*6b40*/  LDL R161, [R1+0x48] ;  /* 0x0000480001a17983 */ /* 0x004ea20000100800 */
[----:B------:R-:W-:-:S02]  /*6b50*/  IMAD.MOV.U32 R158, RZ, RZ, R20 ;  /* 0x000000ffff9e7224 */ /* 0x000fc400078e0014 */
[----:B------:R-:W-:Y:S01]  /*6b60*/  IMAD.MOV.U32 R159, RZ, RZ, R21 ;  /* 0x000000ffff9f7224 */ /* 0x000fe200078e0015 */
[----:B-1--4-:R-:W1:Y:S01]  /*6b70*/  SHFL.IDX PT, R4, R16, 0x3, 0x1c1f ;  /* 0x007c1f0010047f89 */ /* 0x012e6200000e0000 */
[----:B------:R-:W-:-:S03]  /*6b80*/  IADD3 R0, R14, 0x60, RZ ;  /* 0x000000600e007810 */ /* 0x000fc60007ffe0ff */
[----:B------:R-:W4:Y:S01]  /*6b90*/  SHFL.IDX PT, R5, R15, 0x3, 0x1c1f ;  /* 0x007c1f000f057f89 */ /* 0x000f2200000e0000 */
[----:B------:R-:W-:-:S13]  /*6ba0*/  ISETP.GE.AND P0, PT, R0, R44, PT ;  /* 0x0000002c0000720c */ /* 0x000fda0003f06270 */
[----:B------:R-:W-:Y:S01]  /*6bb0*/  @!P0 IMAD.SHL.U32 R8, R225, 0x2, RZ ;  /* 0x00000002e1088824 */ /* 0x000fe200078e00ff */
[----:B-1----:R-:W-:-:S04]  /*6bc0*/  @!P0 LEA R6, P4, R11, R4, 0x1 ;  /* 0x000000040b068211 */ /* 0x002fc800078808ff */
[C---:B----4-:R-:W-:Y:S02]  /*6bd0*/  @!P0 LEA.HI.X R7, R11.reuse, R5, R13, 0x1, P4 ;  /* 0x000000050b078211 */ /* 0x050fe400020f0c0d */
[----:B------:R-:W-:-:S03]  /*6be0*/  @!P0 IADD3 R0, R11, 0x40, RZ ;  /* 0x000000400b008810 */ /* 0x000fc60007ffe0ff */
[----:B------:R-:W-:Y:S01]  /*6bf0*/  @!PT LDS RZ, [RZ] ;  /* 0x00000000fffff984 */ /* 0x000fe20000000800 */
[----:B------:R1:W-:Y:S01]  /*6c00*/  @!P0 LDGSTS.E.BYPASS.LTC128B.128 [R8+0x7900], [R6.64], !P3 ;  /* 0x0790000006088fae */ /* 0x0003e2000d901d46 */
[----:B------:R-:W-:Y:S02]  /*6c10*/  @!P0 SHF.R.S32.HI R2, RZ, 0x1f, R0 ;  /* 0x0000001fff028819 */ /* 0x000fe40000011400 */
[----:B------:R-:W-:Y:S02]  /*6c20*/  IADD3 R149, R155, -0x1, RZ ;  /* 0xffffffff9b957810 */ /* 0x000fe40007ffe0ff */
[----:B------:R-:W-:Y:S01]  /*6c30*/  @!P0 LEA.HI R0, R2, R0, RZ, 0x3 ;  /* 0x0000000002008211 */ /* 0x000fe200078f18ff */
[----:B------:R-:W-:Y:S02]  /*6c40*/  IMAD.MOV.U32 R9, RZ, RZ, c[0x0][0x1e0] ;  /* 0x00007800ff097624 */ /* 0x000fe400078e00ff */
[----:B------:R-:W-:Y:S01]  /*6c50*/  IMAD.MOV.U32 R116, RZ, RZ, 0x6 ;  /* 0x00000006ff747424 */ /* 0x000fe200078e00ff */
[----:B------:R-:W-:Y:S02]  /*6c60*/  @!P0 LOP3.LUT R0, R0, 0xfffffff8, RZ, 0xc0, !PT ;  /* 0xfffffff800008812 */ /* 0x000fe400078ec0ff */
[----:B-1----:R-:W-:-:S04]  /*6c70*/  @!P0 SHF.R.S32.HI R6, RZ, 0x1f, R10 ;  /* 0x0000001fff068819 */ /* 0x002fc8000001140a */
[----:B------:R-:W-:-:S04]  /*6c80*/  @!P0 LEA.HI R6, R6, R10, RZ, 0x3 ;  /* 0x0000000a06068211 */ /* 0x000fc800078f18ff */
[----:B------:R-:W-:-:S05]  /*6c90*/  @!P0 LOP3.LUT R6, R6, 0xfffffff8, RZ, 0xc0, !PT ;  /* 0xfffffff806068812 */ /* 0x000fca00078ec0ff */
[----:B------:R-:W-:Y:S01]  /*6ca0*/  @!P0 IMAD.WIDE R6, R6, 0x2, R4 ;  /* 0x0000000206068825 */ /* 0x000fe200078e0204 */
[----:B------:R-:W-:-:S03]  /*6cb0*/  SHF.L.U64.HI R156, R9, R116, c[0x0][0x1e4] ;  /* 0x00007900099c7619 */ /* 0x000fc60000010274 */
[----:B------:R-:W-:Y:S01]  /*6cc0*/  @!P0 IMAD.WIDE R4, R0, 0x2, R4 ;  /* 0x0000000200048825 */ /* 0x000fe200078e0204 */
[----:B------:R1:W-:Y:S01]  /*6cd0*/  @!P0 LDGSTS.E.BYPASS.LTC128B.128 [R8+0x9900], [R6.64], !P1 ;  /* 0x0990000006088fae */ /* 0x0003e2000c901d46 */
[----:B------:R-:W-:Y:S02]  /*6ce0*/  SHF.R.S32.HI R111, RZ, 0x1f, R149 ;  /* 0x0000001fff6f7819 */ /* 0x000fe40000011495 */
[----:B------:R-:W-:Y:S01]  /*6cf0*/  IMAD.SHL.U32 R157, R9, 0x40, RZ ;  /* 0x00000040099d7824 */ /* 0x000fe200078e00ff */
[----:B------:R4:W-:Y:S01]  /*6d00*/  @!P0 LDGSTS.E.BYPASS.LTC128B.128 [R8+0xb900], [R4.64], !P2 ;  /* 0x0b90000004088fae */ /* 0x0009e2000d101d46 */
[----:B------:R-:W-:Y:S02]  /*6d10*/  IMAD R0, R156, R149, RZ ;  /* 0x000000959c007224 */ /* 0x000fe400078e02ff */
[----:B------:R-:W-:Y:S01]  /*6d20*/  IMAD.MOV.U32 R158, RZ, RZ, R18 ;  /* 0x000000ffff9e7224 */ /* 0x000fe200078e0012 */
[----:B------:R-:W0:Y:S01]  /*6d30*/  LDGDEPBAR ;  /* 0x00000000000079af */ /* 0x000e220000000000 */
[----:B------:R-:W-:-:S02]  /*6d40*/  IMAD R0, R111, R157, R0 ;  /* 0x0000009d6f007224 */ /* 0x000fc400078e0200 */
[----:B------:R-:W-:Y:S01]  /*6d50*/  IMAD.SHL.U32 R163, R9, 0x20, RZ ;  /* 0x0000002009a37824 */ /* 0x000fe200078e00ff */
[----:B------:R-:W-:Y:S01]  /*6d60*/  BAR.SYNC.DEFER_BLOCKING 0x0 ;  /* 0x0000000000007b1d */ /* 0x000fe20000010000 */
[----:B------:R-:W-:Y:S01]  /*6d70*/  ISETP.NE.AND P3, PT, R117, RZ, PT ;  /* 0x000000ff7500720c */ /* 0x000fe20003f65270 */
[----:B----4-:R-:W-:-:S04]  /*6d80*/  IMAD.WIDE.U32 R4, R149, R157, R158 ;  /* 0x0000009d95047225 */ /* 0x010fc800078e009e */
[----:B------:R-:W-:Y:S01]  /*6d90*/  IMAD.IADD R0, R5, 0x1, R0 ;  /* 0x0000000105007824 */ /* 0x000fe200078e0200 */
[----:B------:R4:W-:Y:S01]  /*6da0*/  STL.64 [R1+0x40], R158 ;  /* 0x0000409e01007387 */ /* 0x0009e20000100a00 */
[----:B------:R-:W-:Y:S02]  /*6db0*/  SEL R114, RZ, 0x1, P5 ;  /* 0x00000001ff727807 */ /* 0x000fe40002800000 */
[----:B------:R-:W-:Y:S01]  /*6dc0*/  ISETP.NE.AND P4, PT, R29, 0x1, PT ;  /* 0x000000011d00780c */ /* 0x000fe20003f85270 */
[----:B--2---:R-:W-:-:S04]  /*6dd0*/  IMAD.IADD R2, R161, 0x1, -R88 ;  /* 0x00000001a1027824 */ /* 0x004fc800078e0a58 */
[----:B------:R-:W-:-:S05]  /*6de0*/  IMAD R2, R149, -0x40, R2 ;  /* 0xffffffc095027824 */ /* 0x000fca00078e0202 */
[C---:B------:R-:W-:Y:S02]  /*6df0*/  ISETP.GE.AND P1, PT, R2.reuse, 0x1, PT ;  /* 0x000000010200780c */ /* 0x040fe40003f26270 */
[----:B------:R-:W-:Y:S01]  /*6e00*/  ISETP.GE.AND P0, PT, R2, 0x21, PT ;  /* 0x000000210200780c */ /* 0x000fe20003f06270 */
[----:B------:R-:W-:-:S05]  /*6e10*/  IMAD.MOV.U32 R2, RZ, RZ, 0x5 ;  /* 0x00000005ff027424 */ /* 0x000fca00078e00ff */
[----:B------:R-:W-:-:S05]  /*6e20*/  SHF.L.U64.HI R164, R9, R2, c[0x0][0x1e4] ;  /* 0x0000790009a47619 */ /* 0x000fca0000010202 */
[----:B-1----:R-:W-:-:S04]  /*6e30*/  @P1 LEA R6, P2, R4, c[0x0][0x1c8], 0x1 ;  /* 0x0000720004061a11 */ /* 0x002fc800078408ff */
[----:B------:R-:W-:Y:S02]  /*6e40*/  @P1 LEA.HI.X R7, R4, c[0x0][0x1cc], R0, 0x1, P2 ;  /* 0x0000730004071a11 */ /* 0x000fe400010f0c00 */
[----:B------:R-:W-:Y:S01]  /*6e50*/  @P0 IADD3 R5, P2, R163, R4, RZ ;  /* 0x00000004a3050210 */ /* 0x000fe20007f5e0ff */
[----:B------:R-:W-:-:S04]  /*6e60*/  @P1 IMAD.SHL.U32 R2, R225, 0x2, RZ ;  /* 0x00000002e1021824 */ /* 0x000fc800078e00ff */
[----:B------:R-:W-:Y:S01]  /*6e70*/  @P0 IMAD.X R0, R164, 0x1, R0, P2 ;  /* 0x00000001a4000824 */ /* 0x000fe200010e0600 */
[C---:B------:R-:W-:Y:S01]  /*6e80*/  @P0 LEA R4, P2, R5.reuse, c[0x0][0x1c8], 0x1 ;  /* 0x0000720005040a11 */ /* 0x040fe200078408ff */
[----:B------:R-:W-:Y:S01]  /*6e90*/  @!PT LDS RZ, [RZ] ;  /* 0x00000000fffff984 */ /* 0x000fe20000000800 */
[----:B------:R-:W-:Y:S01]  /*6ea0*/  @!PT LDS RZ, [RZ] ;  /* 0x00000000fffff984 */ /* 0x000fe20000000800 */
[----:B------:R-:W-:Y:S01]  /*6eb0*/  @!PT LDS RZ, [RZ] ;  /* 0x00000000fffff984 */ /* 0x000fe20000000800 */
[----:B------:R4:W-:Y:S03]  /*6ec0*/  @P1 LDGSTS.E.BYPASS.LTC128B.128 [R2+0x3100], [R6.64], !P5 ;  /* 0x0310000006021fae */ /* 0x0009e6000e901d46 */
[----:B------:R-:W-:Y:S01]  /*6ed0*/  @P0 LEA.HI.X R5, R5, c[0x0][0x1cc], R0, 0x1, P2 ;  /* 0x0000730005050a11 */ /* 0x000fe200010f0c00 */
[----:B------:R-:W-:Y:S01]  /*6ee0*/  @P0 IMAD.SHL.U32 R0, R225, 0x2, RZ ;  /* 0x00000002e1000824 */ /* 0x000fe200078e00ff */
[----:B------:R4:W-:Y:S04]  /*6ef0*/  @P1 LDGSTS.E.BYPASS.LTC128B.128 [R2+0x4100], [R6.64+0x40], !P6 ;  /* 0x0410004006021fae */ /* 0x0009e8000f101d46 */
[----:B------:R4:W-:Y:S04]  /*6f00*/  @P1 LDGSTS.E.BYPASS.LTC128B.128 [R2+0x5100], [R6.64+0x80], !P3 ;  /* 0x0510008006021fae */ /* 0x0009e8000d901d46 */
[----:B------:R1:W-:Y:S04]  /*6f10*/  @P0 LDGSTS.E.BYPASS.LTC128B.128 [R0+0x3900], [R4.64], !P5 ;  /* 0x0390000004000fae */ /* 0x0003e8000e901d46 */
[----:B------:R1:W-:Y:S04]  /*6f20*/  @P0 LDGSTS.E.BYPASS.LTC128B.128 [R0+0x4900], [R4.64+0x40], !P6 ;  /* 0x0490004004000fae */ /* 0x0003e8000f101d46 */
[----:B------:R1:W-:Y:S01]  /*6f30*/  @P0 LDGSTS.E.BYPASS.LTC128B.128 [R0+0x5900], [R4.64+0x80], !P3 ;  /* 0x0590008004000fae */ /* 0x0003e2000d901d46 */
[----:B------:R-:W-:-:S03]  /*6f40*/  ISETP.LT.AND P0, PT, RZ, c[0x0][0x27c], PT ;  /* 0x00009f00ff007a0c */ /* 0x000fc60003f01270 */
[----:B------:R-:W0:Y:S01]  /*6f50*/  LDGDEPBAR ;  /* 0x00000000000079af */ /* 0x000e220000000000 */
[----:B-1----:R-:W-:-:S04]  /*6f60*/  SHF.R.S32.HI R0, RZ, 0x1f, R165 ;  /* 0x0000001fff007819 */ /* 0x002fc800000114a5 */
[----:B------:R-:W-:-:S04]  /*6f70*/  LEA.HI R0, R0, R165, RZ, 0x4 ;  /* 0x000000a500007211 */ /* 0x000fc800078f20ff */
[----:B------:R-:W-:Y:S01]  /*6f80*/  SHF.R.S32.HI R93, RZ, 0x4, R0 ;  /* 0x00000004ff5d7819 */ /* 0x000fe20000011400 */
[----:B------:R-:W-:Y:S05]  /*6f90*/  @P0 BRA `(.L_x_688) ;  /* 0x0000002000000947 */ /* 0x000fea0003800000 */
[----:B----4-:R-:W-:-:S04]  /*6fa0*/  DEPBAR.LE SB0, 0x1 ;  /* 0x000080400000791a */ /* 0x010fc80000000000 */
[----:B------:R-:W-:Y:S05]  /*6fb0*/  BRA `(.L_x_689) ;  /* 0x000070c000007947 */ /* 0x000fea0003800000 */
.L_x_688:
[----:B----4-:R-:W-:Y:S01]  /*6fc0*/  ULDC.U8 UR4, c[0x0][0x298] ;  /* 0x0000a60000047ab9 */ /* 0x010fe20000000000 */
[----:B-----5:R-:W-:Y:S01]  /*6fd0*/  SHF.R.S32.HI R0, RZ, 0x1f, R146 ;  /* 0x0000001fff007819 */ /* 0x020fe20000011492 */
[----:B------:R-:W-:Y:S01]  /*6fe0*/  IMAD.WIDE.U32 R10, R146, c[0x0][0x280], RZ ;  /* 0x0000a000920a7a25 */ /* 0x000fe200078e00ff */
[----:B------:R-:W-:Y:S01]  /*6ff0*/  ISETP.NE.AND P0, PT, RZ, UR4, PT ;  /* 0x00000004ff007c0c */ /* 0x000fe2000bf05270 */
[----:B------:R-:W-:Y:S01]  /*7000*/  BSSY B2, `(.L_x_689) ;  /* 0x0000707000027945 */ /* 0x000fe20003800000 */
[-C--:B------:R-:W-:Y:S01]  /*7010*/  LEA.HI R4, R165, R165.reuse, RZ, 0x1 ;  /* 0x000000a5a5047211 */ /* 0x080fe200078f08ff */
[C---:B------:R-:W-:Y:S02]  /*7020*/  IMAD R2, R0.reuse, c[0x0][0x280], RZ ;  /* 0x0000a00000027a24 */ /* 0x040fe400078e02ff */
[----:B------:R-:W-:Y:S01]  /*7030*/  IMAD R0, R0, c[0x0][0x290], RZ ;  /* 0x0000a40000007a24 */ /* 0x000fe200078e02ff */
[----:B------:R-:W-:Y:S01]  /*7040*/  SHF.R.S32.HI R60, RZ, 0x1, R4 ;  /* 0x00000001ff3c7819 */ /* 0x000fe20000011404 */
[----:B------:R-:W-:Y:S01]  /*7050*/  IMAD R2, R146, c[0x0][0x284], R2 ;  /* 0x0000a10092027a24 */ /* 0x000fe200078e0202 */
[----:B------:R-:W-:Y:S01]  /*7060*/  LOP3.LUT R4, R4, 0xfffffffe, RZ, 0xc0, !PT ;  /* 0xfffffffe04047812 */ /* 0x000fe200078ec0ff */
[C---:B------:R-:W-:Y:S01]  /*7070*/  IMAD R0, R146.reuse, c[0x0][0x294], R0 ;  /* 0x0000a50092007a24 */ /* 0x040fe200078e0200 */
        /* <DEDUP_REMOVED lines=22> */
[----:B------:R-:W-:Y:S01]  /*71e0*/  IMAD R9, R2, c[0x0][0x280], RZ ;  /* 0x0000a00002097a24 */ /* 0x000fe200078e02ff */
[----:B------:R-:W-:Y:S01]  /*71f0*/  LEA R30, P1, R6, c[0x0][0x270], 0x1 ;  /* 0x00009c00061e7a11 */ /* 0x000fe200078208ff */
        /* <DEDUP_REMOVED lines=9> */
[----:B------:R-:W-:Y:S01]  /*7290*/  CS2R R32, SRZ ;  /* 0x0000000000207805 */ /* 0x000fe2000001ff00 */
[----:B------:R-:W-:Y:S01]  /*72a0*/  IMAD.IADD R2, R7, 0x1, R2 ;  /* 0x0000000107027824 */ /* 0x000fe200078e0202 */
[----:B------:R-:W-:Y:S01]  /*72b0*/  CS2R R28, SRZ ;  /* 0x00000000001c7805 */ /* 0x000fe2000001ff00 */
[----:B------:R-:W-:Y:S01]  /*72c0*/  CS2R R20, SRZ ;  /* 0x0000000000147805 */ /* 0x000fe2000001ff00 */
[----:B------:R-:W-:-:S02]  /*72d0*/  IADD3 R0, R5, R0, RZ ;  /* 0x0000000005007210 */ /* 0x000fc40007ffe0ff */
[----:B------:R-:W-:Y:S02]  /*72e0*/  LEA.HI.X R25, R6, c[0x0][0x274], R2, 0x1, P1 ;  /* 0x00009d0006197a11 */ /* 0x000fe400008f0c02 */
[----:B------:R-:W-:Y:S01]  /*72f0*/  LEA.HI.X R19, R4, c[0x0][0x28c], R0, 0x1, P0 ;  /* 0x0000a30004137a11 */ /* 0x000fe200000f0c00 */
[----:B------:R1:W2:Y:S01]  /*7300*/  SHFL.IDX PT, R6, R30, RZ, 0x1e1f ;  /* 0x001e1fff1e067589 */ /* 0x0002a200000e0000 */
[----:B------:R-:W-:-:S03]  /*7310*/  ISETP.GE.AND P0, PT, R24, R44, PT ;  /* 0x0000002c1800720c */ /* 0x000fc60003f06270 */
[----:B------:R1:W4:Y:S04]  /*7320*/  SHFL.IDX PT, R4, R31, RZ, 0x1e1f ;  /* 0x001e1fff1f047589 */ /* 0x00032800000e0000 */
[----:B------:R1:W3:Y:S04]  /*7330*/  SHFL.IDX PT, R7, R25, RZ, 0x1e1f ;  /* 0x001e1fff19077589 */ /* 0x0002e800000e0000 */
[----:B------:R1:W1:Y:S02]  /*7340*/  SHFL.IDX PT, R5, R19, RZ, 0x1e1f ;  /* 0x001e1fff13057589 */ /* 0x00026400000e0000 */
        /* <DEDUP_REMOVED lines=8> */
[----:B--23--:R-:W-:Y:S02]  /*73d0*/  @!P2 IMAD.WIDE R8, R18, 0x2, R6 ;  /* 0x000000021208a825 */ /* 0x00cfe400078e0206 */
[----:B------:R-:W-:Y:S02]  /*73e0*/  @!P0 SHF.R.S32.HI R0, RZ, 0x1f, R11 ;  /* 0x0000001fff008819 */ /* 0x000fe4000001140b */
[----:B------:R-:W-:Y:S01]  /*73f0*/  @!P1 LEA.HI R2, R2, R10, RZ, 0x2 ;  /* 0x0000000a02029211 */ /* 0x000fe200078f10ff */
[----:B------:R2:W5:Y:S01]  /*7400*/  @!P2 LD.E.64 R22, [R8.64] ;  /* 0x000000060816a980 */ /* 0x000562000c101b00 */
[----:B------:R-:W-:Y:S01]  /*7410*/  @!P0 LEA.HI R0, R0, R11, RZ, 0x2 ;  /* 0x0000000b00008211 */ /* 0x000fe200078f10ff */
[----:B------:R-:W-:Y:S01]  /*7420*/  CS2R R20, SRZ ;  /* 0x0000000000147805 */ /* 0x000fe2000001ff00 */
[----:B-1--4-:R-:W-:Y:S01]  /*7430*/  @!P2 IMAD.WIDE R10, R18, 0x2, R4 ;  /* 0x00000002120aa825 */ /* 0x012fe200078e0204 */
[----:B------:R-:W-:Y:S01]  /*7440*/  CS2R R28, SRZ ;  /* 0x00000000001c7805 */ /* 0x000fe2000001ff00 */
[----:B------:R-:W-:Y:S01]  /*7450*/  @!P0 LOP3.LUT R0, R0, 0xfffffffc, RZ, 0xc0, !PT ;  /* 0xfffffffc00008812 */ /* 0x000fe200078ec0ff */
[----:B------:R-:W-:Y:S01]  /*7460*/  CS2R R26, SRZ ;  /* 0x00000000001a7805 */ /* 0x000fe2000001ff00 */
[----:B------:R-:W-:Y:S01]  /*7470*/  CS2R R34, SRZ ;  /* 0x0000000000227805 */ /* 0x000fe2000001ff00 */
[----:B------:R1:W5:Y:S01]  /*7480*/  @!P2 LD.E.64 R20, [R10.64] ;  /* 0x000000060a14a980 */ /* 0x000362000c101b00 */
[----:B------:R-:W-:Y:S01]  /*7490*/  CS2R R32, SRZ ;  /* 0x0000000000207805 */ /* 0x000fe2000001ff00 */
[----:B--2---:R-:W-:-:S05]  /*74a0*/  @!P1 LOP3.LUT R8, R2, 0xfffffffc, RZ, 0xc0, !PT ;  /* 0xfffffffc02089812 */ /* 0x004fca00078ec0ff */
[----:B------:R-:W-:-:S04]  /*74b0*/  @!P1 IMAD.WIDE R12, R8, 0x2, R6 ;  /* 0x00000002080c9825 */ /* 0x000fc800078e0206 */
[----:B------:R-:W-:Y:S01]  /*74c0*/  @!P1 IMAD.WIDE R8, R8, 0x2, R4 ;  /* 0x0000000208089825 */ /* 0x000fe200078e0204 */
[----:B------:R2:W5:Y:S03]  /*74d0*/  @!P1 LD.E.64 R26, [R12.64] ;  /* 0x000000060c1a9980 */ /* 0x000566000c101b00 */
[----:B-1----:R-:W-:Y:S01]  /*74e0*/  @!P0 IMAD.WIDE R10, R0, 0x2, R6 ;  /* 0x00000002000a8825 */ /* 0x002fe200078e0206 */
[----:B------:R1:W5:Y:S04]  /*74f0*/  @!P1 LD.E.64 R28, [R8.64] ;  /* 0x00000006081c9980 */ /* 0x000368000c101b00 */
[----:B------:R3:W5:Y:S01]  /*7500*/  @!P0 LD.E.64 R34, [R10.64] ;  /* 0x000000060a228980 */ /* 0x000762000c101b00 */
[----:B--2---:R-:W-:Y:S01]  /*7510*/  IADD3 R12, R18, 0x20, RZ ;  /* 0x00000020120c7810 */ /* 0x004fe20007ffe0ff */
[----:B-1----:R-:W-:-:S03]  /*7520*/  @!P0 IMAD.WIDE R8, R0, 0x2, R4 ;  /* 0x0000000200088825 */ /* 0x002fc600078e0204 */
[----:B------:R-:W-:Y:S02]  /*7530*/  ISETP.GE.AND P1, PT, R12, c[0x0][0x27c], PT ;  /* 0x00009f000c007a0c */ /* 0x000fe40003f26270 */
[C---:B---3--:R-:W-:Y:S01]  /*7540*/  IADD3 R10, R18.reuse, 0x18, RZ ;  /* 0x00000018120a7810 */ /* 0x048fe20007ffe0ff */
[----:B------:R1:W5:Y:S01]  /*7550*/  @!P0 LD.E.64 R32, [R8.64] ;  /* 0x0000000608208980 */ /* 0x000362000c101b00 */
[----:B------:R-:W-:Y:S02]  /*7560*/  IADD3 R11, R18, 0x28, RZ ;  /* 0x00000028120b7810 */ /* 0x000fe40007ffe0ff */
[----:B------:R-:W-:Y:S02]  /*7570*/  ISETP.GE.AND P2, PT, R10, c[0x0][0x27c], PT ;  /* 0x00009f000a007a0c */ /* 0x000fe40003f46270 */
[----:B------:R-:W-:-:S05]  /*7580*/  ISETP.GE.AND P0, PT, R11, c[0x0][0x27c], PT ;  /* 0x00009f000b007a0c */ /* 0x000fca0003f06270 */
[----:B------:R-:W-:-:S04]  /*7590*/  @!P1 SHF.R.S32.HI R2, RZ, 0x1f, R12 ;  /* 0x0000001fff029819 */ /* 0x000fc8000001140c */
[----:B------:R-:W-:-:S04]  /*75a0*/  @!P1 LEA.HI R12, R2, R12, RZ, 0x2 ;  /* 0x0000000c020c9211 */ /* 0x000fc800078f10ff */
[----:B------:R-:W-:Y:S02]  /*75b0*/  @!P0 SHF.R.S32.HI R0, RZ, 0x1f, R11 ;  /* 0x0000001fff008819 */ /* 0x000fe4000001140b */
[----:B-1----:R-:W-:Y:S02]  /*75c0*/  @!P2 SHF.R.S32.HI R8, RZ, 0x1f, R10 ;  /* 0x0000001fff08a819 */ /* 0x002fe4000001140a */
[----:B------:R-:W-:Y:S02]  /*75d0*/  @!P0 LEA.HI R2, R0, R11, RZ, 0x2 ;  /* 0x0000000b00028211 */ /* 0x000fe400078f10ff */
[----:B------:R-:W-:Y:S02]  /*75e0*/  @!P2 LEA.HI R8, R8, R10, RZ, 0x2 ;  /* 0x0000000a0808a211 */ /* 0x000fe400078f10ff */
[----:B------:R-:W-:Y:S02]  /*75f0*/  @!P1 LOP3.LUT R12, R12, 0xfffffffc, RZ, 0xc0, !PT ;  /* 0xfffffffc0c0c9812 */ /* 0x000fe400078ec0ff */
[----:B------:R-:W-:-:S02]  /*7600*/  @!P2 LOP3.LUT R0, R8, 0xfffffffc, RZ, 0xc0, !PT ;  /* 0xfffffffc0800a812 */ /* 0x000fc400078ec0ff */
[----:B------:R-:W-:Y:S01]  /*7610*/  @!P0 LOP3.LUT R2, R2, 0xfffffffc, RZ, 0xc0, !PT ;  /* 0xfffffffc02028812 */ /* 0x000fe200078ec0ff */
[--C-:B------:R-:W-:Y:S01]  /*7620*/  @!P1 IMAD.WIDE R14, R12, 0x2, R6.reuse ;  /* 0x000000020c0e9825 */ /* 0x100fe200078e0206 */
[----:B------:R-:W-:Y:S01]  /*7630*/  CS2R R38, SRZ ;  /* 0x0000000000267805 */ /* 0x000fe2000001ff00 */
[----:B------:R-:W-:Y:S01]  /*7640*/  CS2R R36, SRZ ;  /* 0x0000000000247805 */ /* 0x000fe2000001ff00 */
[----:B------:R-:W-:Y:S01]  /*7650*/  CS2R R40, SRZ ;  /* 0x0000000000287805 */ /* 0x000fe2000001ff00 */
[--C-:B------:R-:W-:Y:S01]  /*7660*/  @!P2 IMAD.WIDE R16, R0, 0x2, R6.reuse ;  /* 0x000000020010a825 */ /* 0x100fe200078e0206 */
[----:B------:R-:W-:Y:S01]  /*7670*/  CS2R R46, SRZ ;  /* 0x00000000002e7805 */ /* 0x000fe2000001ff00 */
[----:B------:R-:W-:Y:S01]  /*7680*/  CS2R R42, SRZ ;  /* 0x00000000002a7805 */ /* 0x000fe2000001ff00 */
[----:B------:R-:W-:Y:S01]  /*7690*/  CS2R R48, SRZ ;  /* 0x0000000000307805 */ /* 0x000fe2000001ff00 */
[----:B------:R-:W-:Y:S01]  /*76a0*/  @!P0 IMAD.WIDE R10, R2, 0x2, R6 ;  /* 0x00000002020a8825 */ /* 0x000fe200078e0206 */
[----:B------:R1:W5:Y:S03]  /*76b0*/  @!P2 LD.E.64 R38, [R16.64] ;  /* 0x000000061026a980 */ /* 0x000366000c101b00 */
[--C-:B------:R-:W-:Y:S01]  /*76c0*/  @!P2 IMAD.WIDE R8, R0, 0x2, R4.reuse ;  /* 0x000000020008a825 */ /* 0x100fe200078e0204 */
[----:B------:R1:W5:Y:S03]  /*76d0*/  @!P1 LD.E.64 R40, [R14.64] ;  /* 0x000000060e289980 */ /* 0x000366000c101b00 */
[--C-:B------:R-:W-:Y:S01]  /*76e0*/  @!P1 IMAD.WIDE R6, R12, 0x2, R4.reuse ;  /* 0x000000020c069825 */ /* 0x100fe200078e0204 */
[----:B------:R1:W5:Y:S03]  /*76f0*/  @!P2 LD.E.64 R36, [R8.64] ;  /* 0x000000060824a980 */ /* 0x000366000c101b00 */
[----:B------:R-:W-:Y:S01]  /*7700*/  @!P0 IMAD.WIDE R4, R2, 0x2, R4 ;  /* 0x0000000202048825 */ /* 0x000fe200078e0204 */
[----:B------:R1:W5:Y:S04]  /*7710*/  @!P0 LD.E.64 R46, [R10.64] ;  /* 0x000000060a2e8980 */ /* 0x000368000c101b00 */
[----:B------:R1:W5:Y:S04]  /*7720*/  @!P1 LD.E.64 R42, [R6.64] ;  /* 0x00000006062a9980 */ /* 0x000368000c101b00 */
[----:B------:R1:W5:Y:S02]  /*7730*/  @!P0 LD.E.64 R48, [R4.64] ;  /* 0x0000000604308980 */ /* 0x000364000c101b00 */
.L_x_692:
[----:B------:R-:W-:Y:S05]  /*7740*/  BSYNC B0 ;  /* 0x0000000000007941 */ /* 0x000fea0003800000 */
.L_x_691:
[----:B------:R-:W-:Y:S01]  /*7750*/  IADD3 R2, R24, 0x40, RZ ;  /* 0x0000004018027810 */ /* 0x000fe20007ffe0ff */
[----:B-----5:R-:W-:Y:S01]  /*7760*/  IMAD.MOV.U32 R0, RZ, RZ, R46 ;  /* 0x000000ffff007224 */ /* 0x020fe200078e002e */
[----:B-1----:R-:W-:Y:S01]  /*7770*/  MOV R9, R28 ;  /* 0x0000001c00097202 */ /* 0x002fe20000000f00 */
[----:B----4-:R-:W-:Y:S01]  /*7780*/  IMAD.MOV.U32 R4, RZ, RZ, R40 ;  /* 0x000000ffff047224 */ /* 0x010fe200078e0028 */
[----:B------:R-:W-:Y:S01]  /*7790*/  ISETP.GE.AND P0, PT, R2, R44, PT ;  /* 0x0000002c0200720c */ /* 0x000fe20003f06270 */
[----:B------:R-:W-:Y:S01]  /*77a0*/  IMAD.MOV.U32 R2, RZ, RZ, R41 ;  /* 0x000000ffff027224 */ /* 0x000fe200078e0029 */
[----:B------:R-:W-:Y:S01]  /*77b0*/  PRMT R85, R0, 0x7610, R85 ;  /* 0x0000761000557816 */ /* 0x000fe20000000055 */
        /* <DEDUP_REMOVED lines=9> */
[----:B------:R-:W-:Y:S01]  /*7850*/  PRMT R77, R4, 0x5410, R2 ;  /* 0x00005410044d7816 */ /* 0x000fe20000000002 */
[----:B------:R-:W-:Y:S01]  /*7860*/  IMAD.MOV.U32 R4, RZ, RZ, R22 ;  /* 0x000000ffff047224 */ /* 0x000fe200078e0016 */
[----:B------:R-:W-:Y:S01]  /*7870*/  PRMT R75, R0, 0x7610, R75 ;  /* 0x00007610004b7816 */ /* 0x000fe2000000004b */
[----:B------:R-:W-:Y:S01]  /*7880*/  IMAD.MOV.U32 R2, RZ, RZ, R23 ;  /* 0x000000ffff027224 */ /* 0x000fe200078e0017 */
[----:B------:R-:W-:Y:S01]  /*7890*/  PRMT R86, R5, 0x7610, R86 ;  /* 0x0000761005567816 */ /* 0x000fe20000000056 */
[----:B------:R-:W-:Y:S01]  /*78a0*/  IMAD.MOV.U32 R0, RZ, RZ, R48 ;  /* 0x000000ffff007224 */ /* 0x000fe200078e0030 */
[----:B---3--:R1:W3:Y:S01]  /*78b0*/  SHFL.IDX PT, R7, R25, 0x1, 0x1e1f ;  /* 0x003e1f0019077f89 */ /* 0x0082e200000e0000 */
        /* <DEDUP_REMOVED lines=8> */
[----:B--2---:R-:W2:Y:S01]  /*7940*/  SHFL.IDX PT, R6, R30, 0x1, 0x1e1f ;  /* 0x003e1f001e067f89 */ /* 0x004ea200000e0000 */
        /* <DEDUP_REMOVED lines=12> */
[----:B------:R-:W4:Y:S01]  /*7a10*/  SHFL.IDX PT, R5, R19, 0x1, 0x1e1f ;  /* 0x003e1f0013057f89 */ /* 0x000f2200000e0000 */
[----:B------:R-:W-:Y:S01]  /*7a20*/  BSSY B0, `(.L_x_693) ;  /* 0x000004e000007945 */ /* 0x000fe20003800000 */
[----:B------:R-:W-:Y:S01]  /*7a30*/  PRMT R74, R9, 0x5410, R8 ;  /* 0x00005410094a7816 */ /* 0x000fe20000000008 */
[----:B------:R-:W-:Y:S01]  /*7a40*/  CS2R R66, SRZ ;  /* 0x0000000000427805 */ /* 0x000fe2000001ff00 */
[----:B------:R2:W3:Y:S01]  /*7a50*/  SHFL.IDX PT, R4, R31, 0x1, 0x1e1f ;  /* 0x003e1f001f047f89 */ /* 0x0004e200000e0000 */
[----:B-1----:R-:W-:Y:S01]  /*7a60*/  PRMT R25, R2, 0x5410, R0 ;  /* 0x0000541002197816 */ /* 0x002fe20000000000 */
        /* <DEDUP_REMOVED lines=9> */
[----:B--2---:R-:W-:Y:S01]  /*7b00*/  CS2R R30, SRZ ;  /* 0x00000000001e7805 */ /* 0x004fe2000001ff00 */
[----:B------:R-:W-:Y:S05]  /*7b10*/  @P0 BRA `(.L_x_694) ;  /* 0x000003e000000947 */ /* 0x000fea0003800000 */
[C---:B---34-:R-:W-:Y:S01]  /*7b20*/  IADD3 R10, R18.reuse, 0x8, RZ ;  /* 0x00000008120a7810 */ /* 0x058fe20007ffe0ff */
[----:B------:R-:W-:Y:S01]  /*7b30*/  CS2R R50, SRZ ;  /* 0x0000000000327805 */ /* 0x000fe2000001ff00 */
[----:B------:R-:W-:-:S02]  /*7b40*/  IADD3 R11, R18, 0x10, RZ ;  /* 0x00000010120b7810 */ /* 0x000fc40007ffe0ff */
[----:B------:R-:W-:Y:S02]  /*7b50*/  ISETP.GE.AND P1, PT, R10, c[0x0][0x27c], PT ;  /* 0x00009f000a007a0c */ /* 0x000fe40003f26270 */
[----:B------:R-:W-:Y:S02]  /*7b60*/  ISETP.GE.AND P0, PT, R11, c[0x0][0x27c], PT ;  /* 0x00009f000b007a0c */ /* 0x000fe40003f06270 */
[----:B------:R-:W-:Y:S01]  /*7b70*/  ISETP.GE.AND P2, PT, R18, c[0x0][0x27c], PT ;  /* 0x00009f0012007a0c */ /* 0x000fe20003f46270 */
[----:B------:R-:W-:-:S08]  /*7b80*/  CS2R R30, SRZ ;  /* 0x00000000001e7805 */ /* 0x000fd0000001ff00 */
[----:B------:R-:W-:Y:S02]  /*7b90*/  @!P1 SHF.R.S32.HI R2, RZ, 0x1f, R10 ;  /* 0x0000001fff029819 */ /* 0x000fe4000001140a */
[----:B------:R-:W-:Y:S02]  /*7ba0*/  @!P0 SHF.R.S32.HI R0, RZ, 0x1f, R11 ;  /* 0x0000001fff008819 */ /* 0x000fe4000001140b */
[----:B------:R-:W-:Y:S01]  /*7bb0*/  @!P1 LEA.HI R10, R2, R10, RZ, 0x2 ;  /* 0x0000000a020a9211 */ /* 0x000fe200078f10ff */
[----:B------:R-:W-:Y:S01]  /*7bc0*/  @!P2 IMAD.WIDE R8, R18, 0x2, R6 ;  /* 0x000000021208a825 */ /* 0x000fe200078e0206 */
[----:B------:R-:W-:Y:S02]  /*7bd0*/  @!P0 LEA.HI R2, R0, R11, RZ, 0x2 ;  /* 0x0000000b00028211 */ /* 0x000fe400078f10ff */
[----:B------:R-:W-:Y:S01]  /*7be0*/  @!P1 LOP3.LUT R0, R10, 0xfffffffc, RZ, 0xc0, !PT ;  /* 0xfffffffc0a009812 */ /* 0x000fe200078ec0ff */
[----:B------:R-:W-:Y:S01]  /*7bf0*/  @!P2 IMAD.WIDE R10, R18, 0x2, R4 ;  /* 0x00000002120aa825 */ /* 0x000fe200078e0204 */
[----:B------:R-:W-:Y:S01]  /*7c00*/  @!P0 LOP3.LUT R2, R2, 0xfffffffc, RZ, 0xc0, !PT ;  /* 0xfffffffc02028812 */ /* 0x000fe200078ec0ff */
[----:B------:R1:W5:Y:S01]  /*7c10*/  @!P2 LD.E.64 R50, [R8.64] ;  /* 0x000000060832a980 */ /* 0x000362000c101b00 */
[----:B------:R-:W-:Y:S01]  /*7c20*/  CS2R R54, SRZ ;  /* 0x0000000000367805 */ /* 0x000fe2000001ff00 */
[----:B------:R-:W-:Y:S01]  /*7c30*/  CS2R R58, SRZ ;  /* 0x00000000003a7805 */ /* 0x000fe2000001ff00 */
[----:B------:R-:W-:Y:S01]  /*7c40*/  CS2R R52, SRZ ;  /* 0x0000000000347805 */ /* 0x000fe2000001ff00 */
[----:B------:R2:W5:Y:S01]  /*7c50*/  @!P2 LD.E.64 R30, [R10.64] ;  /* 0x000000060a1ea980 */ /* 0x000562000c101b00 */
[----:B------:R-:W-:Y:S01]  /*7c60*/  @!P1 IMAD.WIDE R12, R0, 0x2, R6 ;  /* 0x00000002000c9825 */ /* 0x000fe200078e0206 */
[----:B------:R-:W-:-:S04]  /*7c70*/  CS2R R56, SRZ ;  /* 0x0000000000387805 */ /* 0x000fc8000001ff00 */
[----:B------:R3:W5:Y:S01]  /*7c80*/  @!P1 LD.E.64 R52, [R12.64] ;  /* 0x000000060c349980 */ /* 0x000762000c101b00 */
[----:B-1----:R-:W-:-:S04]  /*7c90*/  @!P1 IMAD.WIDE R8, R0, 0x2, R4 ;  /* 0x0000000200089825 */ /* 0x002fc800078e0204 */
[----:B--2---:R-:W-:Y:S01]  /*7ca0*/  @!P0 IMAD.WIDE R10, R2, 0x2, R6 ;  /* 0x00000002020a8825 */ /* 0x004fe200078e0206 */
[----:B------:R1:W5:Y:S04]  /*7cb0*/  @!P1 LD.E.64 R54, [R8.64] ;  /* 0x0000000608369980 */ /* 0x000368000c101b00 */
[----:B------:R2:W5:Y:S01]  /*7cc0*/  @!P0 LD.E.64 R58, [R10.64] ;  /* 0x000000060a3a8980 */ /* 0x000562000c101b00 */
[----:B---3--:R-:W-:Y:S01]  /*7cd0*/  IADD3 R12, R18, 0x28, RZ ;  /* 0x00000028120c7810 */ /* 0x008fe20007ffe0ff */
[----:B-1----:R-:W-:Y:S01]  /*7ce0*/  @!P0 IMAD.WIDE R8, R2, 0x2, R4 ;  /* 0x0000000202088825 */ /* 0x002fe200078e0204 */
[----:B--2---:R-:W-:-:S04]  /*7cf0*/  IADD3 R10, R18, 0x18, RZ ;  /* 0x00000018120a7810 */ /* 0x004fc80007ffe0ff */
[----:B------:R1:W5:Y:S01]  /*7d00*/  @!P0 LD.E.64 R56, [R8.64] ;  /* 0x0000000608388980 */ /* 0x000362000c101b00 */
[----:B------:R-:W-:Y:S02]  /*7d10*/  IADD3 R11, R18, 0x20, RZ ;  /* 0x00000020120b7810 */ /* 0x000fe40007ffe0ff */
[----:B------:R-:W-:Y:S02]  /*7d20*/  ISETP.GE.AND P2, PT, R10, c[0x0][0x27c], PT ;  /* 0x00009f000a007a0c */ /* 0x000fe40003f46270 */
[----:B------:R-:W-:Y:S02]  /*7d30*/  ISETP.GE.AND P1, PT, R11, c[0x0][0x27c], PT ;  /* 0x00009f000b007a0c */ /* 0x000fe40003f26270 */
[----:B------:R-:W-:-:S11]  /*7d40*/  ISETP.GE.AND P0, PT, R12, c[0x0][0x27c], PT ;  /* 0x00009f000c007a0c */ /* 0x000fd60003f06270 */
[----:B------:R-:W-:Y:S02]  /*7d50*/  @!P1 SHF.R.S32.HI R2, RZ, 0x1f, R11 ;  /* 0x0000001fff029819 */ /* 0x000fe4000001140b */
[----:B------:R-:W-:Y:S02]  /*7d60*/  @!P0 SHF.R.S32.HI R0, RZ, 0x1f, R12 ;  /* 0x0000001fff008819 */ /* 0x000fe4000001140c */
[----:B-1----:R-:W-:Y:S02]  /*7d70*/  @!P2 SHF.R.S32.HI R8, RZ, 0x1f, R10 ;  /* 0x0000001fff08a819 */ /* 0x002fe4000001140a */
        /* <DEDUP_REMOVED lines=24> */
.L_x_694:
[----:B---34-:R-:W-:Y:S05]  /*7f00*/  BSYNC B0 ;  /* 0x0000000000007941 */ /* 0x018fea0003800000 */
.L_x_693:
[----:B-----5:R-:W-:Y:S01]  /*7f10*/  IMAD.MOV.U32 R0, RZ, RZ, R72 ;  /* 0x000000ffff007224 */ /* 0x020fe200078e0048 */
[----:B-1----:R-:W-:Y:S01]  /*7f20*/  LEA.HI R7, R60, R60, RZ, 0x1 ;  /* 0x0000003c3c077211 */ /* 0x002fe200078f08ff */
[----:B------:R-:W-:Y:S01]  /*7f30*/  IMAD.MOV.U32 R5, RZ, RZ, R73 ;  /* 0x000000ffff057224 */ /* 0x000fe200078e0049 */
[----:B------:R-:W-:-:S04]  /*7f40*/  DEPBAR.LE SB0, 0x1 ;  /* 0x000080400000791a */ /* 0x000fc80000000000 */
[----:B------:R-:W-:Y:S01]  /*7f50*/  PRMT R96, R0, 0x5410, R5 ;  /* 0x0000541000607816 */ /* 0x000fe20000000005 */
        /* <DEDUP_REMOVED lines=10> */
[----:B------:R-:W-:Y:S01]  /*8000*/  IMAD.MOV.U32 R2, RZ, RZ, R59 ;  /* 0x000000ffff027224 */ /* 0x000fe200078e003b */
[----:B------:R-:W-:Y:S01]  /*8010*/  PRMT R91, R91, 0x5410, R5 ;  /* 0x000054105b5b7816 */ /* 0x000fe20000000005 */
[----:B------:R-:W-:Y:S01]  /*8020*/  IMAD.MOV.U32 R0, RZ, RZ, R53 ;  /* 0x000000ffff007224 */ /* 0x000fe200078e0035 */
[----:B------:R-:W-:-:S02]  /*8030*/  SHF.R.S32.HI R5, RZ, 0x1f, R88 ;  /* 0x0000001fff057819 */ /* 0x000fc40000011458 */
[----:B------:R-:W-:Y:S01]  /*8040*/  PRMT R89, R4, 0x5410, R2 ;  /* 0x0000541004597816 */ /* 0x000fe20000000002 */
[----:B------:R-:W-:Y:S01]  /*8050*/  IMAD.MOV.U32 R4, RZ, RZ, R50 ;  /* 0x000000ffff047224 */ /* 0x000fe200078e0032 */
[----:B------:R-:W-:Y:S01]  /*8060*/  PRMT R86, R86, 0x5410, R0 ;  /* 0x0000541056567816 */ /* 0x000fe20000000000 */
[----:B------:R-:W-:Y:S01]  /*8070*/  IMAD.MOV.U32 R2, RZ, RZ, R51 ;  /* 0x000000ffff027224 */ /* 0x000fe200078e0033 */
[----:B------:R-:W-:Y:S01]  /*8080*/  LEA.HI R0, R5, R88, RZ, 0x2 ;  /* 0x0000005805007211 */ /* 0x000fe200078f10ff */
[----:B------:R-:W-:Y:S01]  /*8090*/  IMAD.MOV.U32 R5, RZ, RZ, R70 ;  /* 0x000000ffff057224 */ /* 0x000fe200078e0046 */
[----:B------:R-:W-:Y:S02]  /*80a0*/  PRMT R81, R81, 0x5410, R4 ;  /* 0x0000541051517816 */ /* 0x000fe40000000004 */
[----:B------:R-:W-:Y:S01]  /*80b0*/  LOP3.LUT R4, R0, 0xfffffffc, RZ, 0xc0, !PT ;  /* 0xfffffffc00047812 */ /* 0x000fe200078ec0ff */
[----:B------:R-:W-:Y:S01]  /*80c0*/  IMAD.MOV.U32 R0, RZ, RZ, R68 ;  /* 0x000000ffff007224 */ /* 0x000fe200078e0044 */
[----:B------:R-:W-:Y:S01]  /*80d0*/  PRMT R82, R82, 0x5410, R2 ;  /* 0x0000541052527816 */ /* 0x000fe20000000002 */
[----:B------:R-:W-:-:S02]  /*80e0*/  IMAD.MOV.U32 R2, RZ, RZ, R71 ;  /* 0x000000ffff027224 */ /* 0x000fc400078e0047 */
[----:B------:R-:W-:Y:S01]  /*80f0*/  IMAD.IADD R6, R88, 0x1, -R4 ;  /* 0x0000000158067824 */ /* 0x000fe200078e0a04 */
[----:B------:R-:W-:Y:S01]  /*8100*/  PRMT R92, R0, 0x7610, R92 ;  /* 0x00007610005c7816 */ /* 0x000fe2000000005c */
[----:B------:R-:W-:Y:S01]  /*8110*/  IMAD.MOV.U32 R0, RZ, RZ, R69 ;  /* 0x000000ffff007224 */ /* 0x000fe200078e0045 */
[----:B------:R-:W-:Y:S01]  /*8120*/  PRMT R95, R5, 0x5410, R2 ;  /* 0x00005410055f7816 */ /* 0x000fe20000000002 */
[----:B------:R-:W-:Y:S01]  /*8130*/  IMAD.SHL.U32 R2, R6, 0x40, RZ ;  /* 0x0000004006027824 */ /* 0x000fe200078e00ff */
[----:B------:R-:W-:Y:S01]  /*8140*/  BAR.SYNC.DEFER_BLOCKING 0x0 ;  /* 0x0000000000007b1d */ /* 0x000fe20000010000 */
[----:B------:R-:W-:Y:S01]  /*8150*/  IMAD.MOV.U32 R5, RZ, RZ, R62 ;  /* 0x000000ffff057224 */ /* 0x000fe200078e003e */
[----:B------:R-:W-:Y:S01]  /*8160*/  PRMT R92, R92, 0x5410, R0 ;  /* 0x000054105c5c7816 */ /* 0x000fe20000000000 */
[----:B------:R-:W-:Y:S01]  /*8170*/  IMAD.MOV.U32 R4, RZ, RZ, R63 ;  /* 0x000000ffff047224 */ /* 0x000fe200078e003f */
[----:B------:R-:W-:Y:S01]  /*8180*/  LOP3.LUT R0, R2, 0xc0, RZ, 0xc0, !PT ;  /* 0x000000c002007812 */ /* 0x000fe200078ec0ff */
[----:B------:R-:W-:Y:S01]  /*8190*/  IMAD.MOV.U32 R2, RZ, RZ, R56 ;  /* 0x000000ffff027224 */ /* 0x000fe200078e0038 */
[----:B------:R-:W-:Y:S01]  /*81a0*/  LOP3.LUT P1, RZ, R6, 0x2, RZ, 0xc0, !PT ;  /* 0x0000000206ff7812 */ /* 0x000fe2000782c0ff */
[----:B------:R-:W-:Y:S01]  /*81b0*/  IMAD.MOV.U32 R6, RZ, RZ, R55 ;  /* 0x000000ffff067224 */ /* 0x000fe200078e0037 */
[----:B------:R-:W-:-:S02]  /*81c0*/  PRMT R90, R5, 0x5410, R4 ;  /* 0x00005410055a7816 */ /* 0x000fc40000000004 */
[----:B------:R-:W-:Y:S01]  /*81d0*/  PRMT R87, R2, 0x7610, R87 ;  /* 0x0000761002577816 */ /* 0x000fe20000000057 */
[----:B------:R-:W-:Y:S01]  /*81e0*/  IMAD.MOV.U32 R2, RZ, RZ, R57 ;  /* 0x000000ffff027224 */ /* 0x000fe200078e0039 */
[----:B------:R-:W-:Y:S02]  /*81f0*/  LOP3.LUT R4, R0, 0x8, R61, 0xf8, !PT ;  /* 0x0000000800047812 */ /* 0x000fe400078ef83d */
[----:B------:R-:W-:Y:S02]  /*8200*/  SHF.R.U32.HI R0, RZ, 0x3, R0 ;  /* 0x00000003ff007819 */ /* 0x000fe40000011600 */
[----:B------:R-:W-:Y:S01]  /*8210*/  PRMT R87, R87, 0x5410, R2 ;  /* 0x0000541057577816 */ /* 0x000fe20000000002 */
[----:B------:R-:W-:Y:S01]  /*8220*/  IMAD.IADD R2, R44, 0x1, -R169 ;  /* 0x000000012c027824 */ /* 0x000fe200078e0aa9 */
[----:B------:R-:W-:Y:S01]  /*8230*/  LOP3.LUT R5, R4, R0, RZ, 0x3c, !PT ;  /* 0x0000000004057212 */ /* 0x000fe200078e3cff */
[----:B------:R-:W-:Y:S01]  /*8240*/  IMAD.MOV.U32 R4, RZ, RZ, R54 ;  /* 0x000000ffff047224 */ /* 0x000fe200078e0036 */
[----:B------:R-:W-:-:S02]  /*8250*/  LOP3.LUT R0, R7, 0x7fffffe, RZ, 0xc0, !PT ;  /* 0x07fffffe07007812 */ /* 0x000fc400078ec0ff */
[----:B------:R-:W-:Y:S02]  /*8260*/  IMNMX R44, R2, 0x80, PT ;  /* 0x00000080022c7817 */ /* 0x000fe40003800200 */
[----:B------:R-:W-:Y:S01]  /*8270*/  PRMT R83, R4, 0x7610, R83 ;  /* 0x0000761004537816 */ /* 0x000fe20000000053 */
[C---:B------:R-:W-:Y:S01]  /*8280*/  IMAD.IADD R0, R60.reuse, 0x1, -R0 ;  /* 0x000000013c007824 */ /* 0x040fe200078e0a00 */
[----:B------:R-:W-:Y:S01]  /*8290*/  ISETP.GE.AND P0, PT, R60, R44, PT ;  /* 0x0000002c3c00720c */ /* 0x000fe20003f06270 */
[----:B------:R-:W-:Y:S01]  /*82a0*/  IMAD.MOV.U32 R4, RZ, RZ, R31 ;  /* 0x000000ffff047224 */ /* 0x000fe200078e001f */
[----:B------:R-:W-:Y:S01]  /*82b0*/  PRMT R83, R83, 0x5410, R6 ;  /* 0x0000541053537816 */ /* 0x000fe20000000006 */
[----:B------:R-:W-:-:S04]  /*82c0*/  IMAD R0, R93, 0x8, R0 ;  /* 0x000000085d007824 */ /* 0x000fc800078e0200 */
[----:B------:R-:W-:Y:S02]  /*82d0*/  IMAD.U32 R0, R0, 0x20, R5 ;  /* 0x0000002000007824 */ /* 0x000fe400078e0005 */
[----:B------:R-:W-:-:S03]  /*82e0*/  IMAD.MOV.U32 R5, RZ, RZ, R30 ;  /* 0x000000ffff057224 */ /* 0x000fc600078e001e */
[C---:B------:R-:W-:Y:S02]  /*82f0*/  IADD3 R2, R0.reuse, 0x10, RZ ;  /* 0x0000001000027810 */ /* 0x040fe40007ffe0ff */
[C---:B------:R-:W-:Y:S02]  /*8300*/  @P1 IADD3 R2, R0.reuse, -0x10, RZ ;  /* 0xfffffff000021810 */ /* 0x040fe40007ffe0ff */
[----:B------:R-:W-:Y:S02]  /*8310*/  PRMT R61, R5, 0x5410, R4 ;  /* 0x00005410053d7816 */ /* 0x000fe40000000004 */
[----:B------:R-:W-:Y:S02]  /*8320*/  LEA R19, R0, 0x6100, 0x1 ;  /* 0x0000610000137811 */ /* 0x000fe400078e08ff */
[----:B------:R-:W-:Y:S01]  /*8330*/  LEA R24, R2, 0x6100, 0x1 ;  /* 0x0000610002187811 */ /* 0x000fe200078e08ff */
[----:B------:R-:W-:Y:S05]  /*8340*/  @P0 BRA `(.L_x_696) ;  /* 0x0000117000000947 */ /* 0x000fea0003800000 */
[----:B------:R-:W-:Y:S01]  /*8350*/  ISETP.GE.AND P0, PT, R18, c[0x0][0x27c], PT ;  /* 0x00009f0012007a0c */ /* 0x000fe20003f06270 */
[----:B------:R-:W-:-:S12]  /*8360*/  BSSY B0, `(.L_x_697) ;  /* 0x000002c000007945 */ /* 0x000fd80003800000 */
[----:B------:R-:W-:Y:S05]  /*8370*/  @P0 BRA `(.L_x_698) ;  /* 0x000002a000000947 */ /* 0x000fea0003800000 */
[----:B------:R-:W1:Y:S01]  /*8380*/  LDS.128 R4, [R19] ;  /* 0x0000000013047984 */ /* 0x000e620000000c00 */
[----:B------:R-:W-:Y:S02]  /*8390*/  SHF.R.U32.HI R0, RZ, 0x10, R21 ;  /* 0x00000010ff007819 */ /* 0x000fe40000011615 */
[----:B------:R-:W-:Y:S02]  /*83a0*/  SHF.R.U32.HI R2, RZ, 0x10, R23 ;  /* 0x00000010ff027819 */ /* 0x000fe40000011617 */
[----:B------:R-:W-:Y:S02]  /*83b0*/  SHF.R.U64 R15, R20, 0x10, R21 ;  /* 0x00000010140f7819 */ /* 0x000fe40000001215 */
[----:B------:R-:W-:Y:S01]  /*83c0*/  SHF.R.U64 R16, R22, 0x10, R23 ;  /* 0x0000001016107819 */ /* 0x000fe20000001217 */
[----:B------:R-:W-:-:S04]  /*83d0*/  HADD2.F32 R17, -RZ, R2.H0_H0 ;  /* 0x20000002ff117230 */ /* 0x000fc80000004100 */
[----:B------:R-:W-:Y:S02]  /*83e0*/  HADD2.F32 R16, -RZ, R16.H0_H0 ;  /* 0x20000010ff107230 */ /* 0x000fe40000004100 */
[--C-:B-1----:R-:W-:Y:S02]  /*83f0*/  HADD2.F32 R8, -RZ, R7.reuse.H0_H0 ;  /* 0x20000007ff087230 */ /* 0x102fe40000004100 */
[--C-:B------:R-:W-:Y:S02]  /*8400*/  HADD2.F32 R12, -RZ, R6.reuse.H0_H0 ;  /* 0x20000006ff0c7230 */ /* 0x100fe40000004100 */
[----:B------:R-:W-:Y:S02]  /*8410*/  HADD2.F32 R11, -RZ, R6.H1_H1 ;  /* 0x30000006ff0b7230 */ /* 0x000fe40000004100 */
[----:B------:R-:W-:Y:S02]  /*8420*/  HADD2.F32 R7, -RZ, R7.H1_H1 ;  /* 0x30000007ff077230 */ /* 0x000fe40000004100 */
[----:B------:R-:W-:-:S02]  /*8430*/  HADD2.F32 R6, -RZ, R0.H0_H0 ;  /* 0x20000000ff067230 */ /* 0x000fc40000004100 */
[--C-:B------:R-:W-:Y:S02]  /*8440*/  HADD2.F32 R10, -RZ, R4.reuse.H0_H0 ;  /* 0x20000004ff0a7230 */ /* 0x100fe40000004100 */
[----:B------:R-:W-:Y:S01]  /*8450*/  HADD2.F32 R9, -RZ, R4.H1_H1 ;  /* 0x30000004ff097230 */ /* 0x000fe20000004100 */
[-C--:B------:R-:W-:Y:S01]  /*8460*/  FMUL.FTZ R2, R7, R6.reuse ;  /* 0x0000000607027220 */ /* 0x080fe20000410000 */
[----:B------:R-:W-:Y:S02]  /*8470*/  HADD2.F32 R0, -RZ, R25.H0_H0 ;  /* 0x20000019ff007230 */ /* 0x000fe40000004100 */
[--C-:B------:R-:W-:Y:S02]  /*8480*/  HADD2.F32 R14, -RZ, R5.reuse.H0_H0 ;  /* 0x20000005ff0e7230 */ /* 0x100fe40000004100 */
[----:B------:R-:W-:Y:S01]  /*8490*/  HADD2.F32 R13, -RZ, R5.H1_H1 ;  /* 0x30000005ff0d7230 */ /* 0x000fe20000004100 */
[C---:B------:R-:W-:Y:S01]  /*84a0*/  FMUL.FTZ R5, R8.reuse, R6 ;  /* 0x0000000608057220 */ /* 0x040fe20000410000 */
[----:B------:R-:W-:Y:S01]  /*84b0*/  HADD2.F32 R4, -RZ, R45.H0_H0 ;  /* 0x2000002dff047230 */ /* 0x000fe20000004100 */
[----:B------:R-:W-:-:S02]  /*84c0*/  FFMA.FTZ R8, R8, R17, -R2 ;  /* 0x0000001108087223 */ /* 0x000fc40000010802 */
[-C--:B------:R-:W-:Y:S02]  /*84d0*/  FMUL.FTZ R6, R9, R0.reuse ;  /* 0x0000000009067220 */ /* 0x080fe40000410000 */
[C---:B------:R-:W-:Y:S01]  /*84e0*/  FMUL.FTZ R2, R10.reuse, R0 ;  /* 0x000000000a027220 */ /* 0x040fe20000410000 */
[----:B------:R-:W-:Y:S01]  /*84f0*/  HADD2.F32 R0, -RZ, R25.H1_H1 ;  /* 0x30000019ff007230 */ /* 0x000fe20000004100 */
[----:B------:R-:W-:Y:S01]  /*8500*/  FFMA.FTZ R7, R7, R17, R5 ;  /* 0x0000001107077223 */ /* 0x000fe20000010005 */
[----:B------:R-:W-:Y:S01]  /*8510*/  HADD2.F32 R5, -RZ, R15.H0_H0 ;  /* 0x2000000fff057230 */ /* 0x000fe20000004100 */
[-C--:B------:R-:W-:Y:S02]  /*8520*/  FFMA.FTZ R10, R10, R4.reuse, -R6 ;  /* 0x000000040a0a7223 */ /* 0x080fe40000010806 */
[----:B------:R-:W-:Y:S01]  /*8530*/  FFMA.FTZ R9, R9, R4, R2 ;  /* 0x0000000409097223 */ /* 0x000fe20000010002 */
[----:B------:R-:W-:Y:S01]  /*8540*/  HADD2.F32 R2, -RZ, R45.H1_H1 ;  /* 0x3000002dff027230 */ /* 0x000fe20000004100 */
[----:B------:R-:W-:Y:S01]  /*8550*/  FMUL.FTZ R4, R11, R0 ;  /* 0x000000000b047220 */ /* 0x000fe20000410000 */
[----:B------:R-:W-:Y:S01]  /*8560*/  F2FP.PACK_AB R7, R7, R8 ;  /* 0x000000080707723e */ /* 0x000fe200000000ff */
[----:B------:R-:W-:-:S02]  /*8570*/  FMUL.FTZ R0, R12, R0 ;  /* 0x000000000c007220 */ /* 0x000fc40000410000 */
[-C--:B------:R-:W-:Y:S02]  /*8580*/  FMUL.FTZ R6, R13, R5.reuse ;  /* 0x000000050d067220 */ /* 0x080fe40000410000 */
[----:B------:R-:W-:Y:S02]  /*8590*/  FMUL.FTZ R5, R14, R5 ;  /* 0x000000050e057220 */ /* 0x000fe40000410000 */
[-C--:B------:R-:W-:Y:S02]  /*85a0*/  FFMA.FTZ R4, R12, R2.reuse, -R4 ;  /* 0x000000020c047223 */ /* 0x080fe40000010804 */
[----:B------:R-:W-:Y:S02]  /*85b0*/  FFMA.FTZ R0, R11, R2, R0 ;  /* 0x000000020b007223 */ /* 0x000fe40000010000 */
[-C--:B------:R-:W-:Y:S02]  /*85c0*/  FFMA.FTZ R2, R14, R16.reuse, -R6 ;  /* 0x000000100e027223 */ /* 0x080fe40000010806 */
[----:B------:R-:W-:Y:S01]  /*85d0*/  FFMA.FTZ R5, R13, R16, R5 ;  /* 0x000000100d057223 */ /* 0x000fe20000010005 */
[----:B------:R-:W-:-:S02]  /*85e0*/  F2FP.PACK_AB R6, R0, R4 ;  /* 0x000000040006723e */ /* 0x000fc400000000ff */
[----:B------:R-:W-:Y:S02]  /*85f0*/  F2FP.PACK_AB R4, R9, R10 ;  /* 0x0000000a0904723e */ /* 0x000fe400000000ff */
[----:B------:R-:W-:-:S05]  /*8600*/  F2FP.PACK_AB R5, R5, R2 ;  /* 0x000000020505723e */ /* 0x000fca00000000ff */
[----:B------:R1:W-:Y:S02]  /*8610*/  STS.128 [R19], R4 ;  /* 0x0000000413007388 */ /* 0x0003e40000000c00 */
.L_x_698:
[----:B------:R-:W-:Y:S05]  /*8620*/  BSYNC B0 ;  /* 0x0000000000007941 */ /* 0x000fea0003800000 */
.L_x_697:
[----:B------:R-:W-:Y:S01]  /*8630*/  IADD3 R0, R18, 0x8, RZ ;  /* 0x0000000812007810 */ /* 0x000fe20007ffe0ff */
[----:B------:R-:W-:Y:S03]  /*8640*/  BSSY B0, `(.L_x_699) ;  /* 0x000002d000007945 */ /* 0x000fe60003800000 */
[----:B------:R-:W-:-:S13]  /*8650*/  ISETP.GE.AND P0, PT, R0, c[0x0][0x27c], PT ;  /* 0x00009f0000007a0c */ /* 0x000fda0003f06270 */
[----:B------:R-:W-:Y:S05]  /*8660*/  @P0 BRA `(.L_x_700) ;  /* 0x000002a000000947 */ /* 0x000fea0003800000 */
[----:B-1----:R-:W1:Y:S01]  /*8670*/  LDS.128 R4, [R24] ;  /* 0x0000000018047984 */ /* 0x002e620000000c00 */
        /* <DEDUP_REMOVED lines=41> */
.L_x_700:
[----:B------:R-:W-:Y:S05]  /*8910*/  BSYNC B0 ;  /* 0x0000000000007941 */ /* 0x000fea0003800000 */
.L_x_699:
[----:B------:R-:W-:Y:S01]  /*8920*/  IADD3 R0, R18, 0x10, RZ ;  /* 0x0000001012007810 */ /* 0x000fe20007ffe0ff */
[----:B------:R-:W-:Y:S03]  /*8930*/  BSSY B0, `(.L_x_701) ;  /* 0x000002d000007945 */ /* 0x000fe60003800000 */
[----:B------:R-:W-:-:S13]  /*8940*/  ISETP.GE.AND P0, PT, R0, c[0x0][0x27c], PT ;  /* 0x00009f0000007a0c */ /* 0x000fda0003f06270 */
[----:B------:R-:W-:Y:S05]  /*8950*/  @P0 BRA `(.L_x_702) ;  /* 0x000002a000000947 */ /* 0x000fea0003800000 */
[----:B-1----:R-:W1:Y:S01]  /*8960*/  LDS.128 R4, [R19+0x2000] ;  /* 0x0020000013047984 */ /* 0x002e620000000c00 */
        /* <DEDUP_REMOVED lines=40> */
[----:B------:R1:W-:Y:S02]  /*8bf0*/  STS.128 [R19+0x2000], R4 ;  /* 0x0020000413007388 */ /* 0x0003e40000000c00 */
.L_x_702:
[----:B------:R-:W-:Y:S05]  /*8c00*/  BSYNC B0 ;  /* 0x0000000000007941 */ /* 0x000fea0003800000 */
.L_x_701:
        /* <DEDUP_REMOVED lines=46> */
.L_x_704:
[----:B------:R-:W-:Y:S05]  /*8ef0*/  BSYNC B0 ;  /* 0x0000000000007941 */ /* 0x000fea0003800000 */
.L_x_703:
        /* <DEDUP_REMOVED lines=32> */
[----:B------:R-:W-:Y:S01]  /*9100*/  HADD2.F32 R2, -RZ, R82.H0_H0 ;  /* 0x20000052ff027230 */ /* 0x000fe20000004100 */
        /* <DEDUP_REMOVED lines=13> */
.L_x_706:
[----:B------:R-:W-:Y:S05]  /*91e0*/  BSYNC B0 ;  /* 0x0000000000007941 */ /* 0x000fea0003800000 */
.L_x_705:
[----:B------:R-:W-:-:S04]  /*91f0*/  IADD3 R0, R18, 0x28, RZ ;  /* 0x0000002812007810 */ /* 0x000fc80007ffe0ff */
        /* <DEDUP_REMOVED lines=44> */
.L_x_696:
[----:B------:R-:W-:Y:S05]  /*94c0*/  BSYNC B1 ;  /* 0x0000000000017941 */ /* 0x000fea0003800000 */
.L_x_695:
[----:B------:R-:W-:-:S04]  /*94d0*/  IADD3 R0, R60, 0x40, RZ ;  /* 0x000000403c007810 */ /* 0x000fc80007ffe0ff */
[----:B------:R-:W-:-:S13]  /*94e0*/  ISETP.GE.AND P0, PT, R0, R44, PT ;  /* 0x0000002c0000720c */ /* 0x000fda0003f06270 */
[----:B------:R-:W-:Y:S05]  /*94f0*/  @P0 BRA `(.L_x_707) ;  /* 0x00004b7000000947 */ /* 0x000fea0003800000 */
[----:B------:R-:W-:Y:S01]  /*9500*/  ISETP.GE.AND P0, PT, R18, c[0x0][0x27c], PT ;  /* 0x00009f0012007a0c */ /* 0x000fe20003f06270 */
[----:B------:R-:W-:-:S12]  /*9510*/  BSSY B0, `(.L_x_708) ;  /* 0x000002c000007945 */ /* 0x000fd80003800000 */
        /* <DEDUP_REMOVED lines=20> */
[----:B------:R-:W-:Y:S01]  /*9660*/  HADD2.F32 R4, -RZ, R81.H1_H1 ;  /* 0x30000051ff047230 */ /* 0x000fe20000004100 */
        /* <DEDUP_REMOVED lines=22> */
.L_x_709:
[----:B------:R-:W-:Y:S05]  /*97d0*/  BSYNC B0 ;  /* 0x0000000000007941 */ /* 0x000fea0003800000 */
.L_x_708:
        /* <DEDUP_REMOVED lines=46> */
.L_x_711:
[----:B------:R-:W-:Y:S05]  /*9ac0*/  BSYNC B0 ;  /* 0x0000000000007941 */ /* 0x000fea0003800000 */
.L_x_710:
        /* <DEDUP_REMOVED lines=46> */
.L_x_713:
[----:B------:R-:W-:Y:S05]  /*9db0*/  BSYNC B0 ;  /* 0x0000000000007941 */ /* 0x000fea0003800000 */
.L_x_712:
        /* <DEDUP_REMOVED lines=46> */
.L_x_715:
[----:B------:R-:W-:Y:S05]  /*a0a0*/  BSYNC B0 ;  /* 0x0000000000007941 */ /* 0x000fea0003800000 */
.L_x_714:
        /* <DEDUP_REMOVED lines=46> */
.L_x_717:
[----:B------:R-:W-:Y:S05]  /*a390*/  BSYNC B0 ;  /* 0x0000000000007941 */ /* 0x000fea0003800000 */
.L_x_716:
        /* <DEDUP_REMOVED lines=8> */
[----:B------:R-:W-:Y:S02]  /*a420*/  HADD2.F32 R16, -RZ, R2.H0_H0 ;  /* 0x20000002ff107230 */ /* 0x000fe40000004100 */
[----:B-1----:R-:W-:-:S02]  /*a430*/  HADD2.F32 R8, -RZ, R7.H0_H0 ;  /* 0x20000007ff087230 */ /* 0x002fc40000004100 */
[--C-:B------:R-:W-:Y:S02]  /*a440*/  HADD2.F32 R12, -RZ, R6.reuse.H0_H0 ;  /* 0x20000006ff0c7230 */ /* 0x100fe40000004100 */
[----:B------:R-:W-:Y:S02]  /*a450*/  HADD2.F32 R11, -RZ, R6.H1_H1 ;  /* 0x30000006ff0b7230 */ /* 0x000fe40000004100 */
[----:B------:R-:W-:Y:S02]  /*a460*/  HADD2.F32 R7, -RZ, R7.H1_H1 ;  /* 0x30000007ff077230 */ /* 0x000fe40000004100 */
[----:B------:R-:W-:Y:S02]  /*a470*/  HADD2.F32 R6, -RZ, R0.H0_H0 ;  /* 0x20000000ff067230 */ /* 0x000fe40000004100 */
[--C-:B------:R-:W-:Y:S02]  /*a480*/  HADD2.F32 R10, -RZ, R4.reuse.H0_H0 ;  /* 0x20000004ff0a7230 */ /* 0x100fe40000004100 */
[----:B------:R-:W-:Y:S01]  /*a490*/  HADD2.F32 R9, -RZ, R4.H1_H1 ;  /* 0x30000004ff097230 */ /* 0x000fe20000004100 */
[----:B------:R-:W-:Y:S01]  /*a4a0*/  FMUL.FTZ R2, R7, R6 ;  /* 0x0000000607027220 */ /* 0x000fe20000410000 */
[----:B------:R-:W-:-:S02]  /*a4b0*/  HADD2.F32 R0, -RZ, R95.H0_H0 ;  /* 0x2000005fff007230 */ /* 0x000fc40000004100 */
[--C-:B------:R-:W-:Y:S01]  /*a4c0*/  HADD2.F32 R14, -RZ, R5.reuse.H0_H0 ;  /* 0x20000005ff0e7230 */ /* 0x100fe20000004100 */
[C---:B------:R-:W-:Y:S01]  /*a4d0*/  FFMA.FTZ R18, R8.reuse, R16, -R2 ;  /* 0x0000001008127223 */ /* 0x040fe20000010802 */
[----:B------:R-:W-:Y:S01]  /*a4e0*/  HADD2.F32 R13, -RZ, R5.H1_H1 ;  /* 0x30000005ff0d7230 */ /* 0x000fe20000004100 */
[----:B------:R-:W-:Y:S01]  /*a4f0*/  FMUL.FTZ R5, R8, R6 ;  /* 0x0000000608057220 */ /* 0x000fe20000410000 */
[----:B------:R-:W-:Y:S01]  /*a500*/  HADD2.F32 R4, -RZ, R96.H0_H0 ;  /* 0x20000060ff047230 */ /* 0x000fe20000004100 */
[-C--:B------:R-:W-:Y:S01]  /*a510*/  FMUL.FTZ R6, R9, R0.reuse ;  /* 0x0000000009067220 */ /* 0x080fe20000410000 */
[----:B------:R-:W-:Y:S01]  /*a520*/  HADD2.F32 R8, -RZ, R17.H0_H0 ;  /* 0x20000011ff087230 */ /* 0x000fe20000004100 */
[C---:B------:R-:W-:Y:S01]  /*a530*/  FMUL.FTZ R2, R10.reuse, R0 ;  /* 0x000000000a027220 */ /* 0x040fe20000410000 */
[----:B------:R-:W-:Y:S01]  /*a540*/  HADD2.F32 R0, -RZ, R95.H1_H1 ;  /* 0x3000005fff007230 */ /* 0x000fe20000004100 */
[----:B------:R-:W-:Y:S01]  /*a550*/  FFMA.FTZ R7, R7, R16, R5 ;  /* 0x0000001007077223 */ /* 0x000fe20000010005 */
[----:B------:R-:W-:Y:S01]  /*a560*/  HADD2.F32 R5, -RZ, R15.H0_H0 ;  /* 0x2000000fff057230 */ /* 0x000fe20000004100 */
[----:B------:R-:W-:-:S02]  /*a570*/  FFMA.FTZ R10, R10, R4, -R6 ;  /* 0x000000040a0a7223 */ /* 0x000fc40000010806 */
[----:B------:R-:W-:Y:S01]  /*a580*/  FFMA.FTZ R9, R9, R4, R2 ;  /* 0x0000000409097223 */ /* 0x000fe20000010002 */
[----:B------:R-:W-:Y:S01]  /*a590*/  HADD2.F32 R2, -RZ, R96.H1_H1 ;  /* 0x30000060ff027230 */ /* 0x000fe20000004100 */
[----:B------:R-:W-:Y:S01]  /*a5a0*/  FMUL.FTZ R4, R11, R0 ;  /* 0x000000000b047220 */ /* 0x000fe20000410000 */
[----:B------:R-:W-:Y:S01]  /*a5b0*/  F2FP.PACK_AB R7, R7, R18 ;  /* 0x000000120707723e */ /* 0x000fe200000000ff */
[----:B------:R-:W-:Y:S02]  /*a5c0*/  FMUL.FTZ R0, R12, R0 ;  /* 0x000000000c007220 */ /* 0x000fe40000410000 */
[-C--:B------:R-:W-:Y:S02]  /*a5d0*/  FMUL.FTZ R6, R13, R5.reuse ;  /* 0x000000050d067220 */ /* 0x080fe40000410000 */
[----:B------:R-:W-:Y:S02]  /*a5e0*/  FMUL.FTZ R5, R14, R5 ;  /* 0x000000050e057220 */ /* 0x000fe40000410000 */
[----:B------:R-:W-:-:S02]  /*a5f0*/  FFMA.FTZ R4, R12, R2, -R4 ;  /* 0x000000020c047223 */ /* 0x000fc40000010804 */
[----:B------:R-:W-:Y:S02]  /*a600*/  FFMA.FTZ R0, R11, R2, R0 ;  /* 0x000000020b007223 */ /* 0x000fe40000010000 */
[-C--:B------:R-:W-:Y:S02]  /*a610*/  FFMA.FTZ R2, R14, R8.reuse, -R6 ;  /* 0x000000080e027223 */ /* 0x080fe40000010806 */
[----:B------:R-:W-:Y:S01]  /*a620*/  FFMA.FTZ R5, R13, R8, R5 ;  /* 0x000000080d057223 */ /* 0x000fe20000010005 */
[----:B------:R-:W-:Y:S02]  /*a630*/  F2FP.PACK_AB R6, R0, R4 ;  /* 0x000000040006723e */ /* 0x000fe400000000ff */
[----:B------:R-:W-:Y:S02]  /*a640*/  F2FP.PACK_AB R4, R9, R10 ;  /* 0x0000000a0904723e */ /* 0x000fe400000000ff */
[----:B------:R-:W-:-:S05]  /*a650*/  F2FP.PACK_AB R5, R5, R2 ;  /* 0x000000020505723e */ /* 0x000fca00000000ff */
[----:B------:R1:W-:Y:S01]  /*a660*/  STS.128 [R24+0x5000], R4 ;  /* 0x0050000418007388 */ /* 0x0003e20000000c00 */
[----:B------:R-:W-:Y:S05]  /*a670*/  BRA `(.L_x_707) ;  /* 0x000039f000007947 */ /* 0x000fea0003800000 */
.L_x_690:
[----:B------:R-:W-:Y:S01]  /*a680*/  @P4 IMAD.HI.U32 R2, R0, c[0x0][0x2c8], RZ ;  /* 0x0000b20000024a27 */ /* 0x000fe200078e00ff */
[----:B------:R-:W-:Y:S01]  /*a690*/  BSSY B0, `(.L_x_718) ;  /* 0x0000047000007945 */ /* 0x000fe20003800000 */
[----:B------:R-:W-:Y:S01]  /*a6a0*/  CS2R R86, SRZ ;  /* 0x0000000000567805 */ /* 0x000fe2000001ff00 */
[----:B------:R-:W-:Y:S01]  /*a6b0*/  CS2R R54, SRZ ;  /* 0x0000000000367805 */ /* 0x000fe2000001ff00 */
[----:B------:R-:W-:Y:S01]  /*a6c0*/  IMAD.MOV.U32 R6, RZ, RZ, R10 ;  /* 0x000000ffff067224 */ /* 0x000fe200078e000a */
[----:B------:R-:W-:Y:S01]  /*a6d0*/  @P4 SHF.R.U32.HI R0, RZ, c[0x0][0x2cc], R2 ;  /* 0x0000b300ff004a19 */ /* 0x000fe20000011602 */
[----:B------:R-:W-:Y:S01]  /*a6e0*/  IMAD.MOV.U32 R4, RZ, RZ, R8 ;  /* 0x000000ffff047224 */ /* 0x000fe200078e0008 */
        /* <DEDUP_REMOVED lines=19> */
[----:B---3--:R-:W-:Y:S01]  /*a820*/  CS2R R16, SRZ ;  /* 0x0000000000107805 */ /* 0x008fe2000001ff00 */
[----:B------:R-:W-:-:S02]  /*a830*/  IADD3 R2, R7, R2, RZ ;  /* 0x0000000207027210 */ /* 0x000fc40007ffe0ff */
[----:B------:R-:W-:Y:S02]  /*a840*/  IADD3 R0, R5, R0, RZ ;  /* 0x0000000005007210 */ /* 0x000fe40007ffe0ff */
[----:B------:R-:W-:Y:S02]  /*a850*/  LEA.HI.X R15, R6, c[0x0][0x274], R2, 0x1, P1 ;  /* 0x00009d00060f7a11 */ /* 0x000fe400008f0c02 */
[----:B------:R-:W-:Y:S01]  /*a860*/  LEA.HI.X R14, R4, c[0x0][0x28c], R0, 0x1, P0 ;  /* 0x0000a300040e7a11 */ /* 0x000fe200000f0c00 */
[----:B------:R1:W2:Y:S01]  /*a870*/  SHFL.IDX PT, R6, R26, RZ, 0x1e1f ;  /* 0x001e1fff1a067589 */ /* 0x0002a200000e0000 */
[----:B------:R-:W-:-:S03]  /*a880*/  ISETP.GE.AND P0, PT, R24, R44, PT ;  /* 0x0000002c1800720c */ /* 0x000fc60003f06270 */
[----:B------:R1:W3:Y:S04]  /*a890*/  SHFL.IDX PT, R4, R25, RZ, 0x1e1f ;  /* 0x001e1fff19047589 */ /* 0x0002e800000e0000 */
[----:B------:R1:W4:Y:S04]  /*a8a0*/  SHFL.IDX PT, R5, R15, RZ, 0x1e1f ;  /* 0x001e1fff0f057589 */ /* 0x00032800000e0000 */
[----:B------:R1:W1:Y:S02]  /*a8b0*/  SHFL.IDX PT, R7, R14, RZ, 0x1e1f ;  /* 0x001e1fff0e077589 */ /* 0x00026400000e0000 */
[----:B------:R-:W-:Y:S05]  /*a8c0*/  @P0 BRA `(.L_x_719) ;  /* 0x0000023000000947 */ /* 0x000fea0003800000 */
[C---:B------:R-:W-:Y:S01]  /*a8d0*/  IADD3 R10, R61.reuse, 0x10, RZ ;  /* 0x000000103d0a7810 */ /* 0x040fe20007ffe0ff */
[----:B------:R-:W-:Y:S01]  /*a8e0*/  CS2R R22, SRZ ;  /* 0x0000000000167805 */ /* 0x000fe2000001ff00 */
[----:B------:R-:W-:Y:S01]  /*a8f0*/  IADD3 R11, R61, 0x20, RZ ;  /* 0x000000203d0b7810 */ /* 0x000fe20007ffe0ff */
[----:B------:R-:W-:Y:S01]  /*a900*/  CS2R R20, SRZ ;  /* 0x0000000000147805 */ /* 0x000fe2000001ff00 */
[----:B------:R-:W-:-:S02]  /*a910*/  ISETP.GE.AND P1, PT, R10, c[0x0][0x27c], PT ;  /* 0x00009f000a007a0c */ /* 0x000fc40003f26270 */
        /* <DEDUP_REMOVED lines=9> */
[----:B------:R3:W5:Y:S01]  /*a9b0*/  @!P2 LD.E.128 R20, [R8.64] ;  /* 0x000000060814a980 */ /* 0x000762000c101d00 */
[----:B------:R-:W-:Y:S01]  /*a9c0*/  CS2R R18, SRZ ;  /* 0x0000000000127805 */ /* 0x000fe2000001ff00 */
[--C-:B------:R-:W-:Y:S01]  /*a9d0*/  @!P1 IMAD.WIDE R12, R2, 0x2, R4.reuse ;  /* 0x00000002020c9825 */ /* 0x100fe200078e0204 */
[----:B------:R-:W-:Y:S01]  /*a9e0*/  CS2R R16, SRZ ;  /* 0x0000000000107805 */ /* 0x000fe2000001ff00 */
[----:B------:R-:W-:Y:S01]  /*a9f0*/  CS2R R38, SRZ ;  /* 0x0000000000267805 */ /* 0x000fe2000001ff00 */
[----:B------:R-:W-:Y:S01]  /*aa00*/  CS2R R36, SRZ ;  /* 0x0000000000247805 */ /* 0x000fe2000001ff00 */
[C---:B------:R-:W-:Y:S01]  /*aa10*/  @!P0 IMAD.WIDE R10, R0.reuse, 0x2, R4 ;  /* 0x00000002000a8825 */ /* 0x040fe200078e0204 */
[----:B------:R-:W-:Y:S01]  /*aa20*/  CS2R R42, SRZ ;  /* 0x00000000002a7805 */ /* 0x000fe2000001ff00 */
[----:B------:R-:W-:Y:S01]  /*aa30*/  CS2R R40, SRZ ;  /* 0x0000000000287805 */ /* 0x000fe2000001ff00 */
[----:B------:R-:W-:Y:S01]  /*aa40*/  CS2R R54, SRZ ;  /* 0x0000000000367805 */ /* 0x000fe2000001ff00 */
[--C-:B-12---:R-:W-:Y:S01]  /*aa50*/  @!P0 IMAD.WIDE R4, R0, 0x2, R6.reuse ;  /* 0x0000000200048825 */ /* 0x106fe200078e0206 */
[----:B------:R-:W-:Y:S01]  /*aa60*/  CS2R R52, SRZ ;  /* 0x0000000000347805 */ /* 0x000fe2000001ff00 */
[----:B------:R-:W-:Y:S01]  /*aa70*/  CS2R R58, SRZ ;  /* 0x00000000003a7805 */ /* 0x000fe2000001ff00 */
[----:B------:R-:W-:Y:S01]  /*aa80*/  CS2R R56, SRZ ;  /* 0x0000000000387805 */ /* 0x000fe2000001ff00 */
[----:B------:R1:W5:Y:S04]  /*aa90*/  @!P1 LD.E.128 R36, [R12.64] ;  /* 0x000000060c249980 */ /* 0x000368000c101d00 */
[----:B------:R1:W5:Y:S04]  /*aaa0*/  @!P0 LD.E.128 R52, [R10.64] ;  /* 0x000000060a348980 */ /* 0x000368000c101d00 */
[----:B------:R1:W5:Y:S01]  /*aab0*/  @!P0 LD.E.128 R56, [R4.64] ;  /* 0x0000000604388980 */ /* 0x000362000c101d00 */
[----:B---3--:R-:W-:-:S04]  /*aac0*/  @!P1 IMAD.WIDE R8, R2, 0x2, R6 ;  /* 0x0000000202089825 */ /* 0x008fc800078e0206 */
[----:B------:R-:W-:Y:S01]  /*aad0*/  @!P2 IMAD.WIDE R6, R61, 0x2, R6 ;  /* 0x000000023d06a825 */ /* 0x000fe200078e0206 */
[----:B------:R1:W5:Y:S04]  /*aae0*/  @!P1 LD.E.128 R40, [R8.64] ;  /* 0x0000000608289980 */ /* 0x000368000c101d00 */
[----:B------:R1:W5:Y:S02]  /*aaf0*/  @!P2 LD.E.128 R16, [R6.64] ;  /* 0x000000060610a980 */ /* 0x000364000c101d00 */
.L_x_719:
[----:B------:R-:W-:Y:S05]  /*ab00*/  BSYNC B0 ;  /* 0x0000000000007941 */ /* 0x000fea0003800000 */
.L_x_718:
[----:B------:R-:W-:Y:S01]  /*ab10*/  IADD3 R2, R24, 0x40, RZ ;  /* 0x0000004018027810 */ /* 0x000fe20007ffe0ff */
[----:B-----5:R-:W-:Y:S01]  /*ab20*/  IMAD.MOV.U32 R0, RZ, RZ, R54 ;  /* 0x000000ffff007224 */ /* 0x020fe200078e0036 */
[----:B-1----:R-:W1:Y:S01]  /*ab30*/  SHFL.IDX PT, R7, R14, 0x1, 0x1e1f ;  /* 0x003e1f000e077f89 */ /* 0x002e6200000e0000 */
        /* <DEDUP_REMOVED lines=10> */
[----:B---3--:R-:W-:Y:S01]  /*abe0*/  IMAD.MOV.U32 R4, RZ, RZ, R52 ;  /* 0x000000ffff047224 */ /* 0x008fe200078e0034 */
        /* <DEDUP_REMOVED lines=25> */
[----:B------:R-:W3:Y:S01]  /*ad80*/  SHFL.IDX PT, R5, R15, 0x1, 0x1e1f ;  /* 0x003e1f000f057f89 */ /* 0x000ee200000e0000 */
        /* <DEDUP_REMOVED lines=10> */
[----:B--2---:R2:W1:Y:S01]  /*ae30*/  SHFL.IDX PT, R6, R26, 0x1, 0x1e1f ;  /* 0x003e1f001a067f89 */ /* 0x00446200000e0000 */
[----:B------:R-:W-:Y:S01]  /*ae40*/  PRMT R29, R2, 0x7610, R29 ;  /* 0x00007610021d7816 */ /* 0x000fe2000000001d */
        /* <DEDUP_REMOVED lines=10> */
[----:B--2---:R-:W-:Y:S01]  /*aef0*/  PRMT R26, R8, 0x5410, R0 ;  /* 0x00005410081a7816 */ /* 0x004fe20000000000 */
[----:B------:R-:W-:Y:S05]  /*af00*/  @P0 BRA `(.L_x_721) ;  /* 0x0000023000000947 */ /* 0x000fea0003800000 */
[C---:B-1-34-:R-:W-:Y:S01]  /*af10*/  IADD3 R10, R61.reuse, 0x10, RZ ;  /* 0x000000103d0a7810 */ /* 0x05afe20007ffe0ff */
        /* <DEDUP_REMOVED lines=23> */
[--C-:B------:R-:W-:Y:S01]  /*b090*/  @!P0 IMAD.WIDE R4, R0, 0x2, R6.reuse ;  /* 0x0000000200048825 */ /* 0x100fe200078e0206 */
[----:B------:R-:W-:Y:S01]  /*b0a0*/  CS2R R84, SRZ ;  /* 0x0000000000547805 */ /* 0x000fe2000001ff00 */
[----:B------:R-:W-:Y:S01]  /*b0b0*/  CS2R R82, SRZ ;  /* 0x0000000000527805 */ /* 0x000fe2000001ff00 */
[----:B------:R-:W-:Y:S01]  /*b0c0*/  CS2R R80, SRZ ;  /* 0x0000000000507805 */ /* 0x000fe2000001ff00 */
[----:B------:R2:W5:Y:S04]  /*b0d0*/  @!P1 LD.E.128 R72, [R12.64] ;  /* 0x000000060c489980 */ /* 0x000568000c101d00 */
[----:B------:R2:W5:Y:S04]  /*b0e0*/  @!P0 LD.E.128 R84, [R10.64] ;  /* 0x000000060a548980 */ /* 0x000568000c101d00 */
[----:B------:R2:W5:Y:S01]  /*b0f0*/  @!P0 LD.E.128 R80, [R4.64] ;  /* 0x0000000604508980 */ /* 0x000562000c101d00 */
[----:B-1----:R-:W-:-:S04]  /*b100*/  @!P1 IMAD.WIDE R8, R2, 0x2, R6 ;  /* 0x0000000202089825 */ /* 0x002fc800078e0206 */
[----:B------:R-:W-:Y:S01]  /*b110*/  @!P2 IMAD.WIDE R6, R61, 0x2, R6 ;  /* 0x000000023d06a825 */ /* 0x000fe200078e0206 */
[----:B------:R2:W5:Y:S04]  /*b120*/  @!P1 LD.E.128 R76, [R8.64] ;  /* 0x00000006084c9980 */ /* 0x000568000c101d00 */
[----:B------:R2:W5:Y:S02]  /*b130*/  @!P2 LD.E.128 R64, [R6.64] ;  /* 0x000000060640a980 */ /* 0x000564000c101d00 */
.L_x_721:
[----:B-1-34-:R-:W-:Y:S05]  /*b140*/  BSYNC B0 ;  /* 0x0000000000007941 */ /* 0x01afea0003800000 */
.L_x_720:
[----:B--2--5:R-:W-:Y:S01]  /*b150*/  IMAD.MOV.U32 R5, RZ, RZ, R87 ;  /* 0x000000ffff057224 */ /* 0x024fe200078e0057 */
[----:B------:R-:W-:-:S04]  /*b160*/  DEPBAR.LE SB0, 0x1 ;  /* 0x000080400000791a */ /* 0x000fc80000000000 */
        /* <DEDUP_REMOVED lines=20> */
[----:B------:R-:W-:-:S02]  /*b2b0*/  MOV R0, R70 ;  /* 0x0000004600007202 */ /* 0x000fc40000000f00 */
[----:B------:R-:W-:Y:S01]  /*b2c0*/  PRMT R106, R5, 0x5410, R2 ;  /* 0x00005410056a7816 */ /* 0x000fe20000000002 */
        /* <DEDUP_REMOVED lines=11> */
[----:B------:R-:W-:Y:S01]  /*b380*/  MOV R4, R80 ;  /* 0x0000005000047202 */ /* 0x000fe20000000f00 */
[----:B------:R-:W-:Y:S01]  /*b390*/  BAR.SYNC.DEFER_BLOCKING 0x0 ;  /* 0x0000000000007b1d */ /* 0x000fe20000010000 */
[----:B------:R-:W-:-:S02]  /*b3a0*/  ISETP.GE.AND P0, PT, R60, R62, PT ;  /* 0x0000003e3c00720c */ /* 0x000fc40003f06270 */
[----:B------:R-:W-:Y:S01]  /*b3b0*/  PRMT R107, R107, 0x5410, R4 ;  /* 0x000054106b6b7816 */ /* 0x000fe20000000004 */
[----:B------:R-:W-:Y:S01]  /*b3c0*/  IMAD.MOV.U32 R4, RZ, RZ, R79 ;  /* 0x000000ffff047224 */ /* 0x000fe200078e004f */
[----:B------:R-:W-:Y:S02]  /*b3d0*/  PRMT R103, R103, 0x5410, R0 ;  /* 0x0000541067677816 */ /* 0x000fe40000000000 */
[----:B------:R-:W-:Y:S02]  /*b3e0*/  MOV R0, R77 ;  /* 0x0000004d00007202 */ /* 0x000fe40000000f00 */
[----:B------:R-:W-:Y:S01]  /*b3f0*/  PRMT R102, R102, 0x5410, R2 ;  /* 0x0000541066667816 */ /* 0x000fe20000000002 */
[----:B------:R-:W-:Y:S01]  /*b400*/  IMAD.MOV.U32 R2, RZ, RZ, R64 ;  /* 0x000000ffff027224 */ /* 0x000fe200078e0040 */
[----:B------:R-:W-:Y:S01]  /*b410*/  PRMT R101, R4, 0x5410, R0 ;  /* 0x0000541004657816 */ /* 0x000fe20000000000 */
[----:B------:R-:W-:Y:S01]  /*b420*/  IMAD.MOV.U32 R4, RZ, RZ, R67 ;  /* 0x000000ffff047224 */ /* 0x000fe200078e0043 */
[----:B------:R-:W-:Y:S01]  /*b430*/  PRMT R99, R5, 0x7610, R99 ;  /* 0x0000761005637816 */ /* 0x000fe20000000063 */
[----:B------:R-:W-:Y:S01]  /*b440*/  IMAD.MOV.U32 R0, RZ, RZ, R65 ;  /* 0x000000ffff007224 */ /* 0x000fe200078e0041 */
[----:B------:R-:W-:-:S04]  /*b450*/  PRMT R98, R2, 0x7610, R98 ;  /* 0x0000761002627816 */ /* 0x000fc80000000062 */
[----:B------:R-:W-:Y:S01]  /*b460*/  PRMT R97, R4, 0x5410, R0 ;  /* 0x0000541004617816 */ /* 0x000fe20000000000 */
[----:B------:R-:W-:Y:S05]  /*b470*/  @P0 BRA `(.L_x_723) ;  /* 0x0000159000000947 */ /* 0x000fea0003800000 */
[----:B------:R-:W-:Y:S01]  /*b480*/  ISETP.GE.AND P0, PT, R61, c[0x0][0x27c], PT ;  /* 0x00009f003d007a0c */ /* 0x000fe20003f06270 */
[----:B------:R-:W-:-:S12]  /*b490*/  BSSY B0, `(.L_x_724) ;  /* 0x000006d000007945 */ /* 0x000fd80003800000 */
[----:B------:R-:W-:Y:S05]  /*b4a0*/  @P0 BRA `(.L_x_725) ;  /* 0x000006b000000947 */ /* 0x000fea0003800000 */
[----:B------:R-:W-:Y:S02]  /*b4b0*/  LEA.HI R2, R60, R60, RZ, 0x1 ;  /* 0x0000003c3c027211 */ /* 0x000fe400078f08ff */
[----:B------:R-:W-:Y:S02]  /*b4c0*/  MOV R4, c[0x0][0x27c] ;  /* 0x00009f0000047a02 */ /* 0x000fe40000000f00 */
[----:B------:R-:W-:Y:S02]  /*b4d0*/  LOP3.LUT R2, R2, 0x7fffffe, RZ, 0xc0, !PT ;  /* 0x07fffffe02027812 */ /* 0x000fe400078ec0ff */
[----:B------:R-:W-:Y:S02]  /*b4e0*/  SHF.L.U32 R0, R88, 0x6, RZ ;  /* 0x0000000658007819 */ /* 0x000fe400000006ff */
[----:B------:R-:W-:Y:S01]  /*b4f0*/  LEA.HI R4, R4, R48, RZ, 0x1d ;  /* 0x0000003004047211 */ /* 0x000fe200078fe8ff */
[----:B------:R-:W-:Y:S01]  /*b500*/  IMAD.IADD R2, R60, 0x1, -R2 ;  /* 0x000000013c027824 */ /* 0x000fe200078e0a02 */
[----:B------:R-:W-:-:S02]  /*b510*/  LOP3.LUT R0, R0, 0xc0, RZ, 0xc0, !PT ;  /* 0x000000c000007812 */ /* 0x000fc400078ec0ff */
[----:B------:R-:W-:Y:S02]  /*b520*/  SHF.R.S32.HI R6, RZ, 0x1f, R4 ;  /* 0x0000001fff067819 */ /* 0x000fe40000011404 */
[----:B------:R-:W-:Y:S02]  /*b530*/  LOP3.LUT R5, R0, 0x18, R61, 0xf8, !PT ;  /* 0x0000001800057812 */ /* 0x000fe400078ef83d */
[----:B------:R-:W-:Y:S02]  /*b540*/  SHF.R.U32.HI R8, RZ, 0x3, R0 ;  /* 0x00000003ff087819 */ /* 0x000fe40000011600 */
[----:B------:R-:W-:Y:S01]  /*b550*/  LEA.HI R6, R6, R4, RZ, 0x2 ;  /* 0x0000000406067211 */ /* 0x000fe200078f10ff */
[----:B------:R-:W-:Y:S01]  /*b560*/  IMAD.SHL.U32 R4, R4, 0x8, RZ ;  /* 0x0000000804047824 */ /* 0x000fe200078e00ff */
[----:B------:R-:W-:Y:S02]  /*b570*/  LEA R2, R93, R2, 0x3 ;  /* 0x000000025d027211 */ /* 0x000fe400078e18ff */
[----:B------:R-:W-:-:S02]  /*b580*/  LOP3.LUT R7, R5, R8, RZ, 0x3c, !PT ;  /* 0x0000000805077212 */ /* 0x000fc400078e3cff */
[----:B------:R-:W-:Y:S02]  /*b590*/  SHF.L.U32 R5, R2, 0x5, RZ ;  /* 0x0000000502057819 */ /* 0x000fe400000006ff */
[----:B------:R-:W-:Y:S02]  /*b5a0*/  LOP3.LUT R0, R0, 0x18, R4, 0xf8, !PT ;  /* 0x0000001800007812 */ /* 0x000fe400078ef804 */
[----:B------:R-:W-:Y:S01]  /*b5b0*/  SHF.L.U32 R2, R6, 0xa, RZ ;  /* 0x0000000a06027819 */ /* 0x000fe200000006ff */
[----:B------:R-:W-:Y:S01]  /*b5c0*/  IMAD.IADD R4, R5, 0x1, R7 ;  /* 0x0000000105047824 */ /* 0x000fe200078e0207 */
[----:B------:R-:W-:Y:S02]  /*b5d0*/  LOP3.LUT R0, R0, R8, RZ, 0x3c, !PT ;  /* 0x0000000800007212 */ /* 0x000fe400078e3cff */
[----:B------:R-:W-:Y:S02]  /*b5e0*/  LOP3.LUT R2, R2, 0x7ffff000, RZ, 0xc0, !PT ;  /* 0x7ffff00002027812 */ /* 0x000fe400078ec0ff */
[----:B------:R-:W-:-:S02]  /*b5f0*/  SHF.L.U32 R35, R4, 0x1, RZ ;  /* 0x0000000104237819 */ /* 0x000fc400000006ff */
[----:B------:R-:W-:Y:S02]  /*b600*/  IADD3 R0, R0, R2, R5 ;  /* 0x0000000200007210 */ /* 0x000fe40007ffe005 */
[--C-:B------:R-:W-:Y:S01]  /*b610*/  SHF.R.U64 R47, R22, 0x10, R23.reuse ;  /* 0x00000010162f7819 */ /* 0x100fe20000001217 */
[----:B------:R-:W1:Y:S01]  /*b620*/  LDS.128 R4, [R35+0x6100] ;  /* 0x0061000023047984 */ /* 0x000e620000000c00 */
[----:B------:R-:W-:Y:S01]  /*b630*/  SHF.L.U32 R34, R0, 0x1, RZ ;  /* 0x0000000100227819 */ /* 0x000fe200000006ff */
[----:B------:R-:W-:Y:S01]  /*b640*/  HADD2.F32 R0, -RZ, R26.H0_H0 ;  /* 0x2000001aff007230 */ /* 0x000fe20000004100 */
[----:B------:R-:W-:Y:S01]  /*b650*/  SHF.R.U32.HI R15, RZ, 0x10, R23 ;  /* 0x00000010ff0f7819 */ /* 0x000fe20000011617 */
[----:B------:R-:W-:Y:S01]  /*b660*/  HADD2.F32 R47, -RZ, R47.H0_H0 ;  /* 0x2000002fff2f7230 */ /* 0x000fe20000004100 */
[--C-:B------:R-:W-:Y:S01]  /*b670*/  SHF.R.U64 R45, R18, 0x10, R19.reuse ;  /* 0x00000010122d7819 */ /* 0x100fe20000001213 */
[----:B------:R-:W2:Y:S01]  /*b680*/  LDS.128 R8, [R34+0x6100] ;  /* 0x0061000022087984 */ /* 0x000ea20000000c00 */
[----:B------:R-:W-:Y:S01]  /*b690*/  SHF.R.U32.HI R2, RZ, 0x10, R19 ;  /* 0x00000010ff027819 */ /* 0x000fe20000011613 */
[----:B------:R-:W-:Y:S01]  /*b6a0*/  HADD2.F32 R50, -RZ, R15.H0_H0 ;  /* 0x2000000fff327230 */ /* 0x000fe20000004100 */
[----:B------:R-:W-:-:S02]  /*b6b0*/  SHF.R.U64 R46, R20, 0x10, R21 ;  /* 0x00000010142e7819 */ /* 0x000fc40000001215 */
[----:B------:R-:W-:Y:S02]  /*b6c0*/  SHF.R.U32.HI R27, RZ, 0x10, R21 ;  /* 0x00000010ff1b7819 */ /* 0x000fe40000011615 */
[--C-:B------:R-:W-:Y:S01]  /*b6d0*/  SHF.R.U64 R28, R16, 0x10, R17.reuse ;  /* 0x00000010101c7819 */ /* 0x100fe20000001211 */
[----:B------:R-:W-:Y:S01]  /*b6e0*/  HADD2.F32 R16, -RZ, R2.H0_H0 ;  /* 0x20000002ff107230 */ /* 0x000fe20000004100 */
[----:B------:R-:W-:Y:S01]  /*b6f0*/  SHF.R.U32.HI R14, RZ, 0x10, R17 ;  /* 0x00000010ff0e7819 */ /* 0x000fe20000011611 */
[----:B------:R-:W-:Y:S02]  /*b700*/  HADD2.F32 R2, -RZ, R26.H1_H1 ;  /* 0x3000001aff027230 */ /* 0x000fe40000004100 */
[----:B------:R-:W-:Y:S02]  /*b710*/  HADD2.F32 R46, -RZ, R46.H0_H0 ;  /* 0x2000002eff2e7230 */ /* 0x000fe40000004100 */
[----:B------:R-:W-:Y:S02]  /*b720*/  HADD2.F32 R14, -RZ, R14.H0_H0 ;  /* 0x2000000eff0e7230 */ /* 0x000fe40000004100 */
[----:B-1----:R-:W-:-:S02]  /*b730*/  HADD2.F32 R19, -RZ, R7.H0_H0 ;  /* 0x20000007ff137230 */ /* 0x002fc40000004100 */
[--C-:B------:R-:W-:Y:S02]  /*b740*/  HADD2.F32 R21, -RZ, R5.reuse.H0_H0 ;  /* 0x20000005ff157230 */ /* 0x100fe40000004100 */
[----:B------:R-:W-:Y:S02]  /*b750*/  HADD2.F32 R20, -RZ, R5.H1_H1 ;  /* 0x30000005ff147230 */ /* 0x000fe40000004100 */
[--C-:B------:R-:W-:Y:S02]  /*b760*/  HADD2.F32 R23, -RZ, R4.reuse.H0_H0 ;  /* 0x20000004ff177230 */ /* 0x100fe40000004100 */
[----:B------:R-:W-:Y:S02]  /*b770*/  HADD2.F32 R25, -RZ, R4.H1_H1 ;  /* 0x30000004ff197230 */ /* 0x000fe40000004100 */
[--C-:B--2---:R-:W-:Y:S02]  /*b780*/  HADD2.F32 R5, -RZ, R11.reuse.H0_H0 ;  /* 0x2000000bff057230 */ /* 0x104fe40000004100 */
[----:B------:R-:W-:-:S02]  /*b790*/  HADD2.F32 R4, -RZ, R11.H1_H1 ;  /* 0x3000000bff047230 */ /* 0x000fc40000004100 */
[--C-:B------:R-:W-:Y:S01]  /*b7a0*/  HADD2.F32 R11, -RZ, R8.reuse.H0_H0 ;  /* 0x20000008ff0b7230 */ /* 0x100fe20000004100 */
[-C--:B------:R-:W-:Y:S01]  /*b7b0*/  FMUL.FTZ R32, R5, R0.reuse ;  /* 0x0000000005207220 */ /* 0x080fe20000410000 */
[----:B------:R-:W-:Y:S02]  /*b7c0*/  HADD2.F32 R13, -RZ, R8.H1_H1 ;  /* 0x30000008ff0d7230 */ /* 0x000fe40000004100 */
[--C-:B------:R-:W-:Y:S02]  /*b7d0*/  HADD2.F32 R8, -RZ, R10.reuse.H0_H0 ;  /* 0x2000000aff087230 */ /* 0x100fe40000004100 */
[----:B------:R-:W-:Y:S02]  /*b7e0*/  HADD2.F32 R12, -RZ, R10.H1_H1 ;  /* 0x3000000aff0c7230 */ /* 0x000fe40000004100 */
[----:B------:R-:W-:Y:S01]  /*b7f0*/  HADD2.F32 R18, -RZ, R7.H1_H1 ;  /* 0x30000007ff127230 */ /* 0x000fe20000004100 */
[----:B------:R-:W-:Y:S01]  /*b800*/  FMUL.FTZ R7, R19, R0 ;  /* 0x0000000013077220 */ /* 0x000fe20000410000 */
[----:B------:R-:W-:-:S02]  /*b810*/  HADD2.F32 R10, -RZ, R29.H1_H1 ;  /* 0x3000001dff0a7230 */ /* 0x000fc40000004100 */
[--C-:B------:R-:W-:Y:S01]  /*b820*/  HADD2.F32 R22, -RZ, R6.reuse.H0_H0 ;  /* 0x20000006ff167230 */ /* 0x100fe20000004100 */
[----:B------:R-:W-:Y:S01]  /*b830*/  FMUL.FTZ R0, R18, R16 ;  /* 0x0000001012007220 */ /* 0x000fe20000410000 */
[----:B------:R-:W-:Y:S01]  /*b840*/  HADD2.F32 R24, -RZ, R6.H1_H1 ;  /* 0x30000006ff187230 */ /* 0x000fe20000004100 */
[----:B------:R-:W-:Y:S01]  /*b850*/  FFMA.FTZ R44, R5, R10, R7 ;  /* 0x0000000a052c7223 */ /* 0x000fe20000010007 */
[--C-:B------:R-:W-:Y:S01]  /*b860*/  HADD2.F32 R6, -RZ, R9.reuse.H0_H0 ;  /* 0x20000009ff067230 */ /* 0x100fe20000004100 */
[----:B------:R-:W-:Y:S01]  /*b870*/  FMUL.FTZ R5, R21, R2 ;  /* 0x0000000215057220 */ /* 0x000fe20000410000 */
[----:B------:R-:W-:Y:S01]  /*b880*/  HADD2.F32 R7, -RZ, R30.H0_H0 ;  /* 0x2000001eff077230 */ /* 0x000fe20000004100 */
[----:B------:R-:W-:Y:S01]  /*b890*/  FMUL.FTZ R30, R4, R16 ;  /* 0x00000010041e7220 */ /* 0x000fe20000410000 */
[----:B------:R-:W-:Y:S01]  /*b8a0*/  HADD2.F32 R9, -RZ, R9.H1_H1 ;  /* 0x30000009ff097230 */ /* 0x000fe20000004100 */
[C---:B------:R-:W-:Y:S01]  /*b8b0*/  FMUL.FTZ R26, R6.reuse, R2 ;  /* 0x00000002061a7220 */ /* 0x040fe20000410000 */
[----:B------:R-:W-:Y:S01]  /*b8c0*/  HADD2.F32 R2, -RZ, R29.H0_H0 ;  /* 0x2000001dff027230 */ /* 0x000fe20000004100 */
[----:B------:R-:W-:Y:S01]  /*b8d0*/  FFMA.FTZ R31, R6, R7, R5 ;  /* 0x00000007061f7223 */ /* 0x000fe20000010005 */
[----:B------:R-:W-:Y:S01]  /*b8e0*/  HADD2.F32 R6, -RZ, R49.H0_H0 ;  /* 0x20000031ff067230 */ /* 0x000fe20000004100 */
[----:B------:R-:W-:Y:S01]  /*b8f0*/  FFMA.FTZ R33, R4, R50, R0 ;  /* 0x0000003204217223 */ /* 0x000fe20000010000 */
[----:B------:R-:W-:Y:S01]  /*b900*/  HADD2.F32 R49, -RZ, R27.H0_H0 ;  /* 0x2000001bff317230 */ /* 0x000fe20000004100 */
[----:B------:R-:W-:Y:S01]  /*b910*/  FMUL.FTZ R5, R23, R2 ;  /* 0x0000000217057220 */ /* 0x000fe20000410000 */
[----:B------:R-:W-:Y:S01]  /*b920*/  HADD2.F32 R0, -RZ, R51.H0_H0 ;  /* 0x20000033ff007230 */ /* 0x000fe20000004100 */
[----:B------:R-:W-:-:S02]  /*b930*/  FMUL.FTZ R4, R20, R14 ;  /* 0x0000000e14047220 */ /* 0x000fc40000410000 */
[----:B------:R-:W-:Y:S01]  /*b940*/  FFMA.FTZ R27, R11, R6, R5 ;  /* 0x000000060b1b7223 */ /* 0x000fe20000010005 */
[----:B------:R-:W-:Y:S01]  /*b950*/  HADD2.F32 R5, -RZ, R28.H0_H0 ;  /* 0x2000001cff057230 */ /* 0x000fe20000004100 */
[C---:B------:R-:W-:Y:S01]  /*b960*/  FFMA.FTZ R29, R9.reuse, R49, R4 ;  /* 0x00000031091d7223 */ /* 0x040fe20000010004 */
[----:B------:R-:W-:Y:S01]  /*b970*/  HADD2.F32 R4, -RZ, R51.H1_H1 ;  /* 0x30000033ff047230 */ /* 0x000fe20000004100 */
[----:B------:R-:W-:Y:S01]  /*b980*/  FMUL.FTZ R17, R9, R14 ;  /* 0x0000000e09117220 */ /* 0x000fe20000410000 */
[----:B------:R-:W-:Y:S01]  /*b990*/  HADD2.F32 R9, -RZ, R45.H0_H0 ;  /* 0x2000002dff097230 */ /* 0x000fe20000004100 */
[----:B------:R-:W-:Y:S02]  /*b9a0*/  FMUL.FTZ R15, R11, R2 ;  /* 0x000000020b0f7220 */ /* 0x000fe40000410000 */
[-C--:B------:R-:W-:Y:S02]  /*b9b0*/  FMUL.FTZ R2, R22, R0.reuse ;  /* 0x0000000016027220 */ /* 0x080fe40000410000 */
[----:B------:R-:W-:-:S02]  /*b9c0*/  FMUL.FTZ R14, R8, R0 ;  /* 0x00000000080e7220 */ /* 0x000fc40000410000 */
[----:B------:R-:W-:Y:S02]  /*b9d0*/  FMUL.FTZ R0, R25, R5 ;  /* 0x0000000519007220 */ /* 0x000fe40000410000 */
[----:B------:R-:W-:Y:S02]  /*b9e0*/  FFMA.FTZ R28, R8, R4, R2 ;  /* 0x00000004081c7223 */ /* 0x000fe40000010002 */
[----:B------:R-:W-:Y:S02]  /*b9f0*/  FMUL.FTZ R2, R24, R9 ;  /* 0x0000000918027220 */ /* 0x000fe40000410000 */
[C---:B------:R-:W-:Y:S02]  /*ba00*/  FMUL.FTZ R5, R13.reuse, R5 ;  /* 0x000000050d057220 */ /* 0x040fe40000410000 */
[----:B------:R-:W-:Y:S02]  /*ba10*/  FFMA.FTZ R13, R13, R46, R0 ;  /* 0x0000002e0d0d7223 */ /* 0x000fe40000010000 */
[----:B------:R-:W-:-:S02]  /*ba20*/  FMUL.FTZ R0, R12, R9 ;  /* 0x000000090c007220 */ /* 0x000fc40000410000 */
[----:B------:R-:W-:Y:S02]  /*ba30*/  FFMA.FTZ R16, R12, R47, R2 ;  /* 0x0000002f0c107223 */ /* 0x000fe40000010002 */
[----:B------:R-:W-:Y:S02]  /*ba40*/  FFMA.FTZ R8, R19, R10, -R32 ;  /* 0x0000000a13087223 */ /* 0x000fe40000010820 */
[----:B------:R-:W-:Y:S02]  /*ba50*/  FFMA.FTZ R11, R18, R50, -R30 ;  /* 0x00000032120b7223 */ /* 0x000fe4000001081e */
[----:B------:R-:W-:Y:S01]  /*ba60*/  FFMA.FTZ R10, R21, R7, -R26 ;  /* 0x00000007150a7223 */ /* 0x000fe2000001081a */
[----:B------:R-:W-:Y:S01]  /*ba70*/  F2FP.PACK_AB R7, R33, R44 ;  /* 0x0000002c2107723e */ /* 0x000fe200000000ff */
        /* <DEDUP_REMOVED lines=8> */
[----:B------:R-:W-:Y:S02]  /*bb00*/  F2FP.PACK_AB R4, R13, R27 ;  /* 0x0000001b0d04723e */ /* 0x000fe400000000ff */
[----:B------:R-:W-:Y:S02]  /*bb10*/  F2FP.PACK_AB R8, R2, R12 ;  /* 0x0000000c0208723e */ /* 0x000fe400000000ff */
[----:B------:R-:W-:Y:S02]  /*bb20*/  F2FP.PACK_AB R10, R0, R6 ;  /* 0x00000006000a723e */ /* 0x000fe400000000ff */
[----:B------:R-:W-:-:S03]  /*bb30*/  F2FP.PACK_AB R6, R16, R28 ;  /* 0x0000001c1006723e */ /* 0x000fc600000000ff */
[----:B------:R1:W-:Y:S04]  /*bb40*/  STS.128 [R35+0x6100], R8 ;  /* 0x0061000823007388 */ /* 0x0003e80000000c00 */
[----:B------:R1:W-:Y:S02]  /*bb50*/  STS.128 [R34+0x6100], R4 ;  /* 0x0061000422007388 */ /* 0x0003e40000000c00 */
.L_x_725:
[----:B------:R-:W-:Y:S05]  /*bb60*/  BSYNC B0 ;  /* 0x0000000000007941 */ /* 0x000fea0003800000 */
.L_x_724:
[----:B------:R-:W-:Y:S01]  /*bb70*/  IADD3 R0, R61, 0x10, RZ ;  /* 0x000000103d007810 */ /* 0x000fe20007ffe0ff */
[----:B------:R-:W-:Y:S03]  /*bb80*/  BSSY B0, `(.L_x_726) ;  /* 0x0000074000007945 */ /* 0x000fe60003800000 */
[----:B------:R-:W-:-:S13]  /*bb90*/  ISETP.GE.AND P0, PT, R0, c[0x0][0x27c], PT ;  /* 0x00009f0000007a0c */ /* 0x000fda0003f06270 */
[----:B------:R-:W-:Y:S05]  /*bba0*/  @P0 BRA `(.L_x_727) ;  /* 0x0000071000000947 */ /* 0x000fea0003800000 */
[----:B-1----:R-:W-:Y:S01]  /*bbb0*/  SHF.R.S32.HI R6, RZ, 0x1f, R0 ;  /* 0x0000001fff067819 */ /* 0x002fe20000011400 */
[----:B------:R-:W-:Y:S01]  /*bbc0*/  IMAD.SHL.U32 R7, R88, 0x40, RZ ;  /* 0x0000004058077824 */ /* 0x000fe200078e00ff */
[----:B------:R-:W-:Y:S01]  /*bbd0*/  LEA.HI R5, R60, R60, RZ, 0x1 ;  /* 0x0000003c3c057211 */ /* 0x000fe200078f08ff */
[----:B------:R-:W-:Y:S01]  /*bbe0*/  IMAD.MOV.U32 R8, RZ, RZ, c[0x0][0x27c] ;  /* 0x00009f00ff087624 */ /* 0x000fe200078e00ff */
[CC--:B------:R-:W-:Y:S02]  /*bbf0*/  LEA.HI R4, R6.reuse, R0.reuse, RZ, 0x3 ;  /* 0x0000000006047211 */ /* 0x0c0fe400078f18ff */
[----:B------:R-:W-:Y:S02]  /*bc00*/  LOP3.LUT R5, R5, 0x7fffffe, RZ, 0xc0, !PT ;  /* 0x07fffffe05057812 */ /* 0x000fe400078ec0ff */
[----:B------:R-:W-:Y:S02]  /*bc10*/  LEA.HI R6, R6, R0, RZ, 0x5 ;  /* 0x0000000006067211 */ /* 0x000fe400078f28ff */
[----:B------:R-:W-:-:S02]  /*bc20*/  SHF.R.S32.HI R2, RZ, 0x3, R4 ;  /* 0x00000003ff027819 */ /* 0x000fc40000011404 */
[----:B------:R-:W-:Y:S01]  /*bc30*/  LOP3.LUT R0, R7, 0xc0, RZ, 0xc0, !PT ;  /* 0x000000c007007812 */ /* 0x000fe200078ec0ff */
[----:B------:R-:W-:Y:S01]  /*bc40*/  IMAD.SHL.U32 R6, R6, 0x80, RZ ;  /* 0x0000008006067824 */ /* 0x000fe200078e00ff */
[----:B------:R-:W-:Y:S02]  /*bc50*/  IADD3 R5, R60, -R5, RZ ;  /* 0x800000053c057210 */ /* 0x000fe40007ffe0ff */
[----:B------:R-:W-:Y:S02]  /*bc60*/  LEA.HI R2, R8, R2, RZ, 0x1d ;  /* 0x0000000208027211 */ /* 0x000fe400078fe8ff */
[----:B------:R-:W-:Y:S02]  /*bc70*/  LOP3.LUT R7, R0, 0x18, R4, 0xf8, !PT ;  /* 0x0000001800077812 */ /* 0x000fe400078ef804 */
[----:B------:R-:W-:Y:S02]  /*bc80*/  LEA R4, R93, R5, 0x3 ;  /* 0x000000055d047211 */ /* 0x000fe400078e18ff */
[----:B------:R-:W-:-:S02]  /*bc90*/  SHF.R.S32.HI R5, RZ, 0x1f, R2 ;  /* 0x0000001fff057819 */ /* 0x000fc40000011402 */
[----:B------:R-:W-:Y:S01]  /*bca0*/  SHF.R.U32.HI R10, RZ, 0x3, R0 ;  /* 0x00000003ff0a7819 */ /* 0x000fe20000011600 */
[----:B------:R-:W-:Y:S01]  /*bcb0*/  IMAD.SHL.U32 R9, R4, 0x20, RZ ;  /* 0x0000002004097824 */ /* 0x000fe200078e00ff */
[----:B------:R-:W-:Y:S02]  /*bcc0*/  SHF.L.U32 R4, R2, 0x3, RZ ;  /* 0x0000000302047819 */ /* 0x000fe400000006ff */
[----:B------:R-:W-:Y:S02]  /*bcd0*/  LEA.HI R2, R5, R2, RZ, 0x2 ;  /* 0x0000000205027211 */ /* 0x000fe400078f10ff */
[----:B------:R-:W-:Y:S02]  /*bce0*/  LOP3.LUT R4, R0, 0x18, R4, 0xf8, !PT ;  /* 0x0000001800047812 */ /* 0x000fe400078ef804 */
[----:B------:R-:W-:Y:S01]  /*bcf0*/  LOP3.LUT R8, R6, 0x7ffff000, RZ, 0xc0, !PT ;  /* 0x7ffff00006087812 */ /* 0x000fe200078ec0ff */
[----:B------:R-:W-:Y:S01]  /*bd00*/  IMAD.SHL.U32 R0, R2, 0x400, RZ ;  /* 0x0000040002007824 */ /* 0x000fe200078e00ff */
[----:B------:R-:W-:-:S02]  /*bd10*/  LOP3.LUT R6, R7, R10, RZ, 0x3c, !PT ;  /* 0x0000000a07067212 */ /* 0x000fc400078e3cff */
[----:B------:R-:W-:Y:S02]  /*bd20*/  LOP3.LUT R2, R4, R10, RZ, 0x3c, !PT ;  /* 0x0000000a04027212 */ /* 0x000fe400078e3cff */
[----:B------:R-:W-:Y:S02]  /*bd30*/  LOP3.LUT R0, R0, 0x7ffff000, RZ, 0xc0, !PT ;  /* 0x7ffff00000007812 */ /* 0x000fe400078ec0ff */
[--C-:B------:R-:W-:Y:S02]  /*bd40*/  IADD3 R5, R6, R8, R9.reuse ;  /* 0x0000000806057210 */ /* 0x100fe40007ffe009 */
[----:B------:R-:W-:Y:S01]  /*bd50*/  IADD3 R0, R2, R0, R9 ;  /* 0x0000000002007210 */ /* 0x000fe20007ffe009 */
[----:B------:R-:W-:Y:S01]  /*bd60*/  HADD2.F32 R2, -RZ, R63.H0_H0 ;  /* 0x2000003fff027230 */ /* 0x000fe20000004100 */
[----:B------:R-:W-:Y:S02]  /*bd70*/  SHF.L.U32 R44, R5, 0x1, RZ ;  /* 0x00000001052c7819 */ /* 0x000fe400000006ff */
[----:B------:R-:W-:Y:S01]  /*bd80*/  SHF.R.U64 R45, R36, 0x10, R37 ;  /* 0x00000010242d7819 */ /* 0x000fe20000001225 */
[----:B------:R-:W-:Y:S01]  /*bd90*/  IMAD.SHL.U32 R32, R0, 0x2, RZ ;  /* 0x0000000200207824 */ /* 0x000fe200078e00ff */
[----:B------:R-:W-:Y:S01]  /*bda0*/  SHF.R.U32.HI R0, RZ, 0x10, R41 ;  /* 0x00000010ff007819 */ /* 0x000fe20000011629 */
[----:B------:R-:W1:Y:S01]  /*bdb0*/  LDS.128 R4, [R44+0x6100] ;  /* 0x006100002c047984 */ /* 0x000e620000000c00 */
[----:B------:R-:W-:-:S02]  /*bdc0*/  SHF.R.U32.HI R14, RZ, 0x10, R37 ;  /* 0x00000010ff0e7819 */ /* 0x000fc40000011625 */
[----:B------:R-:W-:Y:S01]  /*bdd0*/  SHF.R.U64 R29, R40, 0x10, R41 ;  /* 0x00000010281d7819 */ /* 0x000fe20000001229 */
[----:B------:R-:W2:Y:S01]  /*bde0*/  LDS.128 R8, [R32+0x6100] ;  /* 0x0061000020087984 */ /* 0x000ea20000000c00 */
[----:B------:R-:W-:Y:S01]  /*bdf0*/  HADD2.F32 R17, -RZ, R0.H0_H0 ;  /* 0x20000000ff117230 */ /* 0x000fe20000004100 */
[----:B------:R-:W-:Y:S01]  /*be00*/  SHF.R.U32.HI R15, RZ, 0x10, R43 ;  /* 0x00000010ff0f7819 */ /* 0x000fe2000001162b */
[----:B------:R-:W-:Y:S01]  /*be10*/  HADD2.F32 R0, -RZ, R63.H1_H1 ;  /* 0x3000003fff007230 */ /* 0x000fe20000004100 */
[--C-:B------:R-:W-:Y:S01]  /*be20*/  SHF.R.U32.HI R16, RZ, 0x10, R39.reuse ;  /* 0x00000010ff107819 */ /* 0x100fe20000011627 */
[----:B------:R-:W-:Y:S01]  /*be30*/  HADD2.F32 R40, -RZ, R14.H0_H0 ;  /* 0x2000000eff287230 */ /* 0x000fe20000004100 */
[----:B------:R-:W-:Y:S01]  /*be40*/  SHF.R.U64 R37, R38, 0x10, R39 ;  /* 0x0000001026257819 */ /* 0x000fe20000001227 */
[----:B------:R-:W-:Y:S01]  /*be50*/  HADD2.F32 R15, -RZ, R15.H0_H0 ;  /* 0x2000000fff0f7230 */ /* 0x000fe20000004100 */
[----:B------:R-:W-:Y:S01]  /*be60*/  SHF.R.U64 R34, R42, 0x10, R43 ;  /* 0x000000102a227819 */ /* 0x000fe2000000122b */
[----:B------:R-:W-:-:S02]  /*be70*/  HADD2.F32 R39, -RZ, R16.H0_H0 ;  /* 0x20000010ff277230 */ /* 0x000fc40000004100 */
[----:B------:R-:W-:Y:S02]  /*be80*/  HADD2.F32 R38, -RZ, R45.H0_H0 ;  /* 0x2000002dff267230 */ /* 0x000fe40000004100 */
[--C-:B-1----:R-:W-:Y:S02]  /*be90*/  HADD2.F32 R19, -RZ, R5.reuse.H0_H0 ;  /* 0x20000005ff137230 */ /* 0x102fe40000004100 */
[----:B------:R-:W-:Y:S02]  /*bea0*/  HADD2.F32 R18, -RZ, R5.H1_H1 ;  /* 0x30000005ff127230 */ /* 0x000fe40000004100 */
[--C-:B------:R-:W-:Y:S02]  /*beb0*/  HADD2.F32 R22, -RZ, R6.reuse.H0_H0 ;  /* 0x20000006ff167230 */ /* 0x100fe40000004100 */
[----:B------:R-:W-:Y:S02]  /*bec0*/  HADD2.F32 R24, -RZ, R6.H1_H1 ;  /* 0x30000006ff187230 */ /* 0x000fe40000004100 */
[----:B--2---:R-:W-:-:S02]  /*bed0*/  HADD2.F32 R6, -RZ, R9.H0_H0 ;  /* 0x20000009ff067230 */ /* 0x004fc40000004100 */
[----:B------:R-:W-:Y:S02]  /*bee0*/  HADD2.F32 R5, -RZ, R9.H1_H1 ;  /* 0x30000009ff057230 */ /* 0x000fe40000004100 */
[--C-:B------:R-:W-:Y:S01]  /*bef0*/  HADD2.F32 R9, -RZ, R8.reuse.H0_H0 ;  /* 0x20000008ff097230 */ /* 0x100fe20000004100 */
[----:B------:R-:W-:Y:S01]  /*bf00*/  FMUL.FTZ R33, R6, R2 ;  /* 0x0000000206217220 */ /* 0x000fe20000410000 */
[----:B------:R-:W-:Y:S01]  /*bf10*/  HADD2.F32 R13, -RZ, R8.H1_H1 ;  /* 0x30000008ff0d7230 */ /* 0x000fe20000004100 */
[----:B------:R-:W-:Y:S01]  /*bf20*/  FMUL.FTZ R30, R5, R17 ;  /* 0x00000011051e7220 */ /* 0x000fe20000410000 */
[--C-:B------:R-:W-:Y:S02]  /*bf30*/  HADD2.F32 R8, -RZ, R10.reuse.H0_H0 ;  /* 0x2000000aff087230 */ /* 0x100fe40000004100 */
[----:B------:R-:W-:Y:S02]  /*bf40*/  HADD2.F32 R12, -RZ, R10.H1_H1 ;  /* 0x3000000aff0c7230 */ /* 0x000fe40000004100 */
[----:B------:R-:W-:-:S02]  /*bf50*/  HADD2.F32 R21, -RZ, R7.H0_H0 ;  /* 0x20000007ff157230 */ /* 0x000fc40000004100 */
[----:B------:R-:W-:Y:S01]  /*bf60*/  HADD2.F32 R20, -RZ, R7.H1_H1 ;  /* 0x30000007ff147230 */ /* 0x000fe20000004100 */
[----:B------:R-:W-:Y:S01]  /*bf70*/  FMUL.FTZ R7, R19, R2 ;  /* 0x0000000213077220 */ /* 0x000fe20000410000 */
[----:B------:R-:W-:Y:S01]  /*bf80*/  HADD2.F32 R10, -RZ, R89.H1_H1 ;  /* 0x30000059ff0a7230 */ /* 0x000fe20000004100 */
[----:B------:R-:W-:Y:S01]  /*bf90*/  FMUL.FTZ R2, R21, R0 ;  /* 0x0000000015027220 */ /* 0x000fe20000410000 */
[--C-:B------:R-:W-:Y:S02]  /*bfa0*/  HADD2.F32 R23, -RZ, R4.reuse.H0_H0 ;  /* 0x20000004ff177230 */ /* 0x100fe40000004100 */
[----:B------:R-:W-:Y:S01]  /*bfb0*/  HADD2.F32 R25, -RZ, R4.H1_H1 ;  /* 0x30000004ff197230 */ /* 0x000fe20000004100 */
[-C--:B------:R-:W-:Y:S01]  /*bfc0*/  FFMA.FTZ R36, R6, R10.reuse, R7 ;  /* 0x0000000a06247223 */ /* 0x080fe20000010007 */
[--C-:B------:R-:W-:Y:S01]  /*bfd0*/  HADD2.F32 R4, -RZ, R11.reuse.H0_H0 ;  /* 0x2000000bff047230 */ /* 0x100fe20000004100 */
[----:B------:R-:W-:Y:S01]  /*bfe0*/  FMUL.FTZ R6, R18, R17 ;  /* 0x0000001112067220 */ /* 0x000fe20000410000 */
[--C-:B------:R-:W-:Y:S01]  /*bff0*/  HADD2.F32 R7, -RZ, R90.reuse.H1_H1 ;  /* 0x3000005aff077230 */ /* 0x100fe20000004100 */
[----:B------:R-:W-:Y:S01]  /*c000*/  FFMA.FTZ R10, R19, R10, -R33 ;  /* 0x0000000a130a7223 */ /* 0x000fe20000010821 */
[----:B------:R-:W-:Y:S01]  /*c010*/  HADD2.F32 R11, -RZ, R11.H1_H1 ;  /* 0x3000000bff0b7230 */ /* 0x000fe20000004100 */
[----:B------:R-:W-:Y:S01]  /*c020*/  FFMA.FTZ R35, R5, R40, R6 ;  /* 0x0000002805237223 */ /* 0x000fe20000010006 */
[----:B------:R-:W-:Y:S01]  /*c030*/  HADD2.F32 R6, -RZ, R91.H0_H0 ;  /* 0x2000005bff067230 */ /* 0x000fe20000004100 */
[C---:B------:R-:W-:Y:S01]  /*c040*/  FFMA.FTZ R31, R4.reuse, R7, R2 ;  /* 0x00000007041f7223 */ /* 0x040fe20000010002 */
[----:B------:R-:W-:Y:S01]  /*c050*/  HADD2.F32 R2, -RZ, R89.H0_H0 ;  /* 0x20000059ff027230 */ /* 0x000fe20000004100 */
[----:B------:R-:W-:Y:S01]  /*c060*/  FMUL.FTZ R26, R4, R0 ;  /* 0x00000000041a7220 */ /* 0x000fe20000410000 */
[----:B------:R-:W-:Y:S01]  /*c070*/  HADD2.F32 R0, -RZ, R90.H0_H0 ;  /* 0x2000005aff007230 */ /* 0x000fe20000004100 */
[----:B------:R-:W-:-:S02]  /*c080*/  FMUL.FTZ R4, R20, R15 ;  /* 0x0000000f14047220 */ /* 0x000fc40000410000 */
[----:B------:R-:W-:Y:S02]  /*c090*/  FMUL.FTZ R5, R23, R2 ;  /* 0x0000000217057220 */ /* 0x000fe40000410000 */
[----:B------:R-:W-:Y:S02]  /*c0a0*/  FMUL.FTZ R16, R11, R15 ;  /* 0x0000000f0b107220 */ /* 0x000fe40000410000 */
[----:B------:R-:W-:Y:S01]  /*c0b0*/  FFMA.FTZ R27, R9, R6, R5 ;  /* 0x00000006091b7223 */ /* 0x000fe20000010005 */
[----:B------:R-:W-:Y:S01]  /*c0c0*/  HADD2.F32 R5, -RZ, R29.H0_H0 ;  /* 0x2000001dff057230 */ /* 0x000fe20000004100 */
[----:B------:R-:W-:Y:S01]  /*c0d0*/  FFMA.FTZ R28, R11, R39, R4 ;  /* 0x000000270b1c7223 */ /* 0x000fe20000010004 */
[----:B------:R-:W-:Y:S01]  /*c0e0*/  HADD2.F32 R4, -RZ, R91.H1_H1 ;  /* 0x3000005bff047230 */ /* 0x000fe20000004100 */
[----:B------:R-:W-:Y:S01]  /*c0f0*/  FMUL.FTZ R15, R9, R2 ;  /* 0x00000002090f7220 */ /* 0x000fe20000410000 */
[----:B------:R-:W-:Y:S01]  /*c100*/  HADD2.F32 R9, -RZ, R34.H0_H0 ;  /* 0x20000022ff097230 */ /* 0x000fe20000004100 */
[-C--:B------:R-:W-:Y:S01]  /*c110*/  FMUL.FTZ R2, R22, R0.reuse ;  /* 0x0000000016027220 */ /* 0x080fe20000410000 */
[----:B------:R-:W-:Y:S01]  /*c120*/  HADD2.F32 R34, -RZ, R37.H0_H0 ;  /* 0x20000025ff227230 */ /* 0x000fe20000004100 */
        /* <DEDUP_REMOVED lines=9> */
[----:B------:R-:W-:Y:S01]  /*c1c0*/  FFMA.FTZ R8, R21, R7, -R26 ;  /* 0x0000000715087223 */ /* 0x000fe2000001081a */
[----:B------:R-:W-:Y:S01]  /*c1d0*/  F2FP.PACK_AB R7, R28, R31 ;  /* 0x0000001f1c07723e */ /* 0x000fe200000000ff */
        /* <DEDUP_REMOVED lines=8> */
[----:B------:R-:W-:-:S02]  /*c260*/  F2FP.PACK_AB R4, R13, R27 ;  /* 0x0000001b0d04723e */ /* 0x000fc400000000ff */
[----:B------:R-:W-:Y:S02]  /*c270*/  F2FP.PACK_AB R8, R2, R12 ;  /* 0x0000000c0208723e */ /* 0x000fe400000000ff */
[----:B------:R-:W-:Y:S02]  /*c280*/  F2FP.PACK_AB R10, R0, R6 ;  /* 0x00000006000a723e */ /* 0x000fe400000000ff */
[----:B------:R-:W-:-:S03]  /*c290*/  F2FP.PACK_AB R6, R17, R29 ;  /* 0x0000001d1106723e */ /* 0x000fc600000000ff */
[----:B------:R1:W-:Y:S04]  /*c2a0*/  STS.128 [R44+0x6100], R8 ;  /* 0x006100082c007388 */ /* 0x0003e80000000c00 */
[----:B------:R1:W-:Y:S02]  /*c2b0*/  STS.128 [R32+0x6100], R4 ;  /* 0x0061000420007388 */ /* 0x0003e40000000c00 */
.L_x_727:
[----:B------:R-:W-:Y:S05]  /*c2c0*/  BSYNC B0 ;  /* 0x0000000000007941 */ /* 0x000fea0003800000 */
.L_x_726:
[----:B------:R-:W-:-:S04]  /*c2d0*/  IADD3 R0, R61, 0x20, RZ ;  /* 0x000000203d007810 */ /* 0x000fc80007ffe0ff */
        /* <DEDUP_REMOVED lines=31> */
[----:B------:R-:W-:Y:S01]  /*c4d0*/  SHF.R.U32.HI R14, RZ, 0x10, R53 ;  /* 0x00000010ff0e7819 */ /* 0x000fe20000011635 */
[----:B------:R-:W-:Y:S01]  /*c4e0*/  IMAD.SHL.U32 R32, R0, 0x2, RZ ;  /* 0x0000000200207824 */ /* 0x000fe200078e00ff */
[----:B------:R-:W-:Y:S01]  /*c4f0*/  SHF.R.U32.HI R0, RZ, 0x10, R57 ;  /* 0x00000010ff007819 */ /* 0x000fe20000011639 */
[----:B------:R-:W1:Y:S01]  /*c500*/  LDS.128 R4, [R35+0x6100] ;  /* 0x0061000023047984 */ /* 0x000e620000000c00 */
[----:B------:R-:W-:Y:S01]  /*c510*/  SHF.R.U32.HI R15, RZ, 0x10, R59 ;  /* 0x00000010ff0f7819 */ /* 0x000fe2000001163b */
[----:B------:R-:W-:Y:S01]  /*c520*/  HADD2.F32 R41, -RZ, R14.H0_H0 ;  /* 0x2000000eff297230 */ /* 0x000fe20000004100 */
[----:B------:R-:W-:Y:S01]  /*c530*/  SHF.R.U32.HI R16, RZ, 0x10, R55 ;  /* 0x00000010ff107819 */ /* 0x000fe20000011637 */
[----:B------:R-:W2:Y:S01]  /*c540*/  LDS.128 R8, [R32+0x6100] ;  /* 0x0061000020087984 */ /* 0x000ea20000000c00 */
[----:B------:R-:W-:Y:S01]  /*c550*/  HADD2.F32 R17, -RZ, R0.H0_H0 ;  /* 0x20000000ff117230 */ /* 0x000fe20000004100 */
[----:B------:R-:W-:Y:S01]  /*c560*/  SHF.R.U64 R29, R56, 0x10, R57 ;  /* 0x00000010381d7819 */ /* 0x000fe20000001239 */
[----:B------:R-:W-:Y:S01]  /*c570*/  HADD2.F32 R0, -RZ, R92.H1_H1 ;  /* 0x3000005cff007230 */ /* 0x000fe20000004100 */
[----:B------:R-:W-:Y:S01]  /*c580*/  SHF.R.U64 R34, R58, 0x10, R59 ;  /* 0x000000103a227819 */ /* 0x000fe2000000123b */
[----:B------:R-:W-:Y:S01]  /*c590*/  HADD2.F32 R15, -RZ, R15.H0_H0 ;  /* 0x2000000fff0f7230 */ /* 0x000fe20000004100 */
[----:B------:R-:W-:Y:S01]  /*c5a0*/  SHF.R.U64 R37, R52, 0x10, R53 ;  /* 0x0000001034257819 */ /* 0x000fe20000001235 */
[----:B------:R-:W-:Y:S01]  /*c5b0*/  HADD2.F32 R40, -RZ, R16.H0_H0 ;  /* 0x20000010ff287230 */ /* 0x000fe20000004100 */
[----:B------:R-:W-:-:S03]  /*c5c0*/  SHF.R.U64 R38, R54, 0x10, R55 ;  /* 0x0000001036267819 */ /* 0x000fc60000001237 */
        /* <DEDUP_REMOVED lines=16> */
[----:B------:R-:W-:Y:S01]  /*c6d0*/  HADD2.F32 R10, -RZ, R94.H0_H0 ;  /* 0x2000005eff0a7230 */ /* 0x000fe20000004100 */
[----:B------:R-:W-:Y:S01]  /*c6e0*/  FMUL.FTZ R2, R21, R0 ;  /* 0x0000000015027220 */ /* 0x000fe20000410000 */
[--C-:B------:R-:W-:Y:S02]  /*c6f0*/  HADD2.F32 R23, -RZ, R4.reuse.H0_H0 ;  /* 0x20000004ff177230 */ /* 0x100fe40000004100 */
[----:B------:R-:W-:Y:S01]  /*c700*/  HADD2.F32 R25, -RZ, R4.H1_H1 ;  /* 0x30000004ff197230 */ /* 0x000fe20000004100 */
[-C--:B------:R-:W-:Y:S01]  /*c710*/  FFMA.FTZ R39, R6, R10.reuse, R7 ;  /* 0x0000000a06277223 */ /* 0x080fe20000010007 */
[----:B------:R-:W-:Y:S01]  /*c720*/  HADD2.F32 R4, -RZ, R11.H0_H0 ;  /* 0x2000000bff047230 */ /* 0x000fe20000004100 */
[----:B------:R-:W-:Y:S01]  /*c730*/  FMUL.FTZ R6, R18, R17 ;  /* 0x0000001112067220 */ /* 0x000fe20000410000 */
[----:B------:R-:W-:Y:S01]  /*c740*/  HADD2.F32 R7, -RZ, R95.H1_H1 ;  /* 0x3000005fff077230 */ /* 0x000fe20000004100 */
[----:B------:R-:W-:Y:S01]  /*c750*/  FFMA.FTZ R10, R19, R10, -R33 ;  /* 0x0000000a130a7223 */ /* 0x000fe20000010821 */
[----:B------:R-:W-:Y:S01]  /*c760*/  HADD2.F32 R11, -RZ, R11.H1_H1 ;  /* 0x3000000bff0b7230 */ /* 0x000fe20000004100 */
[----:B------:R-:W-:Y:S01]  /*c770*/  FFMA.FTZ R36, R5, R41, R6 ;  /* 0x0000002905247223 */ /* 0x000fe20000010006 */
[----:B------:R-:W-:Y:S01]  /*c780*/  HADD2.F32 R6, -RZ, R96.H0_H0 ;  /* 0x20000060ff067230 */ /* 0x000fe20000004100 */
[C---:B------:R-:W-:Y:S01]  /*c790*/  FFMA.FTZ R31, R4.reuse, R7, R2 ;  /* 0x00000007041f7223 */ /* 0x040fe20000010002 */
[----:B------:R-:W-:Y:S01]  /*c7a0*/  HADD2.F32 R2, -RZ, R94.H1_H1 ;  /* 0x3000005eff027230 */ /* 0x000fe20000004100 */
        /* <DEDUP_REMOVED lines=38> */
.L_x_723:
[----:B------:R-:W-:Y:S05]  /*ca10*/  BSYNC B1 ;  /* 0x0000000000017941 */ /* 0x000fea0003800000 */
.L_x_722:
[----:B------:R-:W-:-:S04]  /*ca20*/  IADD3 R12, R60, 0x40, RZ ;  /* 0x000000403c0c7810 */ /* 0x000fc80007ffe0ff */
[----:B------:R-:W-:-:S13]  /*ca30*/  ISETP.GE.AND P0, PT, R12, R62, PT ;  /* 0x0000003e0c00720c */ /* 0x000fda0003f06270 */
[----:B------:R-:W-:Y:S05]  /*ca40*/  @P0 BRA `(.L_x_707) ;  /* 0x0000162000000947 */ /* 0x000fea0003800000 */
[----:B------:R-:W-:Y:S01]  /*ca50*/  ISETP.GE.AND P0, PT, R61, c[0x0][0x27c], PT ;  /* 0x00009f003d007a0c */ /* 0x000fe20003f06270 */
[----:B------:R-:W-:-:S12]  /*ca60*/  BSSY B0, `(.L_x_728) ;  /* 0x0000070000007945 */ /* 0x000fd80003800000 */
[----:B------:R-:W-:Y:S05]  /*ca70*/  @P0 BRA `(.L_x_729) ;  /* 0x000006e000000947 */ /* 0x000fea0003800000 */
[----:B------:R-:W-:Y:S01]  /*ca80*/  SHF.R.S32.HI R0, RZ, 0x1f, R12 ;  /* 0x0000001fff007819 */ /* 0x000fe2000001140c */
[----:B-1----:R-:W-:Y:S01]  /*ca90*/  IMAD.MOV.U32 R6, RZ, RZ, c[0x0][0x27c] ;  /* 0x00009f00ff067624 */ /* 0x002fe200078e00ff */
[-C--:B------:R-:W-:Y:S02]  /*caa0*/  LEA.HI R2, R12, R12.reuse, RZ, 0x1 ;  /* 0x0000000c0c027211 */ /* 0x080fe400078f08ff */
[----:B------:R-:W-:Y:S02]  /*cab0*/  LEA.HI R0, R0, R12, RZ, 0x3 ;  /* 0x0000000c00007211 */ /* 0x000fe400078f18ff */
[----:B------:R-:W-:Y:S01]  /*cac0*/  LEA.HI R6, R6, R48, RZ, 0x1d ;  /* 0x0000003006067211 */ /* 0x000fe200078fe8ff */
[C---:B------:R-:W-:Y:S01]  /*cad0*/  IMAD.SHL.U32 R4, R2.reuse, 0x20, RZ ;  /* 0x0000002002047824 */ /* 0x040fe200078e00ff */
[----:B------:R-:W-:Y:S02]  /*cae0*/  LOP3.LUT R5, R2, 0x7fffffe, RZ, 0xc0, !PT ;  /* 0x07fffffe02057812 */ /* 0x000fe400078ec0ff */
[----:B------:R-:W-:-:S02]  /*caf0*/  SHF.L.U32 R2, R0, 0x5, RZ ;  /* 0x0000000500027819 */ /* 0x000fc400000006ff */
[----:B------:R-:W-:Y:S02]  /*cb00*/  SHF.R.S32.HI R7, RZ, 0x1f, R6 ;  /* 0x0000001fff077819 */ /* 0x000fe40000011406 */
[----:B------:R-:W-:Y:S01]  /*cb10*/  LOP3.LUT R0, R4, 0xc0, RZ, 0xc0, !PT ;  /* 0x000000c004007812 */ /* 0x000fe200078ec0ff */
[----:B------:R-:W-:Y:S01]  /*cb20*/  IMAD.IADD R4, R12, 0x1, -R5 ;  /* 0x000000010c047824 */ /* 0x000fe200078e0a05 */
[----:B------:R-:W-:Y:S02]  /*cb30*/  LOP3.LUT R2, R2, 0xffffff00, RZ, 0xc0, !PT ;  /* 0xffffff0002027812 */ /* 0x000fe400078ec0ff */
[----:B------:R-:W-:Y:S02]  /*cb40*/  LEA.HI R7, R7, R6, RZ, 0x2 ;  /* 0x0000000607077211 */ /* 0x000fe400078f10ff */
[----:B------:R-:W-:Y:S01]  /*cb50*/  SHF.L.U32 R6, R6, 0x3, RZ ;  /* 0x0000000306067819 */ /* 0x000fe200000006ff */
[----:B------:R-:W-:Y:S01]  /*cb60*/  IMAD R4, R4, 0x20, R2 ;  /* 0x0000002004047824 */ /* 0x000fe200078e0202 */
[----:B------:R-:W-:-:S02]  /*cb70*/  LOP3.LUT R5, R0, 0x18, R61, 0xf8, !PT ;  /* 0x0000001800057812 */ /* 0x000fc400078ef83d */
[----:B------:R-:W-:Y:S02]  /*cb80*/  SHF.R.U32.HI R8, RZ, 0x3, R0 ;  /* 0x00000003ff087819 */ /* 0x000fe40000011600 */
[----:B------:R-:W-:Y:S02]  /*cb90*/  LOP3.LUT R2, R0, 0x18, R6, 0xf8, !PT ;  /* 0x0000001800027812 */ /* 0x000fe400078ef806 */
[----:B------:R-:W-:Y:S02]  /*cba0*/  SHF.L.U32 R0, R7, 0xa, RZ ;  /* 0x0000000a07007819 */ /* 0x000fe400000006ff */
[-C--:B------:R-:W-:Y:S02]  /*cbb0*/  LOP3.LUT R5, R5, R8.reuse, RZ, 0x3c, !PT ;  /* 0x0000000805057212 */ /* 0x080fe400078e3cff */
[----:B------:R-:W-:Y:S02]  /*cbc0*/  LOP3.LUT R2, R2, R8, RZ, 0x3c, !PT ;  /* 0x0000000802027212 */ /* 0x000fe400078e3cff */
[----:B------:R-:W-:Y:S01]  /*cbd0*/  LOP3.LUT R0, R0, 0x7ffff000, RZ, 0xc0, !PT ;  /* 0x7ffff00000007812 */ /* 0x000fe200078ec0ff */
[----:B------:R-:W-:Y:S01]  /*cbe0*/  IMAD.IADD R5, R4, 0x1, R5 ;  /* 0x0000000104057824 */ /* 0x000fe200078e0205 */
[----:B------:R-:W-:-:S02]  /*cbf0*/  SHF.R.U32.HI R15, RZ, 0x10, R71 ;  /* 0x00000010ff0f7819 */ /* 0x000fc40000011647 */
[----:B------:R-:W-:Y:S02]  /*cc00*/  IADD3 R0, R2, R0, R4 ;  /* 0x0000000002007210 */ /* 0x000fe40007ffe004 */
[----:B------:R-:W-:Y:S01]  /*cc10*/  SHF.L.U32 R35, R5, 0x1, RZ ;  /* 0x0000000105237819 */ /* 0x000fe200000006ff */
[----:B------:R-:W-:Y:S01]  /*cc20*/  HADD2.F32 R42, -RZ, R15.H0_H0 ;  /* 0x2000000fff2a7230 */ /* 0x000fe20000004100 */
[----:B------:R-:W-:Y:S01]  /*cc30*/  SHF.L.U32 R33, R0, 0x1, RZ ;  /* 0x0000000100217819 */ /* 0x000fe200000006ff */
[--C-:B------:R-:W-:Y:S01]  /*cc40*/  HADD2.F32 R0, -RZ, R97.reuse.H0_H0 ;  /* 0x20000061ff007230 */ /* 0x100fe20000004100 */
[----:B------:R-:W-:Y:S01]  /*cc50*/  SHF.R.U32.HI R2, RZ, 0x10, R67 ;  /* 0x00000010ff027819 */ /* 0x000fe20000011643 */
[----:B------:R-:W1:Y:S01]  /*cc60*/  LDS.128 R4, [R35+0x6100] ;  /* 0x0061000023047984 */ /* 0x000e620000000c00 */
[----:B------:R-:W-:Y:S02]  /*cc70*/  SHF.R.U32.HI R16, RZ, 0x10, R65 ;  /* 0x00000010ff107819 */ /* 0x000fe40000011641 */
        /* <DEDUP_REMOVED lines=11> */
[----:B------:R-:W-:Y:S02]  /*cd30*/  HADD2.F32 R39, -RZ, R39.H0_H0 ;  /* 0x20000027ff277230 */ /* 0x000fe40000004100 */
[----:B-1----:R-:W-:Y:S02]  /*cd40*/  HADD2.F32 R20, -RZ, R7.H0_H0 ;  /* 0x20000007ff147230 */ /* 0x002fe40000004100 */
[--C-:B------:R-:W-:Y:S02]  /*cd50*/  HADD2.F32 R22, -RZ, R5.reuse.H0_H0 ;  /* 0x20000005ff167230 */ /* 0x100fe40000004100 */
[----:B------:R-:W-:Y:S02]  /*cd60*/  HADD2.F32 R21, -RZ, R5.H1_H1 ;  /* 0x30000005ff157230 */ /* 0x000fe40000004100 */
[----:B------:R-:W-:-:S02]  /*cd70*/  HADD2.F32 R24, -RZ, R4.H0_H0 ;  /* 0x20000004ff187230 */ /* 0x000fc40000004100 */
[----:B------:R-:W-:Y:S02]  /*cd80*/  HADD2.F32 R26, -RZ, R4.H1_H1 ;  /* 0x30000004ff1a7230 */ /* 0x000fe40000004100 */
[--C-:B--2---:R-:W-:Y:S02]  /*cd90*/  HADD2.F32 R5, -RZ, R11.reuse.H0_H0 ;  /* 0x2000000bff057230 */ /* 0x104fe40000004100 */
[----:B------:R-:W-:Y:S02]  /*cda0*/  HADD2.F32 R4, -RZ, R11.H1_H1 ;  /* 0x3000000bff047230 */ /* 0x000fe40000004100 */
[--C-:B------:R-:W-:Y:S01]  /*cdb0*/  HADD2.F32 R11, -RZ, R8.reuse.H0_H0 ;  /* 0x20000008ff0b7230 */ /* 0x100fe20000004100 */
[----:B------:R-:W-:Y:S01]  /*cdc0*/  FMUL.FTZ R34, R5, R0 ;  /* 0x0000000005227220 */ /* 0x000fe20000410000 */
[----:B------:R-:W-:Y:S01]  /*cdd0*/  HADD2.F32 R14, -RZ, R8.H1_H1 ;  /* 0x30000008ff0e7230 */ /* 0x000fe20000004100 */
[----:B------:R-:W-:Y:S01]  /*cde0*/  FMUL.FTZ R31, R4, R18 ;  /* 0x00000012041f7220 */ /* 0x000fe20000410000 */
[----:B------:R-:W-:-:S02]  /*cdf0*/  HADD2.F32 R8, -RZ, R10.H0_H0 ;  /* 0x2000000aff087230 */ /* 0x000fc40000004100 */
[----:B------:R-:W-:Y:S02]  /*ce00*/  HADD2.F32 R13, -RZ, R10.H1_H1 ;  /* 0x3000000aff0d7230 */ /* 0x000fe40000004100 */
[----:B------:R-:W-:Y:S01]  /*ce10*/  HADD2.F32 R19, -RZ, R7.H1_H1 ;  /* 0x30000007ff137230 */ /* 0x000fe20000004100 */
[----:B------:R-:W-:Y:S01]  /*ce20*/  FMUL.FTZ R7, R20, R0 ;  /* 0x0000000014077220 */ /* 0x000fe20000410000 */
[----:B------:R-:W-:Y:S02]  /*ce30*/  HADD2.F32 R10, -RZ, R98.H1_H1 ;  /* 0x30000062ff0a7230 */ /* 0x000fe40000004100 */
[--C-:B------:R-:W-:Y:S01]  /*ce40*/  HADD2.F32 R23, -RZ, R6.reuse.H0_H0 ;  /* 0x20000006ff177230 */ /* 0x100fe20000004100 */
[----:B------:R-:W-:Y:S01]  /*ce50*/  FMUL.FTZ R0, R19, R18 ;  /* 0x0000001213007220 */ /* 0x000fe20000410000 */
[----:B------:R-:W-:Y:S01]  /*ce60*/  HADD2.F32 R25, -RZ, R6.H1_H1 ;  /* 0x30000006ff197230 */ /* 0x000fe20000004100 */
[----:B------:R-:W-:Y:S01]  /*ce70*/  FFMA.FTZ R40, R5, R10, R7 ;  /* 0x0000000a05287223 */ /* 0x000fe20000010007 */
[----:B------:R-:W-:Y:S01]  /*ce80*/  HADD2.F32 R6, -RZ, R9.H0_H0 ;  /* 0x20000009ff067230 */ /* 0x000fe20000004100 */
[----:B------:R-:W-:Y:S01]  /*ce90*/  FMUL.FTZ R5, R22, R2 ;  /* 0x0000000216057220 */ /* 0x000fe20000410000 */
        /* <DEDUP_REMOVED lines=9> */
[----:B------:R-:W-:-:S02]  /*cf30*/  FMUL.FTZ R5, R24, R2 ;  /* 0x0000000218057220 */ /* 0x000fc40000410000 */
[----:B------:R-:W-:Y:S01]  /*cf40*/  FFMA.FTZ R30, R9, R41, R4 ;  /* 0x00000029091e7223 */ /* 0x000fe20000010004 */
[----:B------:R-:W-:Y:S01]  /*cf50*/  HADD2.F32 R4, -RZ, R100.H1_H1 ;  /* 0x30000064ff047230 */ /* 0x000fe20000004100 */
[----:B------:R-:W-:Y:S01]  /*cf60*/  FFMA.FTZ R28, R11, R6, R5 ;  /* 0x000000060b1c7223 */ /* 0x000fe20000010005 */
[----:B------:R-:W-:Y:S01]  /*cf70*/  HADD2.F32 R5, -RZ, R29.H0_H0 ;  /* 0x2000001dff057230 */ /* 0x000fe20000004100 */
        /* <DEDUP_REMOVED lines=30> */
.L_x_729:
[----:B------:R-:W-:Y:S05]  /*d160*/  BSYNC B0 ;  /* 0x0000000000007941 */ /* 0x000fea0003800000 */
.L_x_728:
[----:B------:R-:W-:Y:S01]  /*d170*/  IADD3 R0, R61, 0x10, RZ ;  /* 0x000000103d007810 */ /* 0x000fe20007ffe0ff */
[----:B------:R-:W-:Y:S03]  /*d180*/  BSSY B0, `(.L_x_730) ;  /* 0x0000077000007945 */ /* 0x000fe60003800000 */
[----:B------:R-:W-:-:S13]  /*d190*/  ISETP.GE.AND P0, PT, R0, c[0x0][0x27c], PT ;  /* 0x00009f0000007a0c */ /* 0x000fda0003f06270 */
[----:B------:R-:W-:Y:S05]  /*d1a0*/  @P0 BRA `(.L_x_731) ;  /* 0x0000074000000947 */ /* 0x000fea0003800000 */
[----:B------:R-:W-:Y:S01]  /*d1b0*/  SHF.R.S32.HI R2, RZ, 0x1f, R0 ;  /* 0x0000001fff027819 */ /* 0x000fe20000011400 */
[----:B-1----:R-:W-:Y:S01]  /*d1c0*/  IMAD.MOV.U32 R9, RZ, RZ, c[0x0][0x27c] ;  /* 0x00009f00ff097624 */ /* 0x002fe200078e00ff */
[----:B------:R-:W-:Y:S02]  /*d1d0*/  SHF.R.S32.HI R4, RZ, 0x1f, R12 ;  /* 0x0000001fff047819 */ /* 0x000fe4000001140c */
[CC--:B------:R-:W-:Y:S02]  /*d1e0*/  LEA.HI R7, R2.reuse, R0.reuse, RZ, 0x3 ;  /* 0x0000000002077211 */ /* 0x0c0fe400078f18ff */
[----:B------:R-:W-:Y:S02]  /*d1f0*/  LEA.HI R8, R2, R0, RZ, 0x5 ;  /* 0x0000000002087211 */ /* 0x000fe400078f28ff */
[-C--:B------:R-:W-:Y:S02]  /*d200*/  LEA.HI R6, R12, R12.reuse, RZ, 0x1 ;  /* 0x0000000c0c067211 */ /* 0x080fe400078f08ff */
[----:B------:R-:W-:-:S02]  /*d210*/  LEA.HI R0, R4, R12, RZ, 0x3 ;  /* 0x0000000c04007211 */ /* 0x000fc400078f18ff */
[----:B------:R-:W-:Y:S01]  /*d220*/  SHF.R.S32.HI R2, RZ, 0x3, R7 ;  /* 0x00000003ff027819 */ /* 0x000fe20000011407 */
[C---:B------:R-:W-:Y:S01]  /*d230*/  IMAD.SHL.U32 R5, R6.reuse, 0x20, RZ ;  /* 0x0000002006057824 */ /* 0x040fe200078e00ff */
[----:B------:R-:W-:Y:S01]  /*d240*/  LOP3.LUT R6, R6, 0x7fffffe, RZ, 0xc0, !PT ;  /* 0x07fffffe06067812 */ /* 0x000fe200078ec0ff */
[----:B------:R-:W-:Y:S01]  /*d250*/  IMAD.SHL.U32 R4, R0, 0x20, RZ ;  /* 0x0000002000047824 */ /* 0x000fe200078e00ff */
[----:B------:R-:W-:Y:S02]  /*d260*/  LEA.HI R2, R9, R2, RZ, 0x1d ;  /* 0x0000000209027211 */ /* 0x000fe400078fe8ff */
[----:B------:R-:W-:Y:S01]  /*d270*/  LOP3.LUT R0, R5, 0xc0, RZ, 0xc0, !PT ;  /* 0x000000c005007812 */ /* 0x000fe200078ec0ff */
[----:B------:R-:W-:Y:S01]  /*d280*/  IMAD.SHL.U32 R5, R8, 0x80, RZ ;  /* 0x0000008008057824 */ /* 0x000fe200078e00ff */
[----:B------:R-:W-:Y:S02]  /*d290*/  IADD3 R6, R12, -R6, RZ ;  /* 0x800000060c067210 */ /* 0x000fe40007ffe0ff */
[----:B------:R-:W-:-:S02]  /*d2a0*/  LOP3.LUT R4, R4, 0xffffff00, RZ, 0xc0, !PT ;  /* 0xffffff0004047812 */ /* 0x000fc400078ec0ff */
[----:B------:R-:W-:Y:S02]  /*d2b0*/  LOP3.LUT R7, R0, 0x18, R7, 0xf8, !PT ;  /* 0x0000001800077812 */ /* 0x000fe400078ef807 */
[----:B------:R-:W-:Y:S01]  /*d2c0*/  SHF.R.U32.HI R9, RZ, 0x3, R0 ;  /* 0x00000003ff097819 */ /* 0x000fe20000011600 */
[----:B------:R-:W-:Y:S01]  /*d2d0*/  IMAD R8, R6, 0x20, R4 ;  /* 0x0000002006087824 */ /* 0x000fe200078e0204 */
[----:B------:R-:W-:Y:S02]  /*d2e0*/  SHF.R.S32.HI R4, RZ, 0x1f, R2 ;  /* 0x0000001fff047819 */ /* 0x000fe40000011402 */
[----:B------:R-:W-:Y:S02]  /*d2f0*/  LOP3.LUT R6, R7, R9, RZ, 0x3c, !PT ;  /* 0x0000000907067212 */ /* 0x000fe400078e3cff */
[----:B------:R-:W-:Y:S02]  /*d300*/  SHF.L.U32 R7, R2, 0x3, RZ ;  /* 0x0000000302077819 */ /* 0x000fe400000006ff */
[----:B------:R-:W-:-:S02]  /*d310*/  LEA.HI R2, R4, R2, RZ, 0x2 ;  /* 0x0000000204027211 */ /* 0x000fc400078f10ff */
[----:B------:R-:W-:Y:S02]  /*d320*/  LOP3.LUT R4, R0, 0x18, R7, 0xf8, !PT ;  /* 0x0000001800047812 */ /* 0x000fe400078ef807 */
[----:B------:R-:W-:Y:S01]  /*d330*/  LOP3.LUT R5, R5, 0x7ffff000, RZ, 0xc0, !PT ;  /* 0x7ffff00005057812 */ /* 0x000fe200078ec0ff */
[----:B------:R-:W-:Y:S01]  /*d340*/  IMAD.SHL.U32 R0, R2, 0x400, RZ ;  /* 0x0000040002007824 */ /* 0x000fe200078e00ff */
[----:B------:R-:W-:Y:S02]  /*d350*/  LOP3.LUT R2, R4, R9, RZ, 0x3c, !PT ;  /* 0x0000000904027212 */ /* 0x000fe400078e3cff */
[----:B------:R-:W-:Y:S02]  /*d360*/  IADD3 R5, R6, R8, R5 ;  /* 0x0000000806057210 */ /* 0x000fe40007ffe005 */
[----:B------:R-:W-:Y:S02]  /*d370*/  LOP3.LUT R0, R0, 0x7ffff000, RZ, 0xc0, !PT ;  /* 0x7ffff00000007812 */ /* 0x000fe400078ec0ff */
[----:B------:R-:W-:Y:S01]  /*d380*/  SHF.R.U32.HI R15, RZ, 0x10, R75 ;  /* 0x00000010ff0f7819 */ /* 0x000fe2000001164b */
[----:B------:R-:W-:Y:S01]  /*d390*/  IMAD.SHL.U32 R37, R5, 0x2, RZ ;  /* 0x0000000205257824 */ /* 0x000fe200078e00ff */
[----:B------:R-:W-:-:S02]  /*d3a0*/  IADD3 R0, R2, R0, R8 ;  /* 0x0000000002007210 */ /* 0x000fc40007ffe008 */
[----:B------:R-:W-:Y:S01]  /*d3b0*/  SHF.R.U32.HI R2, RZ, 0x10, R79 ;  /* 0x00000010ff027819 */ /* 0x000fe2000001164f */
[----:B------:R-:W-:Y:S01]  /*d3c0*/  HADD2.F32 R42, -RZ, R15.H0_H0 ;  /* 0x2000000fff2a7230 */ /* 0x000fe20000004100 */
[----:B------:R-:W-:Y:S01]  /*d3d0*/  SHF.L.U32 R33, R0, 0x1, RZ ;  /* 0x0000000100217819 */ /* 0x000fe200000006ff */
[----:B------:R-:W1:Y:S01]  /*d3e0*/  LDS.128 R4, [R37+0x6100] ;  /* 0x0061000025047984 */ /* 0x000e620000000c00 */
[--C-:B------:R-:W-:Y:S01]  /*d3f0*/  HADD2.F32 R0, -RZ, R101.reuse.H0_H0 ;  /* 0x20000065ff007230 */ /* 0x100fe20000004100 */
[----:B------:R-:W-:Y:S01]  /*d400*/  SHF.R.U32.HI R16, RZ, 0x10, R77 ;  /* 0x00000010ff107819 */ /* 0x000fe2000001164d */
[----:B------:R-:W-:Y:S01]  /*d410*/  HADD2.F32 R18, -RZ, R2.H0_H0 ;  /* 0x20000002ff127230 */ /* 0x000fe20000004100 */
[----:B------:R-:W2:Y:S01]  /*d420*/  LDS.128 R8, [R33+0x6100] ;  /* 0x0061000021087984 */ /* 0x000ea20000000c00 */
[----:B------:R-:W-:Y:S01]  /*d430*/  HADD2.F32 R2, -RZ, R101.H1_H1 ;  /* 0x30000065ff027230 */ /* 0x000fe20000004100 */
[----:B------:R-:W-:Y:S01]  /*d440*/  SHF.R.U32.HI R17, RZ, 0x10, R73 ;  /* 0x00000010ff117819 */ /* 0x000fe20000011649 */
[----:B------:R-:W-:Y:S01]  /*d450*/  HADD2.F32 R15, -RZ, R16.H0_H0 ;  /* 0x20000010ff0f7230 */ /* 0x000fe20000004100 */
[----:B------:R-:W-:-:S02]  /*d460*/  SHF.R.U64 R29, R76, 0x10, R77 ;  /* 0x000000104c1d7819 */ /* 0x000fc4000000124d */
[----:B------:R-:W-:Y:S01]  /*d470*/  SHF.R.U64 R35, R78, 0x10, R79 ;  /* 0x000000104e237819 */ /* 0x000fe2000000124f */
[----:B------:R-:W-:Y:S01]  /*d480*/  HADD2.F32 R41, -RZ, R17.H0_H0 ;  /* 0x20000011ff297230 */ /* 0x000fe20000004100 */
[----:B------:R-:W-:Y:S02]  /*d490*/  SHF.R.U64 R38, R72, 0x10, R73 ;  /* 0x0000001048267819 */ /* 0x000fe40000001249 */
[----:B------:R-:W-:-:S03]  /*d4a0*/  SHF.R.U64 R39, R74, 0x10, R75 ;  /* 0x000000104a277819 */ /* 0x000fc6000000124b */
[----:B------:R-:W-:Y:S02]  /*d4b0*/  HADD2.F32 R38, -RZ, R38.H0_H0 ;  /* 0x20000026ff267230 */ /* 0x000fe40000004100 */
[----:B-1----:R-:W-:Y:S02]  /*d4c0*/  HADD2.F32 R20, -RZ, R7.H0_H0 ;  /* 0x20000007ff147230 */ /* 0x002fe40000004100 */
[--C-:B------:R-:W-:Y:S02]  /*d4d0*/  HADD2.F32 R22, -RZ, R5.reuse.H0_H0 ;  /* 0x20000005ff167230 */ /* 0x100fe40000004100 */
[----:B------:R-:W-:Y:S02]  /*d4e0*/  HADD2.F32 R21, -RZ, R5.H1_H1 ;  /* 0x30000005ff157230 */ /* 0x000fe40000004100 */
[--C-:B------:R-:W-:Y:S02]  /*d4f0*/  HADD2.F32 R24, -RZ, R4.reuse.H0_H0 ;  /* 0x20000004ff187230 */ /* 0x100fe40000004100 */
[----:B------:R-:W-:-:S02]  /*d500*/  HADD2.F32 R26, -RZ, R4.H1_H1 ;  /* 0x30000004ff1a7230 */ /* 0x000fc40000004100 */
[--C-:B--2---:R-:W-:Y:S02]  /*d510*/  HADD2.F32 R5, -RZ, R11.reuse.H0_H0 ;  /* 0x2000000bff057230 */ /* 0x104fe40000004100 */
[----:B------:R-:W-:Y:S02]  /*d520*/  HADD2.F32 R4, -RZ, R11.H1_H1 ;  /* 0x3000000bff047230 */ /* 0x000fe40000004100 */
[--C-:B------:R-:W-:Y:S01]  /*d530*/  HADD2.F32 R11, -RZ, R8.reuse.H0_H0 ;  /* 0x20000008ff0b7230 */ /* 0x100fe20000004100 */
[----:B------:R-:W-:Y:S01]  /*d540*/  FMUL.FTZ R34, R5, R0 ;  /* 0x0000000005227220 */ /* 0x000fe20000410000 */
[----:B------:R-:W-:Y:S01]  /*d550*/  HADD2.F32 R14, -RZ, R8.H1_H1 ;  /* 0x30000008ff0e7230 */ /* 0x000fe20000004100 */
[----:B------:R-:W-:Y:S01]  /*d560*/  FMUL.FTZ R31, R4, R18 ;  /* 0x00000012041f7220 */ /* 0x000fe20000410000 */
[--C-:B------:R-:W-:Y:S02]  /*d570*/  HADD2.F32 R8, -RZ, R10.reuse.H0_H0 ;  /* 0x2000000aff087230 */ /* 0x100fe40000004100 */
[----:B------:R-:W-:-:S02]  /*d580*/  HADD2.F32 R13, -RZ, R10.H1_H1 ;  /* 0x3000000aff0d7230 */ /* 0x000fc40000004100 */
[----:B------:R-:W-:Y:S01]  /*d590*/  HADD2.F32 R19, -RZ, R7.H1_H1 ;  /* 0x30000007ff137230 */ /* 0x000fe20000004100 */
[----:B------:R-:W-:Y:S01]  /*d5a0*/  FMUL.FTZ R7, R20, R0 ;  /* 0x0000000014077220 */ /* 0x000fe20000410000 */
[----:B------:R-:W-:Y:S02]  /*d5b0*/  HADD2.F32 R10, -RZ, R102.H0_H0 ;  /* 0x20000066ff0a7230 */ /* 0x000fe40000004100 */
[--C-:B------:R-:W-:Y:S01]  /*d5c0*/  HADD2.F32 R23, -RZ, R6.reuse.H0_H0 ;  /* 0x20000006ff177230 */ /* 0x100fe20000004100 */
[----:B------:R-:W-:Y:S01]  /*d5d0*/  FMUL.FTZ R0, R19, R18 ;  /* 0x0000001213007220 */ /* 0x000fe20000410000 */
[----:B------:R-:W-:Y:S01]  /*d5e0*/  HADD2.F32 R25, -RZ, R6.H1_H1 ;  /* 0x30000006ff197230 */ /* 0x000fe20000004100 */
[----:B------:R-:W-:Y:S01]  /*d5f0*/  FFMA.FTZ R40, R5, R10, R7 ;  /* 0x0000000a05287223 */ /* 0x000fe20000010007 */
[----:B------:R-:W-:Y:S01]  /*d600*/  HADD2.F32 R6, -RZ, R9.H0_H0 ;  /* 0x20000009ff067230 */ /* 0x000fe20000004100 */
[----:B------:R-:W-:Y:S01]  /*d610*/  FMUL.FTZ R5, R22, R2 ;  /* 0x0000000216057220 */ /* 0x000fe20000410000 */
        /* <DEDUP_REMOVED lines=8> */
[----:B------:R-:W-:Y:S01]  /*d6a0*/  HADD2.F32 R0, -RZ, R103.H1_H1 ;  /* 0x30000067ff007230 */ /* 0x000fe20000004100 */
[----:B------:R-:W-:-:S02]  /*d6b0*/  FMUL.FTZ R5, R24, R2 ;  /* 0x0000000218057220 */ /* 0x000fc40000410000 */
[----:B------:R-:W-:Y:S01]  /*d6c0*/  FFMA.FTZ R30, R9, R41, R4 ;  /* 0x00000029091e7223 */ /* 0x000fe20000010004 */
[----:B------:R-:W-:Y:S01]  /*d6d0*/  HADD2.F32 R4, -RZ, R104.H1_H1 ;  /* 0x30000068ff047230 */ /* 0x000fe20000004100 */
[----:B------:R-:W-:Y:S01]  /*d6e0*/  FFMA.FTZ R28, R11, R6, R5 ;  /* 0x000000060b1c7223 */ /* 0x000fe20000010005 */
[----:B------:R-:W-:Y:S01]  /*d6f0*/  HADD2.F32 R5, -RZ, R29.H0_H0 ;  /* 0x2000001dff057230 */ /* 0x000fe20000004100 */
[----:B------:R-:W-:Y:S01]  /*d700*/  FMUL.FTZ R18, R9, R15 ;  /* 0x0000000f09127220 */ /* 0x000fe20000410000 */
[----:B------:R-:W-:Y:S01]  /*d710*/  HADD2.F32 R9, -RZ, R35.H0_H0 ;  /* 0x20000023ff097230 */ /* 0x000fe20000004100 */
[----:B------:R-:W-:Y:S01]  /*d720*/  FMUL.FTZ R16, R11, R2 ;  /* 0x000000020b107220 */ /* 0x000fe20000410000 */
[----:B------:R-:W-:Y:S01]  /*d730*/  HADD2.F32 R35, -RZ, R39.H0_H0 ;  /* 0x20000027ff237230 */ /* 0x000fe20000004100 */
        /* <DEDUP_REMOVED lines=27> */
.L_x_731:
[----:B------:R-:W-:Y:S05]  /*d8f0*/  BSYNC B0 ;  /* 0x0000000000007941 */ /* 0x000fea0003800000 */
.L_x_730:
[----:B------:R-:W-:-:S04]  /*d900*/  IADD3 R0, R61, 0x20, RZ ;  /* 0x000000203d007810 */ /* 0x000fc80007ffe0ff */
[----:B------:R-:W-:-:S13]  /*d910*/  ISETP.GE.AND P0, PT, R0, c[0x0][0x27c], PT ;  /* 0x00009f0000007a0c */ /* 0x000fda0003f06270 */
[----:B------:R-:W-:Y:S05]  /*d920*/  @P0 BRA `(.L_x_707) ;  /* 0x0000074000000947 */ /* 0x000fea0003800000 */
[----:B------:R-:W-:Y:S01]  /*d930*/  SHF.R.S32.HI R2, RZ, 0x1f, R0 ;  /* 0x0000001fff027819 */ /* 0x000fe20000011400 */
[----:B-1----:R-:W-:Y:S01]  /*d940*/  IMAD.MOV.U32 R10, RZ, RZ, c[0x0][0x27c] ;  /* 0x00009f00ff0a7624 */ /* 0x002fe200078e00ff */
[----:B------:R-:W-:Y:S02]  /*d950*/  SHF.R.S32.HI R4, RZ, 0x1f, R12 ;  /* 0x0000001fff047819 */ /* 0x000fe4000001140c */
[----:B------:R-:W-:Y:S02]  /*d960*/  LEA.HI R5, R12, R12, RZ, 0x1 ;  /* 0x0000000c0c057211 */ /* 0x000fe400078f08ff */
[CC--:B------:R-:W-:Y:S02]  /*d970*/  LEA.HI R7, R2.reuse, R0.reuse, RZ, 0x3 ;  /* 0x0000000002077211 */ /* 0x0c0fe400078f18ff */
[----:B------:R-:W-:Y:S02]  /*d980*/  LEA.HI R9, R2, R0, RZ, 0x5 ;  /* 0x0000000002097211 */ /* 0x000fe400078f28ff */
[----:B------:R-:W-:Y:S01]  /*d990*/  LEA.HI R0, R4, R12, RZ, 0x3 ;  /* 0x0000000c04007211 */ /* 0x000fe200078f18ff */
[C---:B------:R-:W-:Y:S01]  /*d9a0*/  IMAD.SHL.U32 R4, R5.reuse, 0x20, RZ ;  /* 0x0000002005047824 */ /* 0x040fe200078e00ff */
[----:B------:R-:W-:-:S02]  /*d9b0*/  LOP3.LUT R2, R5, 0x7fffffe, RZ, 0xc0, !PT ;  /* 0x07fffffe05027812 */ /* 0x000fc400078ec0ff */
[--C-:B------:R-:W-:Y:S01]  /*d9c0*/  SHF.R.S32.HI R6, RZ, 0x3, R7.reuse ;  /* 0x00000003ff067819 */ /* 0x100fe20000011407 */
[----:B------:R-:W-:Y:S01]  /*d9d0*/  IMAD.SHL.U32 R5, R0, 0x20, RZ ;  /* 0x0000002000057824 */ /* 0x000fe200078e00ff */
[----:B------:R-:W-:Y:S02]  /*d9e0*/  LOP3.LUT R0, R4, 0xc0, RZ, 0xc0, !PT ;  /* 0x000000c004007812 */ /* 0x000fe400078ec0ff */
[----:B------:R-:W-:Y:S02]  /*d9f0*/  IADD3 R8, R12, -R2, RZ ;  /* 0x800000020c087210 */ /* 0x000fe40007ffe0ff */
[----:B------:R-:W-:Y:S01]  /*da00*/  LOP3.LUT R4, R5, 0xffffff00, RZ, 0xc0, !PT ;  /* 0xffffff0005047812 */ /* 0x000fe200078ec0ff */
[----:B------:R-:W-:Y:S01]  /*da10*/  IMAD.SHL.U32 R5, R9, 0x80, RZ ;  /* 0x0000008009057824 */ /* 0x000fe200078e00ff */
[----:B------:R-:W-:Y:S02]  /*da20*/  LEA.HI R2, R10, R6, RZ, 0x1d ;  /* 0x000000060a027211 */ /* 0x000fe400078fe8ff */
[----:B------:R-:W-:Y:S01]  /*da30*/  LOP3.LUT R6, R0, 0x18, R7, 0xf8, !PT ;  /* 0x0000001800067812 */ /* 0x000fe200078ef807 */
[----:B------:R-:W-:Y:S01]  /*da40*/  IMAD R8, R8, 0x20, R4 ;  /* 0x0000002008087824 */ /* 0x000fe200078e0204 */
[----:B------:R-:W-:-:S02]  /*da50*/  SHF.R.U32.HI R9, RZ, 0x3, R0 ;  /* 0x00000003ff097819 */ /* 0x000fc40000011600 */
[----:B------:R-:W-:Y:S02]  /*da60*/  SHF.R.S32.HI R4, RZ, 0x1f, R2 ;  /* 0x0000001fff047819 */ /* 0x000fe40000011402 */
[----:B------:R-:W-:Y:S02]  /*da70*/  LOP3.LUT R7, R5, 0x7ffff000, RZ, 0xc0, !PT ;  /* 0x7ffff00005077812 */ /* 0x000fe400078ec0ff */
[----:B------:R-:W-:Y:S02]  /*da80*/  LOP3.LUT R5, R6, R9, RZ, 0x3c, !PT ;  /* 0x0000000906057212 */ /* 0x000fe400078e3cff */
[----:B------:R-:W-:Y:S02]  /*da90*/  SHF.L.U32 R6, R2, 0x3, RZ ;  /* 0x0000000302067819 */ /* 0x000fe400000006ff */
[----:B------:R-:W-:Y:S02]  /*daa0*/  LEA.HI R2, R4, R2, RZ, 0x2 ;  /* 0x0000000204027211 */ /* 0x000fe400078f10ff */
[----:B------:R-:W-:-:S02]  /*dab0*/  LOP3.LUT R4, R0, 0x18, R6, 0xf8, !PT ;  /* 0x0000001800047812 */ /* 0x000fc400078ef806 */
[----:B------:R-:W-:Y:S01]  /*dac0*/  IADD3 R5, R5, R8, R7 ;  /* 0x0000000805057210 */ /* 0x000fe20007ffe007 */
[----:B------:R-:W-:Y:S01]  /*dad0*/  IMAD.SHL.U32 R0, R2, 0x400, RZ ;  /* 0x0000040002007824 */ /* 0x000fe200078e00ff */
[----:B------:R-:W-:Y:S02]  /*dae0*/  LOP3.LUT R2, R4, R9, RZ, 0x3c, !PT ;  /* 0x0000000904027212 */ /* 0x000fe400078e3cff */
[----:B------:R-:W-:Y:S01]  /*daf0*/  SHF.R.U32.HI R14, RZ, 0x10, R87 ;  /* 0x00000010ff0e7819 */ /* 0x000fe20000011657 */
[----:B------:R-:W-:Y:S01]  /*db00*/  IMAD.SHL.U32 R36, R5, 0x2, RZ ;  /* 0x0000000205247824 */ /* 0x000fe200078e00ff */
[----:B------:R-:W-:Y:S02]  /*db10*/  LOP3.LUT R0, R0, 0x7ffff000, RZ, 0xc0, !PT ;  /* 0x7ffff00000007812 */ /* 0x000fe400078ec0ff */
[----:B------:R-:W-:Y:S01]  /*db20*/  SHF.R.U32.HI R15, RZ, 0x10, R81 ;  /* 0x00000010ff0f7819 */ /* 0x000fe20000011651 */
[----:B------:R-:W-:Y:S01]  /*db30*/  HADD2.F32 R41, -RZ, R14.H0_H0 ;  /* 0x2000000eff297230 */ /* 0x000fe20000004100 */
[----:B------:R-:W-:Y:S01]  /*db40*/  IADD3 R0, R2, R0, R8 ;  /* 0x0000000002007210 */ /* 0x000fe20007ffe008 */
[----:B------:R-:W1:Y:S01]  /*db50*/  LDS.128 R4, [R36+0x6100] ;  /* 0x0061000024047984 */ /* 0x000e620000000c00 */
[----:B------:R-:W-:Y:S01]  /*db60*/  SHF.R.U32.HI R2, RZ, 0x10, R83 ;  /* 0x00000010ff027819 */ /* 0x000fe20000011653 */
[----:B------:R-:W-:Y:S01]  /*db70*/  HADD2.F32 R15, -RZ, R15.H0_H0 ;  /* 0x2000000fff0f7230 */ /* 0x000fe20000004100 */
[----:B------:R-:W-:Y:S01]  /*db80*/  SHF.L.U32 R32, R0, 0x1, RZ ;  /* 0x0000000100207819 */ /* 0x000fe200000006ff */
[----:B------:R-:W-:Y:S01]  /*db90*/  HADD2.F32 R0, -RZ, R106.H0_H0 ;  /* 0x2000006aff007230 */ /* 0x000fe20000004100 */
[----:B------:R-:W-:Y:S01]  /*dba0*/  SHF.R.U32.HI R16, RZ, 0x10, R85 ;  /* 0x00000010ff107819 */ /* 0x000fe20000011655 */
[----:B------:R-:W-:Y:S01]  /*dbb0*/  HADD2.F32 R17, -RZ, R2.H0_H0 ;  /* 0x20000002ff117230 */ /* 0x000fe20000004100 */
[----:B------:R-:W-:Y:S01]  /*dbc0*/  SHF.R.U64 R28, R80, 0x10, R81 ;  /* 0x00000010501c7819 */ /* 0x000fe20000001251 */
[----:B------:R-:W2:Y:S01]  /*dbd0*/  LDS.128 R8, [R32+0x6100] ;  /* 0x0061000020087984 */ /* 0x000ea20000000c00 */
[----:B------:R-:W-:Y:S01]  /*dbe0*/  HADD2.F32 R2, -RZ, R106.H1_H1 ;  /* 0x3000006aff027230 */ /* 0x000fe20000004100 */
[----:B------:R-:W-:Y:S01]  /*dbf0*/  SHF.R.U64 R34, R82, 0x10, R83 ;  /* 0x0000001052227819 */ /* 0x000fe20000001253 */
[----:B------:R-:W-:Y:S01]  /*dc00*/  HADD2.F32 R40, -RZ, R16.H0_H0 ;  /* 0x20000010ff287230 */ /* 0x000fe20000004100 */
[----:B------:R-:W-:-:S02]  /*dc10*/  SHF.R.U64 R37, R84, 0x10, R85 ;  /* 0x0000001054257819 */ /* 0x000fc40000001255 */
        /* <DEDUP_REMOVED lines=18> */
[----:B------:R-:W-:Y:S02]  /*dd40*/  HADD2.F32 R10, -RZ, R107.H0_H0 ;  /* 0x2000006bff0a7230 */ /* 0x000fe40000004100 */
[--C-:B------:R-:W-:Y:S01]  /*dd50*/  HADD2.F32 R22, -RZ, R6.reuse.H0_H0 ;  /* 0x20000006ff167230 */ /* 0x100fe20000004100 */
[----:B------:R-:W-:Y:S01]  /*dd60*/  FMUL.FTZ R0, R18, R17 ;  /* 0x0000001112007220 */ /* 0x000fe20000410000 */
[----:B------:R-:W-:Y:S01]  /*dd70*/  HADD2.F32 R24, -RZ, R6.H1_H1 ;  /* 0x30000006ff187230 */ /* 0x000fe20000004100 */
[----:B------:R-:W-:Y:S01]  /*dd80*/  FFMA.FTZ R39, R5, R10, R7 ;  /* 0x0000000a05277223 */ /* 0x000fe20000010007 */
[--C-:B------:R-:W-:Y:S01]  /*dd90*/  HADD2.F32 R6, -RZ, R9.reuse.H0_H0 ;  /* 0x20000009ff067230 */ /* 0x100fe20000004100 */
[-C--:B------:R-:W-:Y:S01]  /*dda0*/  FMUL.FTZ R5, R21, R2.reuse ;  /* 0x0000000215057220 */ /* 0x080fe20000410000 */
[--C-:B------:R-:W-:Y:S01]  /*ddb0*/  HADD2.F32 R7, -RZ, R108.reuse.H0_H0 ;  /* 0x2000006cff077230 */ /* 0x100fe20000004100 */
        /* <DEDUP_REMOVED lines=9> */
[----:B------:R-:W-:Y:S02]  /*de50*/  FMUL.FTZ R17, R9, R15 ;  /* 0x0000000f09117220 */ /* 0x000fe40000410000 */
[----:B------:R-:W-:Y:S01]  /*de60*/  FFMA.FTZ R27, R11, R6, R5 ;  /* 0x000000060b1b7223 */ /* 0x000fe20000010005 */
[----:B------:R-:W-:Y:S01]  /*de70*/  HADD2.F32 R5, -RZ, R28.H0_H0 ;  /* 0x2000001cff057230 */ /* 0x000fe20000004100 */
[----:B------:R-:W-:Y:S01]  /*de80*/  FFMA.FTZ R29, R9, R40, R4 ;  /* 0x00000028091d7223 */ /* 0x000fe20000010004 */
[----:B------:R-:W-:Y:S01]  /*de90*/  HADD2.F32 R4, -RZ, R109.H1_H1 ;  /* 0x3000006dff047230 */ /* 0x000fe20000004100 */
        /* <DEDUP_REMOVED lines=29> */
.L_x_707:
[----:B------:R-:W-:Y:S05]  /*e070*/  BSYNC B2 ;  /* 0x0000000000027941 */ /* 0x000fea0003800000 */
.L_x_689:
[----:B------:R-:W-:Y:S01]  /*e080*/  LOP3.LUT R2, R115, 0xfffffff8, RZ, 0xc0, !PT ;  /* 0xfffffff873027812 */ /* 0x000fe200078ec0ff */
[----:B-1----:R-:W-:Y:S01]  /*e090*/  IMAD.SHL.U32 R5, R112, 0x40, RZ ;  /* 0x0000004070057824 */ /* 0x002fe200078e00ff */
[----:B------:R-:W-:Y:S01]  /*e0a0*/  LOP3.LUT R4, R110, 0x7fffffe, RZ, 0xc0, !PT ;  /* 0x07fffffe6e047812 */ /* 0x000fe200078ec0ff */
[----:B------:R-:W-:-:S04]  /*e0b0*/  DEPBAR.LE SB0, 0x0 ;  /* 0x000080000000791a */ /* 0x000fc80000000000 */
[----:B------:R-:W-:Y:S01]  /*e0c0*/  IMAD.IADD R2, R165, 0x1, -R2 ;  /* 0x00000001a5027824 */ /* 0x000fe200078e0a02 */
[----:B------:R-:W-:Y:S01]  /*e0d0*/  LEA.HI R6, R93, R93, RZ, 0x1 ;  /* 0x0000005d5d067211 */ /* 0x000fe200078f08ff */
[----:B------:R-:W-:Y:S01]  /*e0e0*/  IMAD.IADD R160, R105, 0x1, -R4 ;  /* 0x0000000169a07824 */ /* 0x000fe200078e0a04 */
[----:B------:R-:W-:Y:S01]  /*e0f0*/  SHF.R.S32.HI R7, RZ, 0x1f, R105 ;  /* 0x0000001fff077819 */ /* 0x000fe20000011469 */
[----:B------:R-:W-:Y:S01]  /*e100*/  IMAD R148, R149, -0x40, R161 ;  /* 0xffffffc095947824 */ /* 0x000fe200078e02a1 */
[----:B------:R-:W-:Y:S01]  /*e110*/  LEA.HI R0, R2, R2, RZ, 0x1 ;  /* 0x0000000202007211 */ /* 0x000fe200078f08ff */
[----:B------:R-:W-:Y:S01]  /*e120*/  IMAD.MOV.U32 R22, RZ, RZ, c[0x0][0x208] ;  /* 0x00008200ff167624 */ /* 0x000fe200078e00ff */
[----:B------:R-:W-:Y:S01]  /*e130*/  LOP3.LUT R6, R6, 0xfffffffe, RZ, 0xc0, !PT ;  /* 0xfffffffe06067812 */ /* 0x000fe200078ec0ff */
[----:B------:R-:W-:Y:S01]  /*e140*/  IMAD.SHL.U32 R225, R225, 0x2, RZ ;  /* 0x00000002e1e17824 */ /* 0x000fe200078e00ff */
[----:B------:R-:W-:Y:S02]  /*e150*/  SHF.R.S32.HI R10, RZ, 0x1, R0 ;  /* 0x00000001ff0a7819 */ /* 0x000fe40000011400 */
[----:B------:R-:W-:Y:S01]  /*e160*/  LOP3.LUT R4, R0, 0x3fffffe, RZ, 0xc0, !PT ;  /* 0x03fffffe00047812 */ /* 0x000fe200078ec0ff */
[----:B------:R-:W-:Y:S01]  /*e170*/  IMAD.IADD R8, R93, 0x1, -R6 ;  /* 0x000000015d087824 */ /* 0x000fe200078e0a06 */
[----:B------:R-:W-:Y:S01]  /*e180*/  LEA.HI R7, R7, R105, RZ, 0x3 ;  /* 0x0000006907077211 */ /* 0x000fe200078f18ff */
[----:B------:R-:W-:Y:S01]  /*e190*/  IMAD.SHL.U32 R0, R10, 0x40, RZ ;  /* 0x000000400a007824 */ /* 0x000fe200078e00ff */
[----:B------:R-:W-:Y:S01]  /*e1a0*/  BAR.SYNC.DEFER_BLOCKING 0x0 ;  /* 0x0000000000007b1d */ /* 0x000fe20000010000 */
[----:B------:R-:W-:Y:S01]  /*e1b0*/  IMAD.IADD R9, R2, 0x1, -R4 ;  /* 0x0000000102097824 */ /* 0x000fe200078e0a04 */
[----:B------:R-:W-:Y:S01]  /*e1c0*/  LOP3.LUT R2, R5, 0xc0, RZ, 0xc0, !PT ;  /* 0x000000c005027812 */ /* 0x000fe200078ec0ff */
[----:B------:R-:W-:Y:S01]  /*e1d0*/  IMAD.SHL.U32 R4, R7, 0x20, RZ ;  /* 0x0000002007047824 */ /* 0x000fe200078e00ff */
[----:B------:R-:W-:Y:S01]  /*e1e0*/  LOP3.LUT R0, R0, 0xc0, RZ, 0xc0, !PT ;  /* 0x000000c000007812 */ /* 0x000fe200078ec0ff */
[----:B------:R-:W-:Y:S01]  /*e1f0*/  IMAD.SHL.U32 R6, R113, 0x8, RZ ;  /* 0x0000000871067824 */ /* 0x000fe200078e00ff */
[----:B------:R-:W-:Y:S01]  /*e200*/  LOP3.LUT P1, RZ, R10, 0x2, RZ, 0xc0, !PT ;  /* 0x000000020aff7812 */ /* 0x000fe2000782c0ff */
[----:B------:R-:W-:Y:S01]  /*e210*/  IMAD.SHL.U32 R5, R8, 0x8, RZ ;  /* 0x0000000808057824 */ /* 0x000fe200078e00ff */
[----:B------:R-:W-:-:S02]  /*e220*/  LOP3.LUT R150, R4, 0xffffff00, RZ, 0xc0, !PT ;  /* 0xffffff0004967812 */ /* 0x000fc400078ec0ff */
[----:B------:R-:W-:Y:S02]  /*e230*/  LOP3.LUT R6, R0, 0x8, R6, 0xf8, !PT ;  /* 0x0000000800067812 */ /* 0x000fe400078ef806 */
[----:B------:R-:W-:Y:S02]  /*e240*/  LOP3.LUT R5, R2, 0x8, R5, 0xf8, !PT ;  /* 0x0000000802057812 */ /* 0x000fe400078ef805 */
[----:B------:R-:W-:Y:S01]  /*e250*/  SHF.R.U32.HI R4, RZ, 0x3, R2 ;  /* 0x00000003ff047819 */ /* 0x000fe20000011602 */
[----:B------:R-:W-:Y:S01]  /*e260*/  IMAD R2, R153, 0x200, R150 ;  /* 0x0000020099027824 */ /* 0x000fe200078e0296 */
[----:B------:R-:W-:Y:S02]  /*e270*/  SHF.R.U32.HI R0, RZ, 0x3, R0 ;  /* 0x00000003ff007819 */ /* 0x000fe40000011600 */
[----:B------:R-:W-:Y:S01]  /*e280*/  LOP3.LUT R151, R5, R4, RZ, 0x3c, !PT ;  /* 0x0000000405977212 */ /* 0x000fe200078e3cff */
[----:B------:R-:W-:Y:S01]  /*e290*/  IMAD R4, R8, 0x8, R9 ;  /* 0x0000000808047824 */ /* 0x000fe200078e0209 */
[----:B------:R-:W-:Y:S01]  /*e2a0*/  LOP3.LUT R0, R6, R0, RZ, 0x3c, !PT ;  /* 0x0000000006007212 */ /* 0x000fe200078e3cff */
[----:B------:R-:W-:Y:S01]  /*e2b0*/  IMAD R2, R160, 0x20, R2 ;  /* 0x00000020a0027824 */ /* 0x000fe200078e0202 */
[----:B------:R-:W-:Y:S01]  /*e2c0*/  SHF.L.U64.HI R11, R22, R116, c[0x0][0x20c] ;  /* 0x00008300160b7619 */ /* 0x000fe20000010274 */
[----:B------:R-:W-:Y:S01]  /*e2d0*/  IMAD.WIDE.U32 R8, R149, c[0x0][0x208], RZ ;  /* 0x0000820095087a25 */ /* 0x000fe200078e00ff */
[----:B------:R-:W-:-:S03]  /*e2e0*/  IADD3 R204, R155, -0x2, RZ ;  /* 0xfffffffe9bcc7810 */ /* 0x000fc60007ffe0ff */
[----:B------:R-:W-:Y:S02]  /*e2f0*/  IMAD.U32 R0, R4, 0x20, R0 ;  /* 0x0000002004007824 */ /* 0x000fe400078e0000 */
[----:B------:R-:W-:Y:S02]  /*e300*/  IMAD.IADD R2, R151, 0x1, R2 ;  /* 0x0000000197027824 */ /* 0x000fe400078e0202 */
[----:B------:R-:W-:Y:S02]  /*e310*/  IMAD.SHL.U32 R208, R0, 0x2, RZ ;  /* 0x0000000200d07824 */ /* 0x000fe400078e00ff */
[----:B------:R-:W-:Y:S02]  /*e320*/  IMAD R0, R111, c[0x0][0x208], RZ ;  /* 0x000082006f007a24 */ /* 0x000fe400078e02ff */
[----:B------:R-:W-:Y:S01]  /*e330*/  IMAD.SHL.U32 R211, R2, 0x2, RZ ;  /* 0x0000000202d37824 */ /* 0x000fe200078e00ff */
[----:B------:R-:W-:Y:S01]  /*e340*/  IADD3 R213, R208, 0x3120, RZ ;  /* 0x00003120d0d57810 */ /* 0x000fe20007ffe0ff */
[----:B------:R-:W-:Y:S01]  /*e350*/  IMAD R2, R149, c[0x0][0x20c], R0 ;  /* 0x0000830095027a24 */ /* 0x000fe200078e0200 */
[----:B------:R-:W-:Y:S01]  /*e360*/  LEA R0, P0, R8, R120, 0x6 ;  /* 0x0000007808007211 */ /* 0x000fe200078030ff */
[----:B------:R-:W-:Y:S01]  /*e370*/  LDSM.16.M88.4 R40, [R208+0x3100] ;  /* 0x00310000d028783b */ /* 0x000fe20000000200 */
[----:B------:R-:W-:-:S02]  /*e380*/  IMAD.SHL.U32 R22, R22, 0x40, RZ ;  /* 0x0000004016167824 */ /* 0x000fc400078e00ff */
[----:B------:R-:W-:Y:S01]  /*e390*/  IMAD.IADD R2, R9, 0x1, R2 ;  /* 0x0000000109027824 */ /* 0x000fe200078e0202 */
[----:B------:R-:W-:Y:S01]  /*e3a0*/  SEL R9, RZ, 0x2, P6 ;  /* 0x00000002ff097807 */ /* 0x000fe20003000000 */
[----:B------:R-:W1:Y:S01]  /*e3b0*/  LDSM.16.M88.4 R4, [R211+0x7100] ;  /* 0x00710000d304783b */ /* 0x000e620000000200 */
[----:B------:R-:W-:Y:S02]  /*e3c0*/  IMAD R212, R3, 0x2, R211 ;  /* 0x0000000203d47824 */ /* 0x000fe400078e02d3 */
[----:B------:R-:W-:Y:S01]  /*e3d0*/  LEA.HI.X R2, R8, R119, R2, 0x6, P0 ;  /* 0x0000007708027211 */ /* 0x000fe200000f3402 */
[----:B------:R-:W2:Y:S01]  /*e3e0*/  LDSM.16.M88.4 R36, [R208+0x3500] ;  /* 0x00350000d024783b */ /* 0x000ea20000000200 */
[C---:B------:R-:W-:Y:S02]  /*e3f0*/  LEA R20, P0, R0.reuse, c[0x0][0x1f8], 0x1 ;  /* 0x00007e0000147a11 */ /* 0x040fe400078008ff */
[----:B------:R-:W-:Y:S01]  /*e400*/  SEL R8, RZ, 0x4, P3 ;  /* 0x00000004ff087807 */ /* 0x000fe20001800000 */
[----:B------:R-:W4:Y:S01]  /*e410*/  LDSM.16.M88.4 R32, [R208+0x3900] ;  /* 0x00390000d020783b */ /* 0x000f220000000200 */
[----:B------:R-:W-:Y:S01]  /*e420*/  LEA.HI.X R21, R0, c[0x0][0x1fc], R2, 0x1, P0 ;  /* 0x00007f0000157a11 */ /* 0x000fe200000f0c02 */
[----:B------:R-:W-:Y:S01]  /*e430*/  IMAD.IADD R0, R148, 0x1, -R88 ;  /* 0x0000000194007824 */ /* 0x000fe200078e0a58 */
[----:B------:R-:W-:Y:S01]  /*e440*/  IADD3 R2, R208, 0x3100, RZ ;  /* 0x00003100d0027810 */ /* 0x000fe20007ffe0ff */
[----:B------:R-:W3:Y:S01]  /*e450*/  LDSM.16.M88.4 R28, [R208+0x3d00] ;  /* 0x003d0000d01c783b */ /* 0x000ee20000000200 */
[----:B------:R-:W-:-:S02]  /*e460*/  IADD3 R24, R8, R9, R114 ;  /* 0x0000000908187210 */ /* 0x000fc40007ffe072 */
[----:B------:R-:W-:Y:S01]  /*e470*/  @P1 IADD3 R213, R2, -0x20, RZ ;  /* 0xffffffe002d51810 */ /* 0x000fe20007ffe0ff */
[----:B---3--:R-:W3:Y:S01]  /*e480*/  LDSM.16.M88.4 R16, [R211+0x6100] ;  /* 0x00610000d310783b */ /* 0x008ee20000000200 */
[----:B------:R-:W-:Y:S02]  /*e490*/  LOP3.LUT P1, RZ, R24, 0x2, RZ, 0xc0, !PT ;  /* 0x0000000218ff7812 */ /* 0x000fe4000782c0ff */
[C---:B------:R-:W-:Y:S01]  /*e4a0*/  ISETP.LT.OR P3, PT, R0.reuse, 0x1, P5 ;  /* 0x000000010000780c */ /* 0x040fe20002f61670 */
[----:B------:R-:W-:Y:S01]  /*e4b0*/  LDSM.16.M88.4 R12, [R212+0x6100] ;  /* 0x00610000d40c783b */ /* 0x000fe20000000200 */
[----:B------:R-:W-:Y:S02]  /*e4c0*/  ISETP.LT.OR P2, PT, R0, 0x1, !P1 ;  /* 0x000000010000780c */ /* 0x000fe40004f41670 */
[----:B------:R-:W-:Y:S01]  /*e4d0*/  IADD3 R22, P0, R22, R20, RZ ;  /* 0x0000001416167210 */ /* 0x000fe20007f1e0ff */
[----:B------:R-:W-:Y:S01]  /*e4e0*/  LDSM.16.M88.4 R56, [R213] ;  /* 0x00000000d538783b */ /* 0x000fe20000000200 */
[----:B------:R-:W-:-:S02]  /*e4f0*/  ISETP.LT.OR P1, PT, R0, 0x21, !P1 ;  /* 0x000000210000780c */ /* 0x000fc40004f21670 */
[----:B------:R-:W-:Y:S01]  /*e500*/  LOP3.LUT R2, R154, 0xffffffe0, RZ, 0xc0, !PT ;  /* 0xffffffe09a027812 */ /* 0x000fe200078ec0ff */
[----:B------:R-:W-:Y:S01]  /*e510*/  IMAD.X R23, R11, 0x1, R21, P0 ;  /* 0x000000010b177824 */ /* 0x000fe200000e0615 */
[----:B------:R-:W-:Y:S01]  /*e520*/  LOP3.LUT P0, RZ, R24, 0x4, RZ, 0xc0, !PT ;  /* 0x0000000418ff7812 */ /* 0x000fe2000780c0ff */
[----:B------:R-:W3:Y:S02]  /*e530*/  LDSM.16.M88.4 R8, [R212+0x7100] ;  /* 0x00710000d408783b */ /* 0x000ee40000000200 */
[----:B------:R-:W-:Y:S02]  /*e540*/  IMAD.IADD R2, R165, 0x1, -R2 ;  /* 0x00000001a5027824 */ /* 0x000fe400078e0a02 */
[----:B------:R-:W3:Y:S04]  /*e550*/  LDSM.16.M88.4 R52, [R213+0x400] ;  /* 0x00040000d534783b */ /* 0x000ee80000000200 */
[----:B------:R-:W3:Y:S01]  /*e560*/  LDSM.16.M88.4 R48, [R213+0x800] ;  /* 0x00080000d530783b */ /* 0x000ee20000000200 */
[C---:B-1----:R-:W-:Y:S03]  /*e570*/  HMMA.16816.F32 R80, R4.reuse, R40, RZ ;  /* 0x000000280450723c */ /* 0x042fe600000018ff */
[----:B------:R-:W1:Y:S04]  /*e580*/  LDSM.16.M88.4 R44, [R213+0xc00] ;  /* 0x000c0000d52c783b */ /* 0x000e680000000200 */
[----:B------:R-:W-:Y:S01]  /*e590*/  @!PT LDS RZ, [RZ] ;  /* 0x00000000fffff984 */ /* 0x000fe20000000800 */
[----:B------:R-:W-:Y:S01]  /*e5a0*/  @!PT LDS RZ, [RZ] ;  /* 0x00000000fffff984 */ /* 0x000fe20000000800 */
[----:B------:R-:W-:Y:S01]  /*e5b0*/  @!PT LDS RZ, [RZ] ;  /* 0x00000000fffff984 */ /* 0x000fe20000000800 */
[----:B------:R1:W-:Y:S01]  /*e5c0*/  LDGSTS.E.BYPASS.LTC128B.128 [R225+0x100], [R20.64], !P3 ;  /* 0x0010000014e17fae */ /* 0x0003e2000d901d46 */
[----:B------:R-:W-:Y:S01]  /*e5d0*/  ISETP.NE.AND P3, PT, R117, RZ, PT ;  /* 0x000000ff7500720c */ /* 0x000fe20003f65270 */
[----:B--2---:R-:W-:Y:S02]  /*e5e0*/  HMMA.16816.F32 R88, R4, R36, RZ ;  /* 0x000000240458723c */ /* 0x004fe400000018ff */
[----:B------:R1:W-:Y:S01]  /*e5f0*/  LDGSTS.E.BYPASS.LTC128B.128 [R225+0x1100], [R20.64+0x40], !P2 ;  /* 0x0110004014e17fae */ /* 0x0003e2000d101d46 */
[----:B------:R-:W-:-:S02]  /*e600*/  ISETP.LT.OR P2, PT, R0, 0x1, !P0 ;  /* 0x000000010000780c */ /* 0x000fc40004741670 */
[----:B------:R-:W-:-:S03]  /*e610*/  ISETP.LT.OR P0, PT, R0, 0x21, !P0 ;  /* 0x000000210000780c */ /* 0x000fc60004701670 */
[C---:B----4-:R-:W-:Y:S08]  /*e620*/  HMMA.16816.F32 R92, R4.reuse, R32, RZ ;  /* 0x00000020045c723c */ /* 0x050ff000000018ff */
[----:B------:R1:W-:Y:S01]  /*e630*/  LDGSTS.E.BYPASS.LTC128B.128 [R225+0x2100], [R20.64+0x80], !P2 ;  /* 0x0210008014e17fae */ /* 0x0003e2000d101d46 */
[----:B------:R-:W-:Y:S01]  /*e640*/  ISETP.LT.OR P2, PT, R0, 0x21, P5 ;  /* 0x000000210000780c */ /* 0x000fe20002f41670 */
[----:B------:R-:W-:Y:S01]  /*e650*/  HMMA.16816.F32 R104, R4, R28, RZ ;  /* 0x0000001c0468723c */ /* 0x000fe200000018ff */
[----:B------:R-:W-:-:S04]  /*e660*/  SHF.R.S32.HI R0, RZ, 0x1f, R153 ;  /* 0x0000001fff007819 */ /* 0x000fc80000011499 */
[----:B------:R-:W-:-:S03]  /*e670*/  LEA.HI R0, R0, R153, RZ, 0x2 ;  /* 0x0000009900007211 */ /* 0x000fc600078f10ff */
[----:B------:R-:W-:Y:S01]  /*e680*/  HMMA.16816.F32 R116, R4, R42, RZ ;  /* 0x0000002a0474723c */ /* 0x000fe200000018ff */
[----:B------:R-:W-:-:S03]  /*e690*/  LOP3.LUT R0, R0, 0xffffffc, RZ, 0xc0, !PT ;  /* 0x0ffffffc00007812 */ /* 0x000fc600078ec0ff */
[----:B------:R1:W-:Y:S01]  /*e6a0*/  LDGSTS.E.BYPASS.LTC128B.128 [R225+0x900], [R22.64], !P2 ;  /* 0x0090000016e17fae */ /* 0x0003e2000d101d46 */
[----:B------:R-:W-:-:S03]  /*e6b0*/  ISETP.GE.AND P2, PT, R155, 0x2, PT ;  /* 0x000000029b00780c */ /* 0x000fc60003f46270 */
[C---:B------:R-:W-:Y:S01]  /*e6c0*/  HMMA.16816.F32 R112, R4.reuse, R38, RZ ;  /* 0x000000260470723c */ /* 0x040fe200000018ff */
[----:B------:R1:W-:Y:S04]  /*e6d0*/  LDGSTS.E.BYPASS.LTC128B.128 [R225+0x1900], [R22.64+0x40], !P1 ;  /* 0x0190004016e17fae */ /* 0x0003e8000c901d46 */
[----:B------:R1:W-:Y:S03]  /*e6e0*/  LDGSTS.E.BYPASS.LTC128B.128 [R225+0x2900], [R22.64+0x80], !P0 ;  /* 0x0290008016e17fae */ /* 0x0003e6000c101d46 */
[C---:B------:R-:W-:Y:S01]  /*e6f0*/  HMMA.16816.F32 R108, R4.reuse, R34, RZ ;  /* 0x00000022046c723c */ /* 0x040fe200000018ff */
[----:B------:R-:W-:Y:S04]  /*e700*/  LDSM.16.M88.4 R60, [R208+0x4100] ;  /* 0x00410000d03c783b */ /* 0x000fe80000000200 */
[----:B------:R-:W-:Y:S03]  /*e710*/  LDSM.16.M88.4 R64, [R208+0x4500] ;  /* 0x00450000d040783b */ /* 0x000fe60000000200 */
[----:B------:R-:W-:Y:S01]  /*e720*/  HMMA.16816.F32 R100, R4, R30, RZ ;  /* 0x0000001e0464723c */ /* 0x000fe200000018ff */
[----:B------:R-:W2:Y:S04]  /*e730*/  LDSM.16.M88.4 R4, [R211+0x9100] ;  /* 0x00910000d304783b */ /* 0x000ea80000000200 */
[----:B------:R-:W4:Y:S03]  /*e740*/  LDSM.16.M88.4 R68, [R208+0x4900] ;  /* 0x00490000d044783b */ /* 0x000f260000000200 */
[C---:B---3--:R-:W-:Y:S01]  /*e750*/  HMMA.16816.F32 R96, R16.reuse, R40, RZ ;  /* 0x000000281060723c */ /* 0x048fe200000018ff */
[----:B------:R-:W3:Y:S04]  /*e760*/  LDSM.16.M88.4 R72, [R208+0x4d00] ;  /* 0x004d0000d048783b */ /* 0x000ee80000000200 */
[----:B------:R-:W0:Y:S03]  /*e770*/  LDGDEPBAR ;  /* 0x00000000000079af */ /* 0x000e260000000000 */
[C---:B------:R-:W-:Y:S01]  /*e780*/  HMMA.16816.F32 R124, R16.reuse, R42, RZ ;  /* 0x0000002a107c723c */ /* 0x040fe200000018ff */
[----:B-1----:R-:W1:Y:S07]  /*e790*/  LDSM.16.M88.4 R20, [R211+0x8100] ;  /* 0x00810000d314783b */ /* 0x002e6e0000000200 */
[C---:B------:R-:W-:Y:S08]  /*e7a0*/  HMMA.16816.F32 R84, R16.reuse, R36, RZ ;  /* 0x000000241054723c */ /* 0x040ff000000018ff */
[C---:B------:R-:W-:Y:S08]  /*e7b0*/  HMMA.16816.F32 R120, R16.reuse, R38, RZ ;  /* 0x000000261078723c */ /* 0x040ff000000018ff */
[C---:B------:R-:W-:Y:S08]  /*e7c0*/  HMMA.16816.F32 R76, R16.reuse, R32, RZ ;  /* 0x00000020104c723c */ /* 0x040ff000000018ff */
[C---:B------:R-:W-:Y:S08]  /*e7d0*/  HMMA.16816.F32 R40, R16.reuse, R34, RZ ;  /* 0x000000221028723c */ /* 0x040ff000000018ff */
[C---:B------:R-:W-:Y:S08]  /*e7e0*/  HMMA.16816.F32 R36, R16.reuse, R28, RZ ;  /* 0x0000001c1024723c */ /* 0x040ff000000018ff */
[----:B------:R-:W-:Y:S08]  /*e7f0*/  HMMA.16816.F32 R32, R16, R30, RZ ;  /* 0x0000001e1020723c */ /* 0x000ff000000018ff */
        /* <DEDUP_REMOVED lines=12> */
[----:B------:R-:W-:Y:S08]  /*e8c0*/  HMMA.16816.F32 R84, R12, R54, R120 ;  /* 0x000000360c54723c */ /* 0x000ff00000001878 */
[C---:B--2---:R-:W-:Y:S01]  /*e8d0*/  HMMA.16816.F32 R56, R4.reuse, R60, R28 ;  /* 0x0000003c0438723c */ /* 0x044fe2000000181c */
[----:B------:R-:W2:Y:S07]  /*e8e0*/  LDSM.16.M88.4 R28, [R213+0x1400] ;  /* 0x00140000d51c783b */ /* 0x000eae0000000200 */
[----:B------:R-:W-:Y:S01]  /*e8f0*/  HMMA.16816.F32 R52, R4, R64, R24 ;  /* 0x000000400434723c */ /* 0x000fe20000001818 */
[----:B------:R-:W1:Y:S07]  /*e900*/  LDSM.16.M88.4 R24, [R213+0x1800] ;  /* 0x00180000d518783b */ /* 0x000e6e0000000200 */
[C---:B------:R-:W-:Y:S08]  /*e910*/  HMMA.16816.F32 R136, R12.reuse, R48, R76 ;  /* 0x000000300c88723c */ /* 0x040ff0000000184c */
[C---:B------:R-:W-:Y:S08]  /*e920*/  HMMA.16816.F32 R140, R12.reuse, R44, R36 ;  /* 0x0000002c0c8c723c */ /* 0x040ff00000001824 */
[C---:B------:R-:W-:Y:S01]  /*e930*/  HMMA.16816.F32 R88, R12.reuse, R50, R40 ;  /* 0x000000320c58723c */ /* 0x040fe20000001828 */
[----:B------:R-:W-:Y:S07]  /*e940*/  LDSM.16.M88.4 R48, [R208+0x5100] ;  /* 0x00510000d030783b */ /* 0x000fee0000000200 */
[----:B------:R-:W-:Y:S01]  /*e950*/  HMMA.16816.F32 R76, R12, R46, R32 ;  /* 0x0000002e0c4c723c */ /* 0x000fe20000001820 */
[----:B------:R-:W1:Y:S04]  /*e960*/  LDSM.16.M88.4 R32, [R213+0x1000] ;  /* 0x00100000d520783b */ /* 0x000e680000000200 */
[----:B------:R-:W-:Y:S03]  /*e970*/  LDSM.16.M88.4 R12, [R213+0x1c00] ;  /* 0x001c0000d50c783b */ /* 0x000fe60000000200 */
[C---:B----4-:R-:W-:Y:S01]  /*e980*/  HMMA.16816.F32 R36, R4.reuse, R68, R16 ;  /* 0x000000440424723c */ /* 0x050fe20000001810 */
[----:B------:R-:W-:Y:S07]  /*e990*/  LDSM.16.M88.4 R16, [R211+0xb100] ;  /* 0x00b10000d310783b */ /* 0x000fee0000000200 */
[C---:B---3-5:R-:W-:Y:S01]  /*e9a0*/  HMMA.16816.F32 R144, R4.reuse, R72, R104 ;  /* 0x000000480490723c */ /* 0x068fe20000001868 */
[----:B------:R-:W-:Y:S07]  /*e9b0*/  LDSM.16.M88.4 R104, [R208+0x5d00] ;  /* 0x005d0000d068783b */ /* 0x000fee0000000200 */
[C---:B------:R-:W-:Y:S08]  /*e9c0*/  HMMA.16816.F32 R44, R4.reuse, R62, R116 ;  /* 0x0000003e042c723c */ /* 0x040ff00000001874 */
[C---:B------:R-:W-:Y:S08]  /*e9d0*/  HMMA.16816.F32 R40, R4.reuse, R66, R112 ;  /* 0x000000420428723c */ /* 0x040ff00000001870 */
[C---:B------:R-:W-:Y:S08]  /*e9e0*/  HMMA.16816.F32 R124, R4.reuse, R70, R108 ;  /* 0x00000046047c723c */ /* 0x040ff0000000186c */
[----:B------:R-:W-:Y:S01]  /*e9f0*/  HMMA.16816.F32 R132, R4, R74, R100 ;  /* 0x0000004a0484723c */ /* 0x000fe20000001864 */
[----:B------:R-:W3:Y:S07]  /*ea00*/  LDSM.16.M88.4 R4, [R212+0x8100] ;  /* 0x00810000d404783b */ /* 0x000eee0000000200 */
[C---:B-1----:R-:W-:Y:S08]  /*ea10*/  HMMA.16816.F32 R128, R20.reuse, R60, R96 ;  /* 0x0000003c1480723c */ /* 0x042ff00000001860 */
        /* <DEDUP_REMOVED lines=10> */
[C---:B------:R-:W-:Y:S01]  /*eac0*/  HMMA.16816.F32 R76, R8.reuse, R24, R36 ;  /* 0x00000018084c723c */ /* 0x040fe20000001824 */
[----:B------:R-:W4:Y:S07]  /*ead0*/  LDSM.16.M88.4 R36, [R208+0x5900] ;  /* 0x00590000d024783b */ /* 0x000f2e0000000200 */
[C---:B------:R-:W-:Y:S08]  /*eae0*/  HMMA.16816.F32 R96, R8.reuse, R34, R44 ;  /* 0x000000220860723c */ /* 0x040ff0000000182c */
[-C--:B------:R-:W-:Y:S08]  /*eaf0*/  HMMA.16816.F32 R88, R8, R32.reuse, R56 ;  /* 0x000000200858723c */ /* 0x080ff00000001838 */
[C---:B---3--:R-:W-:Y:S08]  /*eb00*/  HMMA.16816.F32 R44, R4.reuse, R32, R128 ;  /* 0x00000020042c723c */ /* 0x048ff00000001880 */
        /* <DEDUP_REMOVED lines=8> */
[----:B------:R-:W3:Y:S07]  /*eb90*/  LDSM.16.M88.4 R8, [R212+0xb100] ;  /* 0x00b10000d408783b */ /* 0x000eee0000000200 */
[C---:B------:R-:W-:Y:S08]  /*eba0*/  HMMA.16816.F32 R100, R4.reuse, R12, R108 ;  /* 0x0000000c0464723c */ /* 0x040ff0000000186c */
[C---:B------:R-:W-:Y:S01]  /*ebb0*/  HMMA.16816.F32 R112, R4.reuse, R14, R92 ;  /* 0x0000000e0470723c */ /* 0x040fe2000000185c */
[----:B------:R-:W1:Y:S07]  /*ebc0*/  LDSM.16.M88.4 R12, [R212+0xa100] ;  /* 0x00a10000d40c783b */ /* 0x000e6e0000000200 */
        /* <DEDUP_REMOVED lines=20> */
[----:B------:R-:W-:Y:S02]  /*ed10*/  IMAD R162, R5, 0x8, R0 ;  /* 0x0000000805a27824 */ /* 0x000fe400078e0200 */
[----:B------:R-:W-:Y:S02]  /*ed20*/  @P2 IMAD R4, R156, R204, RZ ;  /* 0x000000cc9c042224 */ /* 0x000fe400078e02ff */
        /* <DEDUP_REMOVED lines=10> */
[----:B------:R-:W-:-:S04]  /*edd0*/  IADD3 R2, -R7, R2, R161 ;  /* 0x0000000207027210 */ /* 0x000fc80007ffe1a1 */
[----:B----4-:R-:W-:Y:S01]  /*ede0*/  HMMA.16816.F32 R76, R16, R36, R76 ;  /* 0x00000024104c723c */ /* 0x010fe2000000184c */
        /* <DEDUP_REMOVED lines=10> */
[-C--:B---3--:R-:W-:Y:S01]  /*ee90*/  HMMA.16816.F32 R72, R8, R24.reuse, R28 ;  /* 0x000000180848723c */ /* 0x088fe2000000181c */
[----:B------:R-:W1:Y:S04]  /*eea0*/  SHFL.IDX PT, R29, R0, RZ, 0x1c1f ;  /* 0x001c1fff001d7589 */ /* 0x000e6800000e0000 */
[----:B------:R-:W-:Y:S03]  /*eeb0*/  SHFL.IDX PT, R28, R0, 0x1, 0x1c1f ;  /* 0x003c1f00001c7f89 */ /* 0x000fe600000e0000 */
[----:B------:R-:W-:Y:S08]  /*eec0*/  HMMA.16816.F32 R44, R12, R24, R44 ;  /* 0x000000180c2c723c */ /* 0x000ff0000000182c */
[-C--:B------:R-:W-:Y:S08]  /*eed0*/  HMMA.16816.F32 R96, R8, R26.reuse, R96 ;  /* 0x0000001a0860723c */ /* 0x080ff00000001860 */
[----:B------:R-:W-:Y:S01]  /*eee0*/  HMMA.16816.F32 R32, R12, R26, R48 ;  /* 0x0000001a0c20723c */ /* 0x000fe20000001830 */
[----:B------:R-:W2:Y:S01]  /*eef0*/  LDSM.16.M88.4 R24, [R213+0x2800] ;  /* 0x00280000d518783b */ /* 0x000ea20000000200 */
[----:B-1----:R-:W-:-:S05]  /*ef00*/  IMAD.IADD R4, R6, 0x1, R29 ;  /* 0x0000000106047824 */ /* 0x002fca00078e021d */
[----:B------:R-:W-:Y:S01]  /*ef10*/  IMNMX R4, R7, R4, PT ;  /* 0x0000000407047217 */ /* 0x000fe20003800200 */
[----:B------:R-:W-:Y:S03]  /*ef20*/  HMMA.16816.F32 R60, R20, R42, R80 ;  /* 0x0000002a143c723c */ /* 0x000fe60000001850 */
[----:B------:R-:W-:-:S04]  /*ef30*/  ISETP.GT.AND P1, PT, R4, 0x1, PT ;  /* 0x000000010400780c */ /* 0x000fc80003f24270 */
        /* <DEDUP_REMOVED lines=16> */
[----:B------:R-:W-:Y:S01]  /*f040*/  ISETP.GT.AND P0, PT, R4, RZ, PT ;  /* 0x000000ff0400720c */ /* 0x000fe20003f04270 */
        /* <DEDUP_REMOVED lines=11> */
[----:B------:R-:W-:Y:S02]  /*f100*/  IMNMX R5, R7, R2, PT ;  /* 0x0000000207057217 */ /* 0x000fe40003800200 */
[----:B------:R-:W-:-:S02]  /*f110*/  FSEL R147, R40, -INF , P0 ;  /* 0xff80000028937808 */ /* 0x000fc40000000000 */
[----:B------:R-:W-:Y:S02]  /*f120*/  ISETP.GT.AND P0, PT, R4, 0x18, PT ;  /* 0x000000180400780c */ /* 0x000fe40003f04270 */
[----:B------:R-:W-:Y:S01]  /*f130*/  FSEL R156, R61, -INF , P1 ;  /* 0xff8000003d9c7808 */ /* 0x000fe20000800000 */
[----:B-1----:R-:W-:Y:S01]  /*f140*/  IMAD.IADD R2, R6, 0x1, R16 ;  /* 0x0000000106027824 */ /* 0x002fe200078e0210 */
[----:B------:R-:W-:Y:S01]  /*f150*/  FSEL R157, R60, -INF , P0 ;  /* 0xff8000003c9d7808 */ /* 0x000fe20000000000 */
[----:B------:R-:W-:Y:S01]  /*f160*/  HMMA.16816.F32 R24, R8, R26, R88 ;  /* 0x0000001a0818723c */ /* 0x000fe20000001858 */
[C---:B------:R-:W-:Y:S02]  /*f170*/  ISETP.GT.AND P0, PT, R4.reuse, 0x20, PT ;  /* 0x000000200400780c */ /* 0x040fe40003f04270 */
[----:B------:R-:W-:Y:S02]  /*f180*/  ISETP.GT.AND P1, PT, R4, 0x21, PT ;  /* 0x000000210400780c */ /* 0x000fe40003f24270 */
[----:B------:R-:W-:-:S02]  /*f190*/  FSEL R176, R56, -INF , P0 ;  /* 0xff80000038b07808 */ /* 0x000fc40000000000 */
[----:B------:R-:W-:Y:S01]  /*f1a0*/  ISETP.GT.AND P0, PT, R5, RZ, PT ;  /* 0x000000ff0500720c */ /* 0x000fe20003f04270 */
[----:B------:R-:W-:Y:S01]  /*f1b0*/  HMMA.16816.F32 R80, R20, R104, R100 ;  /* 0x000000681450723c */ /* 0x000fe20000001864 */
[----:B------:R-:W-:Y:S01]  /*f1c0*/  FSEL R184, R57, -INF , P1 ;  /* 0xff80000039b87808 */ /* 0x000fe20000800000 */
[----:B--2---:R-:W-:Y:S01]  /*f1d0*/  IMAD.IADD R0, R6, 0x1, R0 ;  /* 0x0000000106007824 */ /* 0x004fe200078e0200 */
        /* <DEDUP_REMOVED lines=8> */
[----:B------:R-:W-:-:S02]  /*f260*/  FSEL R60, R34, -INF , P0 ;  /* 0xff800000223c7808 */ /* 0x000fc40000000000 */
[----:B------:R-:W-:Y:S01]  /*f270*/  FSEL R56, R47, -INF , P1 ;  /* 0xff8000002f387808 */ /* 0x000fe20000800000 */
[----:B------:R1:W-:Y:S01]  /*f280*/  @P2 LDGSTS.E.BYPASS.LTC128B.128 [R225+0x5100], [R18.64+0x80], !P3 ;  /* 0x0510008012e12fae */ /* 0x0003e2000d901d46 */
[----:B------:R-:W-:Y:S02]  /*f290*/  ISETP.GT.AND P0, PT, R4, 0x28, PT ;  /* 0x000000280400780c */ /* 0x000fe40003f04270 */
[----:B------:R-:W-:Y:S02]  /*f2a0*/  ISETP.GT.AND P1, PT, R5, 0x9, PT ;  /* 0x000000090500780c */ /* 0x000fe40003f24270 */
[----:B------:R-:W-:Y:S02]  /*f2b0*/  FSEL R177, R64, -INF , P0 ;  /* 0xff80000040b17808 */ /* 0x000fe40000000000 */
[----:B------:R-:W-:Y:S02]  /*f2c0*/  FSEL R61, R35, -INF , P1 ;  /* 0xff800000233d7808 */ /* 0x000fe40000800000 */
[----:B------:R-:W-:Y:S01]  /*f2d0*/  ISETP.GT.AND P0, PT, R5, 0x10, PT ;  /* 0x000000100500780c */ /* 0x000fe20003f04270 */
[----:B------:R-:W-:Y:S01]  /*f2e0*/  HMMA.16816.F32 R32, R8, R28, R92 ;  /* 0x0000001c0820723c */ /* 0x000fe2000000185c */
[----:B------:R-:W-:-:S02]  /*f2f0*/  IMNMX R2, R7, R2, PT ;  /* 0x0000000207027217 */ /* 0x000fc40003800200 */
[----:B------:R-:W-:Y:S02]  /*f300*/  ISETP.GT.AND P1, PT, R5, 0x11, PT ;  /* 0x000000110500780c */ /* 0x000fe40003f24270 */
[----:B------:R-:W-:Y:S02]  /*f310*/  FSEL R146, R42, -INF , P0 ;  /* 0xff8000002a927808 */ /* 0x000fe40000000000 */
[C---:B------:R-:W-:Y:S01]  /*f320*/  ISETP.GT.AND P0, PT, R2.reuse, RZ, PT ;  /* 0x000000ff0200720c */ /* 0x040fe20003f04270 */
[----:B------:R-:W-:Y:S01]  /*f330*/  HMMA.16816.F32 R8, R8, R30, R108 ;  /* 0x0000001e0808723c */ /* 0x000fe2000000186c */
[----:B------:R-:W-:Y:S02]  /*f340*/  FSEL R140, R43, -INF , P1 ;  /* 0xff8000002b8c7808 */ /* 0x000fe40000800000 */
[----:B------:R-:W-:Y:S02]  /*f350*/  ISETP.GT.AND P1, PT, R2, 0x1, PT ;  /* 0x000000010200780c */ /* 0x000fe40003f24270 */
[----:B------:R-:W-:-:S02]  /*f360*/  FSEL R44, R72, -INF , P0 ;  /* 0xff800000482c7808 */ /* 0x000fc40000000000 */
[C---:B------:R-:W-:Y:S01]  /*f370*/  ISETP.GT.AND P0, PT, R2.reuse, 0x8, PT ;  /* 0x000000080200780c */ /* 0x040fe20003f04270 */
[----:B------:R-:W-:Y:S01]  /*f380*/  HMMA.16816.F32 R40, R20, R106, R112 ;  /* 0x0000006a1428723c */ /* 0x000fe20000001870 */
[----:B------:R-:W-:Y:S02]  /*f390*/  FSEL R45, R73, -INF , P1 ;  /* 0xff800000492d7808 */ /* 0x000fe40000800000 */
[----:B------:R-:W-:Y:S02]  /*f3a0*/  ISETP.GT.AND P1, PT, R2, 0x9, PT ;  /* 0x000000090200780c */ /* 0x000fe40003f24270 */
[----:B------:R-:W-:Y:S02]  /*f3b0*/  FSEL R46, R96, -INF , P0 ;  /* 0xff800000602e7808 */ /* 0x000fe40000000000 */
[----:B------:R-:W-:Y:S01]  /*f3c0*/  ISETP.GT.AND P0, PT, R2, 0x10, PT ;  /* 0x000000100200780c */ /* 0x000fe20003f04270 */
[----:B------:R-:W-:Y:S01]  /*f3d0*/  HMMA.16816.F32 R20, R12, R28, R80 ;  /* 0x0000001c0c14723c */ /* 0x000fe20000001850 */
[----:B------:R-:W-:-:S02]  /*f3e0*/  FSEL R47, R97, -INF , P1 ;  /* 0xff800000612f7808 */ /* 0x000fc40000800000 */
[----:B------:R-:W-:Y:S02]  /*f3f0*/  ISETP.GT.AND P1, PT, R2, 0x11, PT ;  /* 0x000000110200780c */ /* 0x000fe40003f24270 */
[----:B------:R-:W-:Y:S02]  /*f400*/  FSEL R120, R48, -INF , P0 ;  /* 0xff80000030787808 */ /* 0x000fe40000000000 */
[C---:B------:R-:W-:Y:S02]  /*f410*/  ISETP.GT.AND P0, PT, R2.reuse, 0x18, PT ;  /* 0x000000180200780c */ /* 0x040fe40003f04270 */
[----:B------:R-:W-:Y:S02]  /*f420*/  FSEL R102, R49, -INF , P1 ;  /* 0xff80000031667808 */ /* 0x000fe40000800000 */
[----:B------:R-:W-:Y:S02]  /*f430*/  ISETP.GT.AND P1, PT, R2, 0x19, PT ;  /* 0x000000190200780c */ /* 0x000fe40003f24270 */
[----:B------:R-:W-:-:S02]  /*f440*/  FMNMX.FTZ R6, R44, R45, !PT ;  /* 0x0000002d2c067209 */ /* 0x000fc40007810000 */
[----:B------:R-:W-:Y:S01]  /*f450*/  FSEL R49, R52, -INF , P0 ;  /* 0xff80000034317808 */ /* 0x000fe20000000000 */
[----:B------:R-:W-:Y:S01]  /*f460*/  HMMA.16816.F32 R12, R12, R30, R40 ;  /* 0x0000001e0c0c723c */ /* 0x000fe20000001828 */
[C---:B------:R-:W-:Y:S02]  /*f470*/  ISETP.GT.AND P0, PT, R2.reuse, 0x20, PT ;  /* 0x000000200200780c */ /* 0x040fe40003f04270 */
[----:B------:R-:W-:Y:S02]  /*f480*/  FSEL R53, R53, -INF , P1 ;  /* 0xff80000035357808 */ /* 0x000fe40000800000 */
[----:B------:R-:W-:Y:S02]  /*f490*/  ISETP.GT.AND P1, PT, R2, 0x21, PT ;  /* 0x000000210200780c */ /* 0x000fe40003f24270 */
[----:B------:R-:W-:Y:S02]  /*f4a0*/  FMNMX.FTZ R6, R46, R6, !PT ;  /* 0x000000062e067209 */ /* 0x000fe40007810000 */
[----:B------:R-:W-:-:S02]  /*f4b0*/  FSEL R175, R36, -INF , P0 ;  /* 0xff80000024af7808 */ /* 0x000fc40000000000 */
[C---:B------:R-:W-:Y:S02]  /*f4c0*/  ISETP.GT.AND P0, PT, R2.reuse, 0x28, PT ;  /* 0x000000280200780c */ /* 0x040fe40003f04270 */
[----:B------:R-:W-:Y:S02]  /*f4d0*/  FSEL R173, R37, -INF , P1 ;  /* 0xff80000025ad7808 */ /* 0x000fe40000800000 */
[----:B------:R-:W-:Y:S02]  /*f4e0*/  ISETP.GT.AND P1, PT, R2, 0x29, PT ;  /* 0x000000290200780c */ /* 0x000fe40003f24270 */
[----:B------:R-:W-:Y:S02]  /*f4f0*/  FMNMX.FTZ R6, R47, R6, !PT ;  /* 0x000000062f067209 */ /* 0x000fe40007810000 */
[----:B------:R-:W-:Y:S02]  /*f500*/  FSEL R172, R24, -INF , P0 ;  /* 0xff80000018ac7808 */ /* 0x000fe40000000000 */
[----:B------:R-:W-:-:S02]  /*f510*/  ISETP.GT.AND P0, PT, R2, 0x30, PT ;  /* 0x000000300200780c */ /* 0x000fc40003f04270 */
[----:B------:R-:W-:Y:S02]  /*f520*/  FSEL R174, R25, -INF , P1 ;  /* 0xff80000019ae7808 */ /* 0x000fe40000800000 */
[----:B------:R-:W-:Y:S02]  /*f530*/  FMNMX.FTZ R6, R120, R6, !PT ;  /* 0x0000000678067209 */ /* 0x000fe40007810000 */
[----:B------:R-:W-:Y:S02]  /*f540*/  IMNMX R0, R7, R0, PT ;  /* 0x0000000007007217 */ /* 0x000fe40003800200 */
[----:B------:R-:W-:Y:S02]  /*f550*/  ISETP.GT.AND P1, PT, R2, 0x31, PT ;  /* 0x000000310200780c */ /* 0x000fe40003f24270 */
[----:B------:R-:W-:Y:S02]  /*f560*/  FSEL R228, R32, -INF , P0 ;  /* 0xff80000020e47808 */ /* 0x000fe40000000000 */
[----:B------:R-:W-:-:S02]  /*f570*/  FMNMX.FTZ R6, R102, R6, !PT ;  /* 0x0000000666067209 */ /* 0x000fc40007810000 */
[C---:B------:R-:W-:Y:S02]  /*f580*/  ISETP.GT.AND P0, PT, R0.reuse, RZ, PT ;  /* 0x000000ff0000720c */ /* 0x040fe40003f04270 */
[----:B------:R-:W-:Y:S02]  /*f590*/  FSEL R229, R33, -INF , P1 ;  /* 0xff80000021e57808 */ /* 0x000fe40000800000 */
[----:B------:R-:W-:Y:S02]  /*f5a0*/  ISETP.GT.AND P1, PT, R0, 0x1, PT ;  /* 0x000000010000780c */ /* 0x000fe40003f24270 */
[----:B------:R-:W-:Y:S02]  /*f5b0*/  FMNMX.FTZ R6, R49, R6, !PT ;  /* 0x0000000631067209 */ /* 0x000fe40007810000 */
[----:B------:R-:W-:Y:S02]  /*f5c0*/  FSEL R16, R74, -INF , P0 ;  /* 0xff8000004a107808 */ /* 0x000fe40000000000 */
[----:B------:R-:W-:-:S02]  /*f5d0*/  ISETP.GT.AND P0, PT, R0, 0x8, PT ;  /* 0x000000080000780c */ /* 0x000fc40003f04270 */
[----:B------:R-:W-:Y:S02]  /*f5e0*/  FSEL R17, R75, -INF , P1 ;  /* 0xff8000004b117808 */ /* 0x000fe40000800000 */
[----:B------:R-:W-:Y:S02]  /*f5f0*/  ISETP.GT.AND P1, PT, R0, 0x9, PT ;  /* 0x000000090000780c */ /* 0x000fe40003f24270 */
[----:B------:R-:W-:Y:S02]  /*f600*/  FMNMX.FTZ R6, R53, R6, !PT ;  /* 0x0000000635067209 */ /* 0x000fe40007810000 */
[----:B------:R-:W-:Y:S02]  /*f610*/  FSEL R32, R98, -INF , P0 ;  /* 0xff80000062207808 */ /* 0x000fe40000000000 */
[----:B------:R-:W-:Y:S02]  /*f620*/  FMNMX.FTZ R7, R16, R17, !PT ;  /* 0x0000001110077209 */ /* 0x000fe40007810000 */
[----:B------:R-:W-:-:S02]  /*f630*/  FSEL R33, R99, -INF , P1 ;  /* 0xff80000063217808 */ /* 0x000fc40000800000 */
[----:B------:R-:W-:Y:S02]  /*f640*/  FMNMX.FTZ R6, R175, R6, !PT ;  /* 0x00000006af067209 */ /* 0x000fe40007810000 */
[C---:B------:R-:W-:Y:S02]  /*f650*/  ISETP.GT.AND P0, PT, R0.reuse, 0x10, PT ;  /* 0x000000100000780c */ /* 0x040fe40003f04270 */
[----:B------:R-:W-:Y:S02]  /*f660*/  ISETP.GT.AND P1, PT, R0, 0x11, PT ;  /* 0x000000110000780c */ /* 0x000fe40003f24270 */
[----:B------:R-:W-:Y:S02]  /*f670*/  FMNMX.FTZ R7, R32, R7, !PT ;  /* 0x0000000720077209 */ /* 0x000fe40007810000 */
[----:B------:R-:W-:Y:S02]  /*f680*/  FMNMX.FTZ R6, R173, R6, !PT ;  /* 0x00000006ad067209 */ /* 0x000fe40007810000 */
[----:B------:R-:W-:-:S02]  /*f690*/  FSEL R50, R50, -INF , P0 ;  /* 0xff80000032327808 */ /* 0x000fc40000000000 */
[----:B------:R-:W-:Y:S02]  /*f6a0*/  FSEL R51, R51, -INF , P1 ;  /* 0xff80000033337808 */ /* 0x000fe40000800000 */
[C---:B------:R-:W-:Y:S02]  /*f6b0*/  ISETP.GT.AND P0, PT, R0.reuse, 0x18, PT ;  /* 0x000000180000780c */ /* 0x040fe40003f04270 */
[----:B------:R-:W-:Y:S02]  /*f6c0*/  ISETP.GT.AND P1, PT, R0, 0x19, PT ;  /* 0x000000190000780c */ /* 0x000fe40003f24270 */
[----:B------:R-:W-:Y:S02]  /*f6d0*/  FMNMX.FTZ R7, R33, R7, !PT ;  /* 0x0000000721077209 */ /* 0x000fe40007810000 */
[----:B------:R-:W-:Y:S02]  /*f6e0*/  FMNMX.FTZ R6, R172, R6, !PT ;  /* 0x00000006ac067209 */ /* 0x000fe40007810000 */
[----:B------:R-:W-:-:S02]  /*f6f0*/  FSEL R48, R54, -INF , P0 ;  /* 0xff80000036307808 */ /* 0x000fc40000000000 */
[----:B------:R-:W-:Y:S02]  /*f700*/  FSEL R103, R55, -INF , P1 ;  /* 0xff80000037677808 */ /* 0x000fe40000800000 */
[----:B------:R-:W-:Y:S02]  /*f710*/  FMNMX.FTZ R7, R50, R7, !PT ;  /* 0x0000000732077209 */ /* 0x000fe40007810000 */
[C---:B------:R-:W-:Y:S02]  /*f720*/  ISETP.GT.AND P0, PT, R2.reuse, 0x38, PT ;  /* 0x000000380200780c */ /* 0x040fe40003f04270 */
[----:B------:R-:W-:Y:S02]  /*f730*/  ISETP.GT.AND P1, PT, R2, 0x39, PT ;  /* 0x000000390200780c */ /* 0x000fe40003f24270 */
[----:B------:R-:W-:Y:S02]  /*f740*/  FMNMX.FTZ R2, R174, R6, !PT ;  /* 0x00000006ae027209 */ /* 0x000fe40007810000 */
[----:B------:R-:W-:-:S02]  /*f750*/  FMNMX.FTZ R6, R51, R7, !PT ;  /* 0x0000000733067209 */ /* 0x000fc40007810000 */
[----:B------:R-:W-:Y:S02]  /*f760*/  FSEL R226, R8, -INF , P0 ;  /* 0xff80000008e27808 */ /* 0x000fe40000000000 */
[----:B------:R-:W-:Y:S02]  /*f770*/  ISETP.GT.AND P0, PT, R0, 0x20, PT ;  /* 0x000000200000780c */ /* 0x000fe40003f04270 */
[----:B------:R-:W-:Y:S02]  /*f780*/  FMNMX.FTZ R2, R228, R2, !PT ;  /* 0x00000002e4027209 */ /* 0x000fe40007810000 */
[----:B------:R-:W-:Y:S02]  /*f790*/  FMNMX.FTZ R6, R48, R6, !PT ;  /* 0x0000000630067209 */ /* 0x000fe40007810000 */
[----:B------:R-:W-:Y:S02]  /*f7a0*/  FSEL R158, R38, -INF , P0 ;  /* 0xff800000269e7808 */ /* 0x000fe40000000000 */
[----:B------:R-:W-:-:S02]  /*f7b0*/  FMNMX.FTZ R2, R229, R2, !PT ;  /* 0x00000002e5027209 */ /* 0x000fc40007810000 */
[----:B------:R-:W-:Y:S02]  /*f7c0*/  ISETP.GT.AND P0, PT, R0, 0x21, PT ;  /* 0x000000210000780c */ /* 0x000fe40003f04270 */
[----:B------:R-:W-:Y:S02]  /*f7d0*/  FMNMX.FTZ R6, R103, R6, !PT ;  /* 0x0000000667067209 */ /* 0x000fe40007810000 */
[----:B------:R-:W-:Y:S02]  /*f7e0*/  FSEL R214, R9, -INF , P1 ;  /* 0xff80000009d67808 */ /* 0x000fe40000800000 */
[----:B------:R-:W-:Y:S02]  /*f7f0*/  FMNMX.FTZ R2, R226, R2, !PT ;  /* 0x00000002e2027209 */ /* 0x000fe40007810000 */
[----:B------:R-:W-:Y:S02]  /*f800*/  FSEL R154, R39, -INF , P0 ;  /* 0xff800000279a7808 */ /* 0x000fe40000000000 */
[----:B------:R-:W-:-:S02]  /*f810*/  ISETP.GT.AND P0, PT, R0, 0x28, PT ;  /* 0x000000280000780c */ /* 0x000fc40003f04270 */
[----:B------:R-:W-:Y:S02]  /*f820*/  FMNMX.FTZ R6, R158, R6, !PT ;  /* 0x000000069e067209 */ /* 0x000fe40007810000 */
[----:B------:R-:W-:Y:S02]  /*f830*/  FMNMX.FTZ R7, R214, R2, !PT ;  /* 0x00000002d6077209 */ /* 0x000fe40007810000 */
[----:B------:R-:W-:Y:S02]  /*f840*/  ISETP.GT.AND P1, PT, R0, 0x29, PT ;  /* 0x000000290000780c */ /* 0x000fe40003f24270 */
[----:B------:R-:W-:Y:S01]  /*f850*/  FSEL R155, R26, -INF , P0 ;  /* 0xff8000001a9b7808 */ /* 0x000fe20000000000 */
[----:B------:R-:W2:Y:S01]  /*f860*/  SHFL.BFLY PT, R8, R7, 0x2, 0x1f ;  /* 0x0c401f0007087f89 */ /* 0x000ea200000e0000 */
[----:B------:R-:W-:Y:S02]  /*f870*/  FMNMX.FTZ R2, R154, R6, !PT ;  /* 0x000000069a027209 */ /* 0x000fe40007810000 */
[----:B------:R-:W-:-:S02]  /*f880*/  ISETP.GT.AND P0, PT, R0, 0x30, PT ;  /* 0x000000300000780c */ /* 0x000fc40003f04270 */
[----:B------:R-:W-:Y:S02]  /*f890*/  FMNMX.FTZ R6, R68, R69, !PT ;  /* 0x0000004544067209 */ /* 0x000fe40007810000 */
[----:B------:R-:W-:Y:S02]  /*f8a0*/  FSEL R159, R27, -INF , P1 ;  /* 0xff8000001b9f7808 */ /* 0x000fe40000800000 */
[----:B------:R-:W-:Y:S02]  /*f8b0*/  FMNMX.FTZ R2, R155, R2, !PT ;  /* 0x000000029b027209 */ /* 0x000fe40007810000 */
[----:B------:R-:W-:Y:S02]  /*f8c0*/  FSEL R207, R34, -INF , P0 ;  /* 0xff80000022cf7808 */ /* 0x000fe40000000000 */
[----:B------:R-:W-:Y:S02]  /*f8d0*/  FMNMX.FTZ R6, R70, R6, !PT ;  /* 0x0000000646067209 */ /* 0x000fe40007810000 */
[----:B------:R-:W-:-:S02]  /*f8e0*/  ISETP.GT.AND P1, PT, R0, 0x31, PT ;  /* 0x000000310000780c */ /* 0x000fc40003f24270 */
[----:B------:R-:W-:Y:S02]  /*f8f0*/  ISETP.GT.AND P0, PT, R4, 0x29, PT ;  /* 0x000000290400780c */ /* 0x000fe40003f04270 */
[----:B------:R-:W-:Y:S02]  /*f900*/  FMNMX.FTZ R2, R159, R2, !PT ;  /* 0x000000029f027209 */ /* 0x000fe40007810000 */
[----:B------:R-:W-:Y:S02]  /*f910*/  FMNMX.FTZ R6, R71, R6, !PT ;  /* 0x0000000647067209 */ /* 0x000fe40007810000 */
[----:B------:R-:W-:Y:S02]  /*f920*/  FSEL R219, R35, -INF , P1 ;  /* 0xff80000023db7808 */ /* 0x000fe40000800000 */
[----:B------:R-:W-:Y:S02]  /*f930*/  FSEL R178, R65, -INF , P0 ;  /* 0xff80000041b27808 */ /* 0x000fe40000000000 */
[----:B------:R-:W-:-:S02]  /*f940*/  ISETP.GT.AND P0, PT, R0, 0x38, PT ;  /* 0x000000380000780c */ /* 0x000fc40003f04270 */
[----:B------:R-:W-:Y:S02]  /*f950*/  ISETP.GT.AND P1, PT, R0, 0x39, PT ;  /* 0x000000390000780c */ /* 0x000fe40003f24270 */
        /* <DEDUP_REMOVED lines=8> */
[----:B------:R-:W-:Y:S02]  /*f9e0*/  ISETP.GT.AND P0, PT, R4, 0x30, PT ;  /* 0x000000300400780c */ /* 0x000fe40003f04270 */
[----:B------:R-:W-:Y:S02]  /*f9f0*/  FMNMX.FTZ R6, R206, R0, !PT ;  /* 0x00000000ce067209 */ /* 0x000fe40007810000 */
[----:B------:R-:W-:-:S02]  /*fa00*/  FMNMX.FTZ R0, R156, R2, !PT ;  /* 0x000000029c007209 */ /* 0x000fc40007810000 */
[----:B--2---:R-:W-:Y:S02]  /*fa10*/  FMNMX.FTZ R7, R7, R8, !PT ;  /* 0x0000000807077209 */ /* 0x004fe40007810000 */
[----:B------:R-:W-:Y:S01]  /*fa20*/  FSEL R217, R20, -INF , P0 ;  /* 0xff80000014d97808 */ /* 0x000fe20000000000 */
[----:B------:R-:W-:Y:S01]  /*fa30*/  SHFL.BFLY PT, R8, R6, 0x2, 0x1f ;  /* 0x0c401f0006087f89 */ /* 0x000fe200000e0000 */
[----:B------:R-:W-:Y:S02]  /*fa40*/  ISETP.GT.AND P0, PT, R4, 0x31, PT ;  /* 0x000000310400780c */ /* 0x000fe40003f04270 */
[----:B------:R-:W-:Y:S01]  /*fa50*/  FMNMX.FTZ R0, R176, R0, !PT ;  /* 0x00000000b0007209 */ /* 0x000fe20007810000 */
[----:B------:R-:W2:Y:S01]  /*fa60*/  SHFL.BFLY PT, R9, R7, 0x1, 0x1f ;  /* 0x0c201f0007097f89 */ /* 0x000ea200000e0000 */
[----:B------:R-:W-:Y:S02]  /*fa70*/  FMNMX.FTZ R2, R57, R56, !PT ;  /* 0x0000003839027209 */ /* 0x000fe40007810000 */
[----:B------:R-:W-:-:S02]  /*fa80*/  FSEL R215, R21, -INF , P0 ;  /* 0xff80000015d77808 */ /* 0x000fc40000000000 */
[----:B------:R-:W-:Y:S02]  /*fa90*/  FMNMX.FTZ R0, R184, R0, !PT ;  /* 0x00000000b8007209 */ /* 0x000fe40007810000 */
[----:B------:R-:W-:Y:S02]  /*faa0*/  ISETP.GT.AND P0, PT, R5, 0x18, PT ;  /* 0x000000180500780c */ /* 0x000fe40003f04270 */
[----:B------:R-:W-:Y:S02]  /*fab0*/  FMNMX.FTZ R2, R60, R2, !PT ;  /* 0x000000023c027209 */ /* 0x000fe40007810000 */
[----:B------:R-:W-:Y:S02]  /*fac0*/  FMNMX.FTZ R0, R177, R0, !PT ;  /* 0x00000000b1007209 */ /* 0x000fe40007810000 */
[----:B------:R-:W-:Y:S02]  /*fad0*/  FSEL R101, R62, -INF , P0 ;  /* 0xff8000003e657808 */ /* 0x000fe40000000000 */
[----:B------:R-:W-:-:S02]  /*fae0*/  ISETP.GT.AND P0, PT, R4, 0x38, PT ;  /* 0x000000380400780c */ /* 0x000fc40003f04270 */
[----:B------:R-:W-:Y:S02]  /*faf0*/  FMNMX.FTZ R2, R61, R2, !PT ;  /* 0x000000023d027209 */ /* 0x000fe40007810000 */
[----:B------:R-:W-:Y:S02]  /*fb00*/  FMNMX.FTZ R0, R178, R0, !PT ;  /* 0x00000000b2007209 */ /* 0x000fe40007810000 */
[----:B------:R-:W-:Y:S02]  /*fb10*/  FSEL R227, R12, -INF , P0 ;  /* 0xff8000000ce37808 */ /* 0x000fe40000000000 */
[----:B------:R-:W-:Y:S02]  /*fb20*/  FMNMX.FTZ R2, R146, R2, !PT ;  /* 0x0000000292027209 */ /* 0x000fe40007810000 */
[----:B------:R-:W-:Y:S02]  /*fb30*/  ISETP.GT.AND P0, PT, R5, 0x20, PT ;  /* 0x000000200500780c */ /* 0x000fe40003f04270 */
[----:B------:R-:W-:-:S02]  /*fb40*/  FMNMX.FTZ R0, R217, R0, !PT ;  /* 0x00000000d9007209 */ /* 0x000fc40007810000 */
[----:B------:R-:W-:Y:S02]  /*fb50*/  ISETP.GT.AND P1, PT, R5, 0x19, PT ;  /* 0x000000190500780c */ /* 0x000fe40003f24270 */
[----:B------:R-:W-:Y:S02]  /*fb60*/  FMNMX.FTZ R2, R140, R2, !PT ;  /* 0x000000028c027209 */ /* 0x000fe40007810000 */
[----:B------:R-:W-:Y:S02]  /*fb70*/  FSEL R153, R58, -INF , P0 ;  /* 0xff8000003a997808 */ /* 0x000fe40000000000 */
[----:B------:R-:W-:Y:S01]  /*fb80*/  ISETP.GT.AND P0, PT, R4, 0x39, PT ;  /* 0x000000390400780c */ /* 0x000fe20003f04270 */
[----:B------:R-:W-:Y:S01]  /*fb90*/  IMAD R4, R160, 0x20, R150 ;  /* 0x00000020a0047824 */ /* 0x000fe200078e0296 */
[----:B------:R-:W-:Y:S02]  /*fba0*/  FMNMX.FTZ R0, R215, R0, !PT ;  /* 0x00000000d7007209 */ /* 0x000fe40007810000 */
[----:B------:R-:W-:-:S02]  /*fbb0*/  FSEL R100, R63, -INF , P1 ;  /* 0xff8000003f647808 */ /* 0x000fc40000800000 */
[----:B------:R-:W-:Y:S02]  /*fbc0*/  FMNMX.FTZ R2, R101, R2, !PT ;  /* 0x0000000265027209 */ /* 0x000fe40007810000 */
[----:B------:R-:W-:Y:S02]  /*fbd0*/  FSEL R222, R13, -INF , P0 ;  /* 0xff8000000dde7808 */ /* 0x000fe40000000000 */
[----:B------:R-:W-:Y:S02]  /*fbe0*/  FMNMX.FTZ R0, R227, R0, !PT ;  /* 0x00000000e3007209 */ /* 0x000fe40007810000 */
[----:B------:R-:W-:Y:S02]  /*fbf0*/  ISETP.GT.AND P1, PT, R5, 0x21, PT ;  /* 0x000000210500780c */ /* 0x000fe40003f24270 */
[----:B------:R-:W-:Y:S02]  /*fc00*/  FMNMX.FTZ R2, R100, R2, !PT ;  /* 0x0000000264027209 */ /* 0x000fe40007810000 */
[----:B--2---:R-:W-:-:S02]  /*fc10*/  FMNMX.FTZ R143, R7, R9, !PT ;  /* 0x00000009078f7209 */ /* 0x004fc40007810000 */
[----:B------:R-:W-:Y:S02]  /*fc20*/  FMNMX.FTZ R7, R222, R0, !PT ;  /* 0x00000000de077209 */ /* 0x000fe40007810000 */
[----:B------:R-:W-:Y:S01]  /*fc30*/  FSEL R152, R59, -INF , P1 ;  /* 0xff8000003b987808 */ /* 0x000fe20000800000 */
[----:B------:R-:W-:Y:S01]  /*fc40*/  FMUL.FTZ R12, R143, c[0x0][0x2d0] ;  /* 0x0000b4008f0c7a20 */ /* 0x000fe20000410000 */
[----:B------:R-:W-:Y:S02]  /*fc50*/  ISETP.GT.AND P0, PT, R5, 0x28, PT ;  /* 0x000000280500780c */ /* 0x000fe40003f04270 */
[----:B------:R-:W-:Y:S02]  /*fc60*/  FMNMX.FTZ R2, R153, R2, !PT ;  /* 0x0000000299027209 */ /* 0x000fe40007810000 */
[----:B------:R-:W-:Y:S02]  /*fc70*/  FMNMX.FTZ R142, R6, R8, !PT ;  /* 0x00000008068e7209 */ /* 0x000fe40007810000 */
[----:B------:R-:W2:Y:S01]  /*fc80*/  SHFL.BFLY PT, R6, R7, 0x2, 0x1f ;  /* 0x0c401f0007067f89 */ /* 0x000ea200000e0000 */
[----:B------:R-:W-:-:S02]  /*fc90*/  ISETP.GT.AND P1, PT, R5, 0x29, PT ;  /* 0x000000290500780c */ /* 0x000fc40003f24270 */
[----:B------:R-:W-:Y:S01]  /*fca0*/  FSEL R141, R66, -INF , P0 ;  /* 0xff800000428d7808 */ /* 0x000fe20000000000 */
[----:B------:R-:W3:Y:S01]  /*fcb0*/  SHFL.BFLY PT, R8, R142, 0x1, 0x1f ;  /* 0x0c201f008e087f89 */ /* 0x000ee200000e0000 */
[----:B------:R-:W-:Y:S02]  /*fcc0*/  FMNMX.FTZ R0, R152, R2, !PT ;  /* 0x0000000298007209 */ /* 0x000fe40007810000 */
[----:B------:R-:W-:Y:S02]  /*fcd0*/  ISETP.GT.AND P0, PT, R5, 0x30, PT ;  /* 0x000000300500780c */ /* 0x000fe40003f04270 */
[----:B------:R-:W-:Y:S02]  /*fce0*/  FSEL R13, R67, -INF , P1 ;  /* 0xff800000430d7808 */ /* 0x000fe40000800000 */
[----:B------:R-:W-:Y:S02]  /*fcf0*/  FMNMX.FTZ R0, R141, R0, !PT ;  /* 0x000000008d007209 */ /* 0x000fe40007810000 */
[----:B------:R-:W-:-:S02]  /*fd00*/  ISETP.GT.AND P1, PT, R5, 0x31, PT ;  /* 0x000000310500780c */ /* 0x000fc40003f24270 */
[----:B------:R-:W-:Y:S02]  /*fd10*/  FSEL R216, R22, -INF , P0 ;  /* 0xff80000016d87808 */ /* 0x000fe40000000000 */
[----:B------:R-:W-:Y:S02]  /*fd20*/  FMNMX.FTZ R0, R13, R0, !PT ;  /* 0x000000000d007209 */ /* 0x000fe40007810000 */
[----:B------:R-:W-:Y:S02]  /*fd30*/  FSETP.NEU.FTZ.AND P0, PT, R143, -INF , PT ;  /* 0xff8000008f00780b */ /* 0x000fe40003f1d000 */
[----:B------:R-:W-:Y:S02]  /*fd40*/  FSEL R220, R23, -INF , P1 ;  /* 0xff80000017dc7808 */ /* 0x000fe40000800000 */
[----:B------:R-:W-:Y:S02]  /*fd50*/  ISETP.GT.AND P1, PT, R5, 0x38, PT ;  /* 0x000000380500780c */ /* 0x000fe40003f24270 */
[----:B------:R-:W-:-:S02]  /*fd60*/  FMNMX.FTZ R2, R216, R0, !PT ;  /* 0x00000000d8027209 */ /* 0x000fc40007810000 */
        /* <DEDUP_REMOVED lines=16> */
[----:B------:R-:W1:Y:S01]  /*fe70*/  SHFL.BFLY PT, R9, R6, 0x2, 0x1f ;  /* 0x0c401f0006097f89 */ /* 0x000e6200000e0000 */
[----:B----4-:R-:W-:Y:S01]  /*fe80*/  IMAD.IADD R0, R151, 0x1, R4 ;  /* 0x0000000197007824 */ /* 0x010fe200078e0204 */
[C---:B------:R-:W-:Y:S01]  /*fe90*/  @P2 LEA R4, P0, R163.reuse, R18, 0x1 ;  /* 0x00000012a3042211 */ /* 0x040fe200078008ff */
        /* <DEDUP_REMOVED lines=25> */
[----:B---3--:R-:W-:-:S02]  /*10030*/  FMNMX.FTZ R4, R6, R9, !PT ;  /* 0x0000000906047209 */ /* 0x008fc40007810000 */
        /* <DEDUP_REMOVED lines=55> */
[----:B------:R-:W2:Y:S07]  /*103b0*/  LDSM.16.MT88.4 R24, [R209+0x500] ;  /* 0x00050000d118783b */ /* 0x000eae0000004200 */
[----:B------:R-:W-:Y:S01]  /*103c0*/  HMMA.16816.F32 R60, R8, R16, RZ ;  /* 0x00000010083c723c */ /* 0x000fe200000018ff */
[----:B-1----:R-:W-:-:S07]  /*103d0*/  FFMA.FTZ R4, R53, c[0x0][0x2d0], -R12 ;  /* 0x0000b40035047a23 */ /* 0x002fce000001080c */
[C---:B------:R-:W-:Y:S01]  /*103e0*/  HMMA.16816.F32 R124, R8.reuse, R18, RZ ;  /* 0x00000012087c723c */ /* 0x040fe200000018ff */
[----:B------:R1:W3:Y:S01]  /*103f0*/  MUFU.EX2 R239, R4 ;  /* 0x0000000400ef7308 */ /* 0x0002e20000000800 */
[----:B------:R-:W-:Y:S06]  /*10400*/  LDSM.16.MT88.4 R16, [R209+0x1500] ;  /* 0x00150000d110783b */ /* 0x000fec0000004200 */
[C---:B------:R-:W-:Y:S08]  /*10410*/  HMMA.16816.F32 R56, R8.reuse, R20, RZ ;  /* 0x000000140838723c */ /* 0x040ff000000018ff */
[----:B------:R-:W-:Y:S01]  /*10420*/  HMMA.16816.F32 R120, R8, R22, RZ ;  /* 0x000000160878723c */ /* 0x000fe200000018ff */
[----:B-1----:R-:W-:Y:S01]  /*10430*/  FFMA.FTZ R4, R50, c[0x0][0x2d0], -R2 ;  /* 0x0000b40032047a23 */ /* 0x002fe20000010802 */
[----:B------:R-:W1:Y:S01]  /*10440*/  LDSM.16.MT88.4 R20, [R210+0x500] ;  /* 0x00050000d214783b */ /* 0x000e620000004200 */
[----:B---3--:R-:W-:-:S02]  /*10450*/  F2FP.PACK_AB R6, R239, R240 ;  /* 0x000000f0ef06723e */ /* 0x008fc400000000ff */
[----:B------:R3:W-:Y:S03]  /*10460*/  MUFU.EX2 R230, R4 ;  /* 0x0000000400e67308 */ /* 0x0007e60000000800 */
[C---:B------:R-:W-:Y:S08]  /*10470*/  HMMA.16816.F32 R52, R8.reuse, R28, RZ ;  /* 0x0000001c0834723c */ /* 0x040ff000000018ff */
[----:B------:R-:W-:Y:S01]  /*10480*/  HMMA.16816.F32 R132, R8, R30, RZ ;  /* 0x0000001e0884723c */ /* 0x000fe200000018ff */
[----:B------:R-:W4:Y:S01]  /*10490*/  LDSM.16.MT88.4 R28, [R210+0x1500] ;  /* 0x00150000d21c783b */ /* 0x000f220000004200 */
[----:B---3--:R-:W-:-:S06]  /*104a0*/  FFMA.FTZ R4, R51, c[0x0][0x2d0], -R2 ;  /* 0x0000b40033047a23 */ /* 0x008fcc0000010802 */
[C---:B------:R-:W-:Y:S01]  /*104b0*/  HMMA.16816.F32 R136, R8.reuse, R34, RZ ;  /* 0x000000220888723c */ /* 0x040fe200000018ff */
[----:B------:R3:W1:Y:S07]  /*104c0*/  MUFU.EX2 R233, R4 ;  /* 0x0000000400e97308 */ /* 0x00066e0000000800 */
[----:B------:R-:W-:Y:S01]  /*104d0*/  HMMA.16816.F32 R44, R8, R36, RZ ;  /* 0x00000024082c723c */ /* 0x000fe200000018ff */
[----:B---3--:R-:W-:Y:S01]  /*104e0*/  FFMA.FTZ R4, R48, c[0x0][0x2d0], -R2 ;  /* 0x0000b40030047a23 */ /* 0x008fe20000010802 */
[----:B-1----:R-:W-:-:S06]  /*104f0*/  F2FP.PACK_AB R5, R233, R230 ;  /* 0x000000e6e905723e */ /* 0x002fcc00000000ff */
[----:B------:R-:W-:Y:S01]  /*10500*/  HMMA.16816.F32 R48, R8, R32, RZ ;  /* 0x000000200830723c */ /* 0x000fe200000018ff */
[----:B------:R-:W1:Y:S01]  /*10510*/  LDSM.16.MT88.4 R32, [R209+0x2500] ;  /* 0x00250000d120783b */ /* 0x000e620000004200 */
[----:B------:R3:W-:Y:S02]  /*10520*/  MUFU.EX2 R232, R4 ;  /* 0x0000000400e87308 */ /* 0x0007e40000000800 */
[----:B---3--:R-:W-:-:S06]  /*10530*/  FFMA.FTZ R4, R103, c[0x0][0x2d0], -R2 ;  /* 0x0000b40067047a23 */ /* 0x008fcc0000010802 */
[----:B------:R3:W2:Y:S02]  /*10540*/  MUFU.EX2 R231, R4 ;  /* 0x0000000400e77308 */ /* 0x0006a40000000800 */
[----:B---3--:R-:W-:Y:S01]  /*10550*/  FFMA.FTZ R4, R147, c[0x0][0x2d0], -R0 ;  /* 0x0000b40093047a23 */ /* 0x008fe20000010800 */
[----:B--2---:R-:W-:-:S05]  /*10560*/  F2FP.PACK_AB R7, R231, R232 ;  /* 0x000000e8e707723e */ /* 0x004fca00000000ff */
[----:B------:R2:W-:Y:S02]  /*10570*/  MUFU.EX2 R224, R4 ;  /* 0x0000000400e07308 */ /* 0x0005e40000000800 */
[--C-:B--2---:R-:W-:Y:S02]  /*10580*/  FFMA.FTZ R4, R148, c[0x0][0x2d0], -R0.reuse ;  /* 0x0000b40094047a23 */ /* 0x104fe40000010800 */
[----:B------:R-:W-:Y:S01]  /*10590*/  HMMA.16816.F32 R148, R8, R38, RZ ;  /* 0x000000260894723c */ /* 0x000fe200000018ff */
[----:B------:R-:W-:Y:S03]  /*105a0*/  LDSM.16.MT88.4 R36, [R210+0x2900] ;  /* 0x00290000d224783b */ /* 0x000fe60000004200 */
[----:B------:R2:W3:Y:S03]  /*105b0*/  MUFU.EX2 R223, R4 ;  /* 0x0000000400df7308 */ /* 0x0004e60000000800 */
[----:B------:R-:W-:-:S02]  /*105c0*/  FFMA.FTZ R8, R157, c[0x0][0x2d0], -R0 ;  /* 0x0000b4009d087a23 */ /* 0x000fc40000010800 */
[----:B------:R-:W-:-:S03]  /*105d0*/  IMAD.MOV.U32 R10, RZ, RZ, R169 ;  /* 0x000000ffff0a7224 */ /* 0x000fc600078e00a9 */
[----:B------:R1:W-:Y:S01]  /*105e0*/  MUFU.EX2 R221, R8 ;  /* 0x0000000800dd7308 */ /* 0x0003e20000000800 */
[----:B------:R-:W-:Y:S02]  /*105f0*/  IMAD.MOV.U32 R11, RZ, RZ, R162 ;  /* 0x000000ffff0b7224 */ /* 0x000fe400078e00a2 */
[----:B------:R-:W-:Y:S01]  /*10600*/  IMAD.MOV.U32 R9, RZ, RZ, R161 ;  /* 0x000000ffff097224 */ /* 0x000fe200078e00a1 */
[----:B--2---:R-:W-:-:S07]  /*10610*/  F2FP.PACK_AB R4, R241, R236 ;  /* 0x000000ecf104723e */ /* 0x004fce00000000ff */
[----:B------:R-:W-:Y:S01]  /*10620*/  HMMA.16816.F32 R168, R4, R24, R116 ;  /* 0x0000001804a8723c */ /* 0x000fe20000001874 */
[----:B-1----:R-:W-:-:S04]  /*10630*/  FFMA.FTZ R8, R156, c[0x0][0x2d0], -R0 ;  /* 0x0000b4009c087a23 */ /* 0x002fc80000010800 */
[----:B------:R1:W2:Y:S03]  /*10640*/  MUFU.EX2 R218, R8 ;  /* 0x0000000800da7308 */ /* 0x0002a60000000800 */
[C---:B------:R-:W-:Y:S08]  /*10650*/  HMMA.16816.F32 R164, R4.reuse, R20, R112 ;  /* 0x0000001404a4723c */ /* 0x040ff00000001870 */
[----:B------:R-:W-:Y:S01]  /*10660*/  HMMA.16816.F32 R116, R4, R16, R108 ;  /* 0x000000100474723c */ /* 0x000fe2000000186c */
[----:B-1----:R-:W-:-:S07]  /*10670*/  FFMA.FTZ R8, R146, c[0x0][0x2d0], -R3 ;  /* 0x0000b40092087a23 */ /* 0x002fce0000010803 */
[C---:B----4-:R-:W-:Y:S01]  /*10680*/  HMMA.16816.F32 R112, R4.reuse, R28, R104 ;  /* 0x0000001c0470723c */ /* 0x050fe20000001868 */
[----:B------:R1:W-:Y:S07]  /*10690*/  MUFU.EX2 R202, R8 ;  /* 0x0000000800ca7308 */ /* 0x0003ee0000000800 */
[C---:B------:R-:W-:Y:S08]  /*106a0*/  HMMA.16816.F32 R104, R4.reuse, R32, R96 ;  /* 0x000000200468723c */ /* 0x040ff00000001860 */
[----:B------:R-:W-:Y:S01]  /*106b0*/  HMMA.16816.F32 R160, R4, R26, R88 ;  /* 0x0000001a04a0723c */ /* 0x000fe20000001858 */
[----:B-1----:R-:W-:-:S04]  /*106c0*/  FFMA.FTZ R8, R140, c[0x0][0x2d0], -R3 ;  /* 0x0000b4008c087a23 */ /* 0x002fc80000010803 */
[----:B------:R1:W4:Y:S03]  /*106d0*/  MUFU.EX2 R203, R8 ;  /* 0x0000000800cb7308 */ /* 0x0003260000000800 */
[C---:B------:R-:W-:Y:S08]  /*106e0*/  HMMA.16816.F32 R108, R4.reuse, R22, R84 ;  /* 0x00000016046c723c */ /* 0x040ff00000001854 */
[----:B------:R-:W-:Y:S01]  /*106f0*/  HMMA.16816.F32 R96, R4, R18, R80 ;  /* 0x000000120460723c */ /* 0x000fe20000001850 */
[----:B-1----:R-:W-:-:S07]  /*10700*/  FFMA.FTZ R8, R101, c[0x0][0x2d0], -R3 ;  /* 0x0000b40065087a23 */ /* 0x002fce0000010803 */
[C---:B------:R-:W-:Y:S01]  /*10710*/  HMMA.16816.F32 R88, R4.reuse, R34, R72 ;  /* 0x000000220458723c */ /* 0x040fe20000001848 */
[----:B------:R1:W-:Y:S07]  /*10720*/  MUFU.EX2 R201, R8 ;  /* 0x0000000800c97308 */ /* 0x0003ee0000000800 */
[----:B------:R-:W-:Y:S01]  /*10730*/  HMMA.16816.F32 R84, R4, R42, R64 ;  /* 0x0000002a0454723c */ /* 0x000fe20000001840 */
[----:B-1----:R-:W-:-:S07]  /*10740*/  FFMA.FTZ R8, R100, c[0x0][0x2d0], -R3 ;  /* 0x0000b40064087a23 */ /* 0x002fce0000010803 */
[C---:B------:R-:W-:Y:S01]  /*10750*/  HMMA.16816.F32 R100, R4.reuse, R40, R92 ;  /* 0x000000280464723c */ /* 0x040fe2000000185c */
[----:B------:R1:W1:Y:S07]  /*10760*/  MUFU.EX2 R200, R8 ;  /* 0x0000000800c87308 */ /* 0x00026e0000000800 */
[----:B------:R-:W-:Y:S07]  /*10770*/  HMMA.16816.F32 R92, R4, R30, R76 ;  /* 0x0000001e045c723c */ /* 0x000fee000000184c */
[----:B---3--:R-:W-:-:S02]  /*10780*/  F2FP.PACK_AB R4, R223, R224 ;  /* 0x000000e0df04723e */ /* 0x008fc400000000ff */
[----:B--2---:R-:W-:Y:S01]  /*10790*/  F2FP.PACK_AB R6, R218, R221 ;  /* 0x000000ddda06723e */ /* 0x004fe200000000ff */
[--C-:B-1----:R-:W-:Y:S01]  /*107a0*/  FFMA.FTZ R8, R175, c[0x0][0x2d0], -R12.reuse ;  /* 0x0000b400af087a23 */ /* 0x102fe2000001080c */
[----:B----4-:R-:W-:Y:S02]  /*107b0*/  F2FP.PACK_AB R5, R203, R202 ;  /* 0x000000cacb05723e */ /* 0x010fe400000000ff */
[----:B------:R-:W-:Y:S01]  /*107c0*/  F2FP.PACK_AB R7, R200, R201 ;  /* 0x000000c9c807723e */ /* 0x000fe200000000ff */
[----:B------:R1:W-:Y:S06]  /*107d0*/  MUFU.EX2 R199, R8 ;  /* 0x0000000800c77308 */ /* 0x0003ec0000000800 */
[C---:B------:R-:W-:Y:S08]  /*107e0*/  HMMA.16816.F32 R76, R4.reuse, R20, R60 ;  /* 0x00000014044c723c */ /* 0x040ff0000000183c */
[----:B------:R-:W-:Y:S01]  /*107f0*/  HMMA.16816.F32 R60, R4, R26, R128 ;  /* 0x0000001a043c723c */ /* 0x000fe20000001880 */
[----:B-1----:R-:W-:-:S04]  /*10800*/  FFMA.FTZ R8, R173, c[0x0][0x2d0], -R12 ;  /* 0x0000b400ad087a23 */ /* 0x002fc8000001080c */
[----:B------:R1:W2:Y:S02]  /*10810*/  MUFU.EX2 R198, R8 ;  /* 0x0000000800c67308 */ /* 0x0002a40000000800 */
[----:B------:R-:W-:Y:S01]  /*10820*/  IMAD.MOV.U32 R131, RZ, RZ, R179 ;  /* 0x000000ffff837224 */ /* 0x000fe200078e00b3 */
        /* <DEDUP_REMOVED lines=13> */
[----:B------:R-:W3:Y:S01]  /*10900*/  LDSM.16.MT88.4 R16, [R210+0x900] ;  /* 0x00090000d210783b */ /* 0x000ee20000004200 */
        /* <DEDUP_REMOVED lines=21> */
[----:B------:R-:W-:Y:S01]  /*10a60*/  HMMA.16816.F32 R120, R4, R16, R164 ;  /* 0x000000100478723c */ /* 0x000fe200000018a4 */
        /* <DEDUP_REMOVED lines=21> */
[----:B------:R2:W1:Y:S02]  /*10bc0*/  MUFU.EX2 R147, R8 ;  /* 0x0000000800937308 */ /* 0x0004640000000800 */
[----:B---3--:R-:W-:Y:S02]  /*10bd0*/  F2FP.PACK_AB R4, R176, R179 ;  /* 0x000000b3b004723e */ /* 0x008fe400000000ff */
[----:B----4-:R-:W-:Y:S01]  /*10be0*/  F2FP.PACK_AB R6, R178, R177 ;  /* 0x000000b1b206723e */ /* 0x010fe200000000ff */
[----:B--2---:R-:W-:Y:S01]  /*10bf0*/  FFMA.FTZ R8, R141, c[0x0][0x2d0], -R3 ;  /* 0x0000b4008d087a23 */ /* 0x004fe20000010803 */
[----:B-1----:R-:W-:-:S03]  /*10c00*/  F2FP.PACK_AB R5, R147, R140 ;  /* 0x0000008c9305723e */ /* 0x002fc600000000ff */
[----:B------:R1:W-:Y:S02]  /*10c10*/  MUFU.EX2 R146, R8 ;  /* 0x0000000800927308 */ /* 0x0003e40000000800 */
[----:B-1----:R-:W-:-:S06]  /*10c20*/  FFMA.FTZ R8, R13, c[0x0][0x2d0], -R3 ;  /* 0x0000b4000d087a23 */ /* 0x002fcc0000010803 */
[----:B------:R-:W1:Y:S02]  /*10c30*/  MUFU.EX2 R141, R8 ;  /* 0x00000008008d7308 */ /* 0x000e640000000800 */
[----:B-1----:R-:W-:Y:S01]  /*10c40*/  F2FP.PACK_AB R7, R141, R146 ;  /* 0x000000928d07723e */ /* 0x002fe200000000ff */
[----:B------:R-:W-:-:S06]  /*10c50*/  FFMA.FTZ R8, R228, c[0x0][0x2d0], -R12 ;  /* 0x0000b400e4087a23 */ /* 0x000fcc000001080c */
[C---:B------:R-:W-:Y:S07]  /*10c60*/  HMMA.16816.F32 R168, R4.reuse, R26, R60 ;  /* 0x0000001a04a8723c */ /* 0x040fee000000183c */
[----:B------:R-:W-:Y:S01]  /*10c70*/  IMAD.MOV.U32 R27, RZ, RZ, R131 ;  /* 0x000000ffff1b7224 */ /* 0x000fe200078e0083 */
[C---:B------:R-:W-:Y:S01]  /*10c80*/  HMMA.16816.F32 R60, R4.reuse, R18, R52 ;  /* 0x00000012043c723c */ /* 0x040fe20000001834 */
[----:B------:R1:W-:Y:S01]  /*10c90*/  MUFU.EX2 R52, R8 ;  /* 0x0000000800347308 */ /* 0x0003e20000000800 */
[----:B------:R-:W2:Y:S06]  /*10ca0*/  LDSM.16.MT88.4 R128, [R209+0x1d00] ;  /* 0x001d0000d180783b */ /* 0x000eac0000004200 */
[C---:B------:R-:W-:Y:S01]  /*10cb0*/  HMMA.16816.F32 R152, R4.reuse, R24, R80 ;  /* 0x000000180498723c */ /* 0x040fe20000001850 */
[----:B------:R-:W3:Y:S07]  /*10cc0*/  LDSM.16.MT88.4 R80, [R209+0x2d00] ;  /* 0x002d0000d150783b */ /* 0x000eee0000004200 */
[----:B------:R-:W-:Y:S01]  /*10cd0*/  HMMA.16816.F32 R48, R4, R22, R48 ;  /* 0x000000160430723c */ /* 0x000fe20000001830 */
[----:B-1----:R-:W-:-:S04]  /*10ce0*/  FFMA.FTZ R8, R229, c[0x0][0x2d0], -R12 ;  /* 0x0000b400e5087a23 */ /* 0x002fc8000001080c */
[----:B------:R1:W4:Y:S03]  /*10cf0*/  MUFU.EX2 R26, R8 ;  /* 0x00000008001a7308 */ /* 0x0003260000000800 */
[C---:B------:R-:W-:Y:S08]  /*10d00*/  HMMA.16816.F32 R116, R4.reuse, R20, R72 ;  /* 0x000000140474723c */ /* 0x040ff00000001848 */
[----:B------:R-:W-:Y:S01]  /*10d10*/  HMMA.16816.F32 R100, R4, R16, R76 ;  /* 0x000000100464723c */ /* 0x000fe2000000184c */
[----:B-1----:R-:W-:Y:S01]  /*10d20*/  FFMA.FTZ R8, R226, c[0x0][0x2d0], -R12 ;  /* 0x0000b400e2087a23 */ /* 0x002fe2000001080c */
[----:B----4-:R-:W-:-:S06]  /*10d30*/  F2FP.PACK_AB R92, R26, R52 ;  /* 0x000000341a5c723e */ /* 0x010fcc00000000ff */
[C---:B------:R-:W-:Y:S01]  /*10d40*/  HMMA.16816.F32 R68, R4.reuse, R28, R68 ;  /* 0x0000001c0444723c */ /* 0x040fe20000001844 */
[----:B------:R1:W-:Y:S07]  /*10d50*/  MUFU.EX2 R25, R8 ;  /* 0x0000000800197308 */ /* 0x0003ee0000000800 */
[C---:B------:R-:W-:Y:S08]  /*10d60*/  HMMA.16816.F32 R44, R4.reuse, R30, R44 ;  /* 0x0000001e042c723c */ /* 0x040ff0000000182c */
[----:B------:R-:W-:Y:S01]  /*10d70*/  HMMA.16816.F32 R64, R4, R32, R64 ;  /* 0x000000200440723c */ /* 0x000fe20000001840 */
[----:B-1----:R-:W-:Y:S01]  /*10d80*/  FFMA.FTZ R8, R214, c[0x0][0x2d0], -R12 ;  /* 0x0000b400d6087a23 */ /* 0x002fe2000001080c */
[----:B------:R-:W-:-:S03]  /*10d90*/  IADD3 R214, R213, 0x2c00, RZ ;  /* 0x00002c00d5d67810 */ /* 0x000fc60007ffe0ff */
[----:B------:R1:W4:Y:S03]  /*10da0*/  MUFU.EX2 R24, R8 ;  /* 0x0000000800187308 */ /* 0x0003260000000800 */
[C---:B------:R-:W-:Y:S08]  /*10db0*/  HMMA.16816.F32 R56, R4.reuse, R34, R56 ;  /* 0x000000220438723c */ /* 0x040ff00000001838 */
[----:B------:R-:W-:Y:S01]  /*10dc0*/  HMMA.16816.F32 R84, R4, R36, R192 ;  /* 0x000000240454723c */ /* 0x000fe200000018c0 */
[----:B-1----:R-:W-:Y:S01]  /*10dd0*/  FFMA.FTZ R8, R207, c[0x0][0x2d0], -R2 ;  /* 0x0000b400cf087a23 */ /* 0x002fe20000010802 */
[----:B----4-:R-:W-:-:S06]  /*10de0*/  F2FP.PACK_AB R94, R24, R25 ;  /* 0x00000019185e723e */ /* 0x010fcc00000000ff */
[----:B------:R-:W-:Y:S01]  /*10df0*/  HMMA.16816.F32 R40, R4, R38, R40 ;  /* 0x000000260428723c */ /* 0x000fe20000001828 */
[----:B------:R1:W-:Y:S01]  /*10e00*/  MUFU.EX2 R23, R8 ;  /* 0x0000000800177308 */ /* 0x0003e20000000800 */
[----:B------:R-:W4:Y:S01]  /*10e10*/  LDSM.16.MT88.4 R4, [R210+0x2d00] ;  /* 0x002d0000d204783b */ /* 0x000f220000004200 */
[----:B-1----:R-:W-:Y:S01]  /*10e20*/  FFMA.FTZ R8, R219, c[0x0][0x2d0], -R2 ;  /* 0x0000b400db087a23 */ /* 0x002fe20000010802 */
[----:B------:R-:W-:-:S05]  /*10e30*/  IADD3 R219, R213, 0x1800, RZ ;  /* 0x00001800d5db7810 */ /* 0x000fca0007ffe0ff */
[----:B------:R1:W1:Y:S02]  /*10e40*/  MUFU.EX2 R22, R8 ;  /* 0x0000000800167308 */ /* 0x0002640000000800 */
[--C-:B-1----:R-:W-:Y:S01]  /*10e50*/  FFMA.FTZ R8, R205, c[0x0][0x2d0], -R2.reuse ;  /* 0x0000b400cd087a23 */ /* 0x102fe20000010802 */
[----:B------:R-:W-:Y:S01]  /*10e60*/  F2FP.PACK_AB R93, R22, R23 ;  /* 0x00000017165d723e */ /* 0x000fe200000000ff */
        /* <DEDUP_REMOVED lines=9> */
[----:B------:R-:W-:Y:S01]  /*10f00*/  HMMA.16816.F32 R120, R92, R128, R124 ;  /* 0x000000805c78723c */ /* 0x000fe2000000187c */
[----:B-1----:R-:W-:Y:S01]  /*10f10*/  FFMA.FTZ R2, R215, c[0x0][0x2d0], -R0 ;  /* 0x0000b400d7027a23 */ /* 0x002fe20000010800 */
[----:B------:R-:W-:-:S03]  /*10f20*/  IADD3 R215, R213, 0x2800, RZ ;  /* 0x00002800d5d77810 */ /* 0x000fc60007ffe0ff */
[----:B------:R1:W2:Y:S03]  /*10f30*/  MUFU.EX2 R18, R2 ;  /* 0x0000000200127308 */ /* 0x0002a60000000800 */
[C---:B------:R-:W-:Y:S08]  /*10f40*/  HMMA.16816.F32 R124, R92.reuse, R130, R96 ;  /* 0x000000825c7c723c */ /* 0x040ff00000001860 */
[----:B---3--:R-:W-:Y:S01]  /*10f50*/  HMMA.16816.F32 R76, R92, R82, R88 ;  /* 0x000000525c4c723c */ /* 0x008fe20000001858 */
[--C-:B-1----:R-:W-:Y:S01]  /*10f60*/  FFMA.FTZ R2, R227, c[0x0][0x2d0], -R0.reuse ;  /* 0x0000b400e3027a23 */ /* 0x102fe20000010800 */
[----:B--2---:R-:W-:Y:S01]  /*10f70*/  F2FP.PACK_AB R96, R18, R19 ;  /* 0x000000131260723e */ /* 0x004fe200000000ff */
[----:B------:R-:W-:-:S05]  /*10f80*/  FFMA.FTZ R0, R222, c[0x0][0x2d0], -R0 ;  /* 0x0000b400de007a23 */ /* 0x000fca0000010800 */
[----:B----4-:R-:W-:Y:S01]  /*10f90*/  HMMA.16816.F32 R88, R92, R4, R188 ;  /* 0x000000045c58723c */ /* 0x010fe200000018bc */
        /* <DEDUP_REMOVED lines=8> */
[C---:B------:R-:W-:Y:S01]  /*11020*/  IADD3 R216, R213.reuse, 0x2400, RZ ;  /* 0x00002400d5d87810 */ /* 0x040fe20007ffe0ff */
        /* <DEDUP_REMOVED lines=21> */
[----:B------:R-:W-:-:S03]  /*11180*/  FADD.FTZ R3, R242, R11 ;  /* 0x0000000bf2037221 */ /* 0x000fc60000010000 */
[----:B------:R-:W-:Y:S01]  /*11190*/  LEA.HI R27, R2, R0, RZ, 0x6 ;  /* 0x00000000021b7211 */ /* 0x000fe200078f30ff */
        /* <DEDUP_REMOVED lines=9> */
[----:B------:R-:W-:Y:S01]  /*11230*/  FADD.FTZ R5, R224, R8 ;  /* 0x00000008e0057221 */ /* 0x000fe20000010000 */
[----:B------:R-:W-:Y:S01]  /*11240*/  IADD3 R224, R213, 0x400, RZ ;  /* 0x00000400d5e07810 */ /* 0x000fe20007ffe0ff */
        /* <DEDUP_REMOVED lines=61> */
[----:B------:R1:W-:Y:S01]  /*11620*/  STL [R1+0x4], R6 ;  /* 0x0000040601007387 */ /* 0x0003e20000100800 */
        /* <DEDUP_REMOVED lines=10> */
[----:B------:R-:W5:Y:S04]  /*116d0*/  LDL R53, [R1+0x60] ;  /* 0x0000600001357983 */ /* 0x000f680000100800 */
[----:B------:R-:W5:Y:S01]  /*116e0*/  LDL.64 R228, [R1+0x48] ;  /* 0x0000480001e47983 */ /* 0x000f620000100a00 */
[----:B------:R-:W-:Y:S01]  /*116f0*/  IMAD.MOV.U32 R141, RZ, RZ, R144 ;  /* 0x000000ffff8d7224 */ /* 0x000fe200078e0090 */
[----:B------:R-:W-:Y:S01]  /*11700*/  MOV R147, R142 ;  /* 0x0000008e00937202 */ /* 0x000fe20000000f00 */
[----:B------:R-:W-:Y:S01]  /*11710*/  IMAD.MOV.U32 R140, RZ, RZ, R145 ;  /* 0x000000ffff8c7224 */ /* 0x000fe200078e0091 */
[----:B------:R-:W-:Y:S01]  /*11720*/  MOV R226, R204 ;  /* 0x000000cc00e27202 */ /* 0x000fe20000000f00 */
[----:B------:R-:W-:Y:S01]  /*11730*/  IMAD.MOV.U32 R146, RZ, RZ, R143 ;  /* 0x000000ffff927224 */ /* 0x000fe200078e008f */
[----:B--2---:R-:W-:-:S05]  /*11740*/  IADD3 RZ, P0, R28, 0x40, RZ ;  /* 0x000000401cff7810 */ /* 0x004fca0007f1e0ff */
[----:B-1-3--:R-:W-:Y:S01]  /*11750*/  IMAD.X R3, RZ, RZ, R55, P0 ;  /* 0x000000ffff037224 */ /* 0x00afe200000e0637 */
[C---:B----4-:R-:W-:Y:S02]  /*11760*/  IADD3 R2, P2, R30.reuse, 0x40, RZ ;  /* 0x000000401e027810 */ /* 0x050fe40007f5e0ff */
[----:B------:R-:W-:Y:S02]  /*11770*/  IADD3 R0, P1, R30, 0x20, RZ ;  /* 0x000000201e007810 */ /* 0x000fe40007f3e0ff */
[----:B------:R1:W-:Y:S04]  /*11780*/  STL [R1+0x30], R3 ;  /* 0x0000300301007387 */ /* 0x0003e80000100800 */
[----:B------:R2:W-:Y:S04]  /*11790*/  STL [R1+0x2c], R2 ;  /* 0x00002c0201007387 */ /* 0x0005e80000100800 */
[----:B------:R5:W-:Y:S01]  /*117a0*/  STL [R1+0x24], R0 ;  /* 0x0000240001007387 */ /* 0x000be20000100800 */
[----:B-1----:R-:W-:-:S02]  /*117b0*/  IADD3 R3, P0, R28, 0x20, RZ ;  /* 0x000000201c037810 */ /* 0x002fc40007f1e0ff */
[----:B--2---:R-:W-:-:S03]  /*117c0*/  IADD3 R2, R28, 0x40, RZ ;  /* 0x000000401c027810 */ /* 0x004fc60007ffe0ff */
[----:B------:R1:W-:Y:S01]  /*117d0*/  STL [R1+0x18], R3 ;  /* 0x0000180301007387 */ /* 0x0003e20000100800 */
[----:B-----5:R-:W-:-:S03]  /*117e0*/  @P4 IMAD.HI.U32 R0, R53, c[0x0][0x2c8], RZ ;  /* 0x0000b20035004a27 */ /* 0x020fc600078e00ff */
[----:B------:R2:W-:Y:S04]  /*117f0*/  STL [R1+0x1c], R2 ;  /* 0x00001c0201007387 */ /* 0x0005e80000100800 */
[----:B------:R3:W-:Y:S01]  /*11800*/  @P4 STL [R1+0x54], R0 ;  /* 0x0000540001004387 */ /* 0x0007e20000100800 */
[----:B-1----:R-:W-:Y:S01]  /*11810*/  IADD3.X R3, RZ, R229, RZ, P2, !PT ;  /* 0x000000e5ff037210 */ /* 0x002fe200017fe4ff */
[----:B--2---:R-:W-:Y:S01]  /*11820*/  IMAD.X R2, RZ, RZ, R229, P1 ;  /* 0x000000ffff027224 */ /* 0x004fe200008e06e5 */
[----:B---3--:R-:W-:-:S03]  /*11830*/  IADD3.X R0, RZ, R55, RZ, P0, !PT ;  /* 0x00000037ff007210 */ /* 0x008fc600007fe4ff */
[----:B------:R1:W-:Y:S04]  /*11840*/  STL [R1+0x28], R3 ;  /* 0x0000280301007387 */ /* 0x0003e80000100800 */
[----:B------:R1:W-:Y:S04]  /*11850*/  STL [R1+0x14], R0 ;  /* 0x0000140001007387 */ /* 0x0003e80000100800 */
[----:B------:R1:W-:Y:S02]  /*11860*/  STL [R1+0x20], R2 ;  /* 0x0000200201007387 */ /* 0x0003e40000100800 */
.L_x_733:
[----:B-1----:R-:W2:Y:S01]  /*11870*/  LDL R0, [R1+0x64] ;  /* 0x0000640001007983 */ /* 0x002ea20000100800 */
[----:B------:R-:W-:Y:S04]  /*11880*/  DEPBAR.LE SB0, 0x0 ;  /* 0x000080000000791a */ /* 0x000fe80000000000 */
[----:B------:R-:W3:Y:S01]  /*11890*/  LDL.64 R42, [R1+0x58] ;  /* 0x00005800012a7983 */ /* 0x000ee20000100a00 */
[C---:B------:R-:W-:Y:S01]  /*118a0*/  ISETP.GE.AND P0, PT, R226.reuse, RZ, PT ;  /* 0x000000ffe200720c */ /* 0x040fe20003f06270 */
[----:B------:R-:W-:Y:S01]  /*118b0*/  IMAD.MOV.U32 R45, RZ, RZ, c[0x0][0x208] ;  /* 0x00008200ff2d7624 */ /* 0x000fe200078e00ff */
[----:B------:R-:W-:Y:S01]  /*118c0*/  MOV R46, c[0x0][0x20c] ;  /* 0x00008300002e7a02 */ /* 0x000fe20000000f00 */
[----:B------:R-:W-:Y:S02]  /*118d0*/  IMAD.MOV.U32 R235, RZ, RZ, c[0x0][0x2c4] ;  /* 0x0000b100ffeb7624 */ /* 0x000fe400078e00ff */
[----:B------:R-:W4:Y:S06]  /*118e0*/  LDL.64 R142, [R1+0x48] ;  /* 0x00004800018e7983 */ /* 0x000f2c0000100a00 */
[----:B------:R-:W4:Y:S02]  /*118f0*/  LDL R47, [R1+0x24] ;  /* 0x00002400012f7983 */ /* 0x000f240000100800 */
[----:B------:R-:W-:Y:S02]  /*11900*/  @P0 IMAD.WIDE.U32 R36, R226, c[0x0][0x208], RZ ;  /* 0x00008200e2240a25 */ /* 0x000fe400078e00ff */
[----:B------:R-:W4:Y:S02]  /*11910*/  LDL R55, [R1+0x20] ;  /* 0x0000200001377983 */ /* 0x000f240000100800 */
[----:B------:R-:W-:Y:S02]  /*11920*/  @P0 IMAD.SHL.U32 R2, R36, 0x40, RZ ;  /* 0x0000004024020824 */ /* 0x000fe400078e00ff */
[----:B------:R-:W4:Y:S04]  /*11930*/  LDL R58, [R1+0x2c] ;  /* 0x00002c00013a7983 */ /* 0x000f280000100800 */
[----:B------:R-:W4:Y:S04]  /*11940*/  LDL R54, [R1+0x28] ;  /* 0x0000280001367983 */ /* 0x000f280000100800 */
[----:B------:R-:W-:Y:S08]  /*11950*/  BAR.SYNC.DEFER_BLOCKING 0x0 ;  /* 0x0000000000007b1d */ /* 0x000ff00000010000 */
[----:B-----5:R-:W-:Y:S04]  /*11960*/  STL [R1+0x74], R213 ;  /* 0x000074d501007387 */ /* 0x020fe80000100800 */
[----:B------:R-:W-:Y:S04]  /*11970*/  STL [R1+0x78], R224 ;  /* 0x000078e001007387 */ /* 0x000fe80000100800 */
[----:B------:R-:W4:Y:S04]  /*11980*/  LDL R234, [R1+0x54] ;  /* 0x0000540001ea7983 */ /* 0x000f280000100800 */
[----:B------:R-:W4:Y:S06]  /*11990*/  LDL.64 R232, [R1+0x38] ;  /* 0x0000380001e87983 */ /* 0x000f2c0000100a00 */
[----:B------:R-:W-:Y:S08]  /*119a0*/  LDSM.16.M88.4 R64, [R211+0x6100] ;  /* 0x00610000d340783b */ /* 0x000ff00000000200 */
[----:B------:R-:W1:Y:S08]  /*119b0*/  LDSM.16.M88.4 R16, [R208+0x3100] ;  /* 0x00310000d010783b */ /* 0x000e700000000200 */
[----:B------:R-:W1:Y:S08]  /*119c0*/  LDSM.16.M88.4 R60, [R211+0x7100] ;  /* 0x00710000d33c783b */ /* 0x000e700000000200 */
[----:B------:R-:W1:Y:S08]  /*119d0*/  LDSM.16.M88.4 R32, [R208+0x3500] ;  /* 0x00350000d020783b */ /* 0x000e700000000200 */
[----:B------:R-:W4:Y:S06]  /*119e0*/  LDL.64 R230, [R1+0x40] ;  /* 0x0000400001e67983 */ /* 0x000f2c0000100a00 */
[----:B------:R-:W2:Y:S08]  /*119f0*/  LDSM.16.M88.4 R48, [R208+0x3900] ;  /* 0x00390000d030783b */ /* 0x000eb00000000200 */
[----:B------:R-:W4:Y:S01]  /*11a00*/  LDL R227, [R1+0x1c] ;  /* 0x00001c0001e37983 */ /* 0x000f220000100800 */
[-C--:B-1----:R-:W-:Y:S03]  /*11a10*/  HMMA.16816.F32 R4, R64, R16.reuse, RZ ;  /* 0x000000104004723c */ /* 0x082fe600000018ff */
[----:B------:R-:W1:Y:S05]  /*11a20*/  LDSM.16.M88.4 R148, [R208+0x3d00] ;  /* 0x003d0000d094783b */ /* 0x000e6a0000000200 */
[C---:B------:R-:W-:Y:S03]  /*11a30*/  HMMA.16816.F32 R8, R60.reuse, R16, RZ ;  /* 0x000000103c08723c */ /* 0x040fe600000018ff */
[----:B------:R-:W4:Y:S04]  /*11a40*/  LDL R228, [R1+0x30] ;  /* 0x0000300001e47983 */ /* 0x000f280000100800 */
        /* <DEDUP_REMOVED lines=8> */
[----:B-1----:R-:W4:Y:S01]  /*11ad0*/  LDL R213, [R1+0x18] ;  /* 0x0000180001d57983 */ /* 0x002f220000100800 */
[-C--:B------:R-:W-:Y:S03]  /*11ae0*/  HMMA.16816.F32 R28, R60, R34.reuse, RZ ;  /* 0x000000223c1c723c */ /* 0x080fe600000018ff */
[----:B------:R-:W1:Y:S05]  /*11af0*/  LDSM.16.M88.4 R192, [R223] ;  /* 0x00000000dfc0783b */ /* 0x000e6a0000000200 */
[C---:B------:R-:W-:Y:S03]  /*11b00*/  HMMA.16816.F32 R32, R64.reuse, R34, RZ ;  /* 0x000000224020723c */ /* 0x040fe600000018ff */
[----:B------:R-:W1:Y:S08]  /*11b10*/  LDSM.16.M88.4 R196, [R222] ;  /* 0x00000000dec4783b */ /* 0x000e700000000200 */
[----:B------:R-:W4:Y:S04]  /*11b20*/  LDL R224, [R1+0x14] ;  /* 0x0000140001e07983 */ /* 0x000f280000100800 */
[----:B------:R-:W4:Y:S04]  /*11b30*/  LDL R237, [R1+0x68] ;  /* 0x0000680001ed7983 */ /* 0x000f280000100800 */
[----:B------:R-:W4:Y:S04]  /*11b40*/  LDL R236, [R1+0x48] ;  /* 0x0000480001ec7983 */ /* 0x000f280000100800 */
[----:B------:R-:W4:Y:S01]  /*11b50*/  LDL R229, [R1+0x6c] ;  /* 0x00006c0001e57983 */ /* 0x000f220000100800 */
[----:B--2---:R-:W-:Y:S02]  /*11b60*/  ISETP.NE.AND P4, PT, R0, RZ, PT ;  /* 0x000000ff0000720c */ /* 0x004fe40003f85270 */
[----:B------:R-:W-:Y:S02]  /*11b70*/  @P0 SHF.R.S32.HI R0, RZ, 0x1f, R226 ;  /* 0x0000001fff000819 */ /* 0x000fe400000114e2 */
[----:B---3--:R-:W-:Y:S03]  /*11b80*/  @P0 IADD3 R3, P2, R2, R42, RZ ;  /* 0x0000002a02030210 */ /* 0x008fe60007f5e0ff */
[----:B------:R-:W-:Y:S01]  /*11b90*/  @P0 IMAD R0, R0, c[0x0][0x208], RZ ;  /* 0x0000820000000a24 */ /* 0x000fe200078e02ff */
[----:B------:R-:W-:Y:S03]  /*11ba0*/  @P0 LEA R52, P3, R3, c[0x0][0x1f8], 0x1 ;  /* 0x00007e0003340a11 */ /* 0x000fe600078608ff */
[----:B------:R-:W-:Y:S04]  /*11bb0*/  @P0 IMAD R0, R226, c[0x0][0x20c], R0 ;  /* 0x00008300e2000a24 */ /* 0x000fe800078e0200 */
[----:B------:R-:W-:Y:S01]  /*11bc0*/  @P0 IMAD.IADD R0, R37, 0x1, R0 ;  /* 0x0000000125000824 */ /* 0x000fe200078e0200 */
[----:B----4-:R-:W-:Y:S04]  /*11bd0*/  @P0 IADD3 R40, P1, R2, R47, RZ ;  /* 0x0000002f02280210 */ /* 0x010fe80007f3e0ff */
[----:B------:R-:W-:Y:S04]  /*11be0*/  @P0 SHF.L.U64.HI R0, R36, 0x6, R0 ;  /* 0x0000000624000819 */ /* 0x000fe80000010200 */
[C---:B------:R-:W-:Y:S01]  /*11bf0*/  @P0 IADD3.X R36, R0.reuse, R143, RZ, P2, !PT ;  /* 0x0000008f00240210 */ /* 0x040fe200017fe4ff */
[----:B------:R-:W-:Y:S01]  /*11c00*/  @P0 IMAD.X R41, R0, 0x1, R55, P1 ;  /* 0x0000000100290824 */ /* 0x000fe200008e0637 */
[C---:B------:R-:W-:Y:S02]  /*11c10*/  @P0 LEA R56, P2, R40.reuse, c[0x0][0x1f8], 0x1 ;  /* 0x00007e0028380a11 */ /* 0x040fe400078408ff */
[----:B------:R-:W-:Y:S02]  /*11c20*/  @P0 LEA.HI.X R53, R3, c[0x0][0x1fc], R36, 0x1, P3 ;  /* 0x00007f0003350a11 */ /* 0x000fe400018f0c24 */
[-C--:B------:R-:W-:Y:S01]  /*11c30*/  HMMA.16816.F32 R36, R64, R48.reuse, RZ ;  /* 0x000000304024723c */ /* 0x080fe200000018ff */
[C---:B------:R-:W-:Y:S02]  /*11c40*/  @P0 LEA R3, P1, R45.reuse, R2, 0x5 ;  /* 0x000000022d030211 */ /* 0x040fe400078228ff */
[----:B------:R-:W-:Y:S01]  /*11c50*/  @P0 LEA.HI.X R57, R40, c[0x0][0x1fc], R41, 0x1, P2 ;  /* 0x00007f0028390a11 */ /* 0x000fe200010f0c29 */
[----:B------:R-:W-:Y:S01]  /*11c60*/  @!PT LDS RZ, [RZ] ;  /* 0x00000000fffff984 */ /* 0x000fe20000000800 */
[----:B------:R-:W-:Y:S01]  /*11c70*/  @!PT LDS RZ, [RZ] ;  /* 0x00000000fffff984 */ /* 0x000fe20000000800 */
[----:B------:R-:W-:Y:S01]  /*11c80*/  @!PT LDS RZ, [RZ] ;  /* 0x00000000fffff984 */ /* 0x000fe20000000800 */
[----:B------:R2:W-:Y:S01]  /*11c90*/  @P0 LDGSTS.E.BYPASS.LTC128B.128 [R225+0x100], [R52.64], !P5 ;  /* 0x0010000034e10fae */ /* 0x0005e2000e901d46 */
[----:B------:R-:W-:Y:S02]  /*11ca0*/  @P0 IADD3 R44, P2, R2, R58, RZ ;  /* 0x0000003a022c0210 */ /* 0x000fe40007f5e0ff */
[----:B------:R-:W-:Y:S02]  /*11cb0*/  @P0 LEA.HI.X R2, R45, R0, R46, 0x5, P1 ;  /* 0x000000002d020211 */ /* 0x000fe400008f2c2e */
[----:B------:R-:W-:Y:S02]  /*11cc0*/  @P0 IADD3 R45, P1, R3, R42, RZ ;  /* 0x0000002a032d0210 */ /* 0x000fe40007f3e0ff */
[C---:B------:R-:W-:Y:S01]  /*11cd0*/  HMMA.16816.F32 R40, R60.reuse, R48, RZ ;  /* 0x000000303c28723c */ /* 0x040fe200000018ff */
[----:B------:R3:W-:Y:S01]  /*11ce0*/  @P0 LDGSTS.E.BYPASS.LTC128B.128 [R225+0x1100], [R56.64], !P6 ;  /* 0x0110000038e10fae */ /* 0x0007e2000f101d46 */
[----:B------:R-:W-:Y:S01]  /*11cf0*/  @P0 IMAD.X R46, R0, 0x1, R54, P2 ;  /* 0x00000001002e0824 */ /* 0x000fe200010e0636 */
[----:B------:R-:W-:Y:S01]  /*11d00*/  @P0 LEA R144, P2, R44, c[0x0][0x1f8], 0x1 ;  /* 0x00007e002c900a11 */ /* 0x000fe200078408ff */
[----:B------:R-:W-:Y:S01]  /*11d10*/  @P0 IMAD.X R0, R2, 0x1, R143, P1 ;  /* 0x0000000102000824 */ /* 0x000fe200008e068f */
[C---:B------:R-:W-:Y:S02]  /*11d20*/  @P0 LEA R200, P1, R45.reuse, c[0x0][0x1f8], 0x1 ;  /* 0x00007e002dc80a11 */ /* 0x040fe400078208ff */
[----:B------:R-:W-:Y:S02]  /*11d30*/  @P0 LEA.HI.X R145, R44, c[0x0][0x1fc], R46, 0x1, P2 ;  /* 0x00007f002c910a11 */ /* 0x000fe400010f0c2e */
[----:B------:R-:W-:Y:S02]  /*11d40*/  @P0 LEA.HI.X R201, R45, c[0x0][0x1fc], R0, 0x1, P1 ;  /* 0x00007f002dc90a11 */ /* 0x000fe400008f0c00 */
[----:B------:R-:W-:Y:S01]  /*11d50*/  ISETP.GE.AND P3, PT, R226, 0x1, PT ;  /* 0x00000001e200780c */ /* 0x000fe20003f66270 */
        /* <DEDUP_REMOVED lines=12> */
[----:B------:R4:W4:Y:S01]  /*11e20*/  LDL R0, [R1+0x60] ;  /* 0x0000600001007983 */ /* 0x0009220000100800 */
[-C--:B--2---:R-:W-:Y:S01]  /*11e30*/  HMMA.16816.F32 R52, R64, R148.reuse, RZ ;  /* 0x000000944034723c */ /* 0x084fe200000018ff */
[----:B------:R-:W-:Y:S01]  /*11e40*/  ISETP.NE.AND P2, PT, R235, 0x1, PT ;  /* 0x00000001eb00780c */ /* 0x000fe20003f45270 */
[----:B------:R-:W-:Y:S01]  /*11e50*/  IMAD.MOV.U32 R235, RZ, RZ, -0x40 ;  /* 0xffffffc0ffeb7424 */ /* 0x000fe200078e00ff */
[----:B------:R2:W-:Y:S05]  /*11e60*/  @P0 LDGSTS.E.BYPASS.LTC128B.128 [R225+0x1900], [R142.64], !P6 ;  /* 0x019000008ee10fae */ /* 0x0005ea000f101d46 */
[C---:B---3--:R-:W-:Y:S03]  /*11e70*/  HMMA.16816.F32 R56, R60.reuse, R148, RZ ;  /* 0x000000943c38723c */ /* 0x048fe600000018ff */
[----:B------:R3:W-:Y:S05]  /*11e80*/  @P0 LDGSTS.E.BYPASS.LTC128B.128 [R225+0x2900], [R2.64], !P4 ;  /* 0x0290000002e10fae */ /* 0x0007ea000e101d46 */
[-C--:B------:R-:W-:Y:S03]  /*11e90*/  HMMA.16816.F32 R60, R60, R150.reuse, RZ ;  /* 0x000000963c3c723c */ /* 0x080fe600000018ff */
[----:B-1----:R-:W-:Y:S05]  /*11ea0*/  LDSM.16.M88.4 R200, [R211+0x9100] ;  /* 0x00910000d3c8783b */ /* 0x002fea0000000200 */
[----:B------:R-:W-:Y:S03]  /*11eb0*/  HMMA.16816.F32 R64, R64, R150, RZ ;  /* 0x000000964040723c */ /* 0x000fe600000018ff */
[----:B------:R-:W0:Y:S05]  /*11ec0*/  LDGDEPBAR ;  /* 0x00000000000079af */ /* 0x000e2a0000000000 */
[-C--:B------:R-:W-:Y:S03]  /*11ed0*/  HMMA.16816.F32 R4, R176, R180.reuse, R4 ;  /* 0x000000b4b004723c */ /* 0x080fe60000001804 */
[----:B------:R-:W-:Y:S05]  /*11ee0*/  LDSM.16.M88.4 R148, [R211+0x8100] ;  /* 0x00810000d394783b */ /* 0x000fea0000000200 */
[C---:B------:R-:W-:Y:S03]  /*11ef0*/  HMMA.16816.F32 R8, R184.reuse, R180, R8 ;  /* 0x000000b4b808723c */ /* 0x040fe60000001808 */
[----:B------:R-:W-:Y:S05]  /*11f00*/  LDSM.16.M88.4 R204, [R208+0x4900] ;  /* 0x00490000d0cc783b */ /* 0x000fea0000000200 */
        /* <DEDUP_REMOVED lines=48> */
[----:B------:R-:W-:Y:S04]  /*12210*/  SHF.L.U32 R234, R234, 0x5, RZ ;  /* 0x00000005eaea7819 */ /* 0x000fe800000006ff */
        /* <DEDUP_REMOVED lines=25> */
[----:B------:R-:W-:Y:S01]  /*123b0*/  @P3 IADD3 R142, R3, R142, RZ ;  /* 0x0000008e038e3210 */ /* 0x000fe20007ffe0ff */
[C---:B------:R-:W-:Y:S03]  /*123c0*/  @P3 IMAD.SHL.U32 R3, R2.reuse, 0x40, RZ ;  /* 0x0000004002033824 */ /* 0x040fe600078e00ff */
[-C--:B------:R-:W-:Y:S04]  /*123d0*/  HMMA.16816.F32 R12, R184, R178.reuse, R12 ;  /* 0x000000b2b80c723c */ /* 0x080fe8000000180c */
[C---:B------:R-:W-:Y:S02]  /*123e0*/  @P3 IADD3 R143, P1, R3.reuse, R213, RZ ;  /* 0x000000d5038f3210 */ /* 0x040fe40007f3e0ff */
[----:B------:R-:W-:Y:S02]  /*123f0*/  @P3 SHF.L.U64.HI R2, R2, 0x6, R142 ;  /* 0x0000000602023819 */ /* 0x000fe4000001028e */
[C---:B------:R-:W-:Y:S01]  /*12400*/  HMMA.16816.F32 R16, R148.reuse, R178, R16 ;  /* 0x000000b29410723c */ /* 0x040fe20000001810 */
[----:B------:R-:W1:Y:S03]  /*12410*/  LDSM.16.M88.4 R176, [R212+0xa100] ;  /* 0x00a10000d4b0783b */ /* 0x000e660000000200 */
[----:B------:R-:W-:Y:S04]  /*12420*/  @P3 IADD3 R142, P0, R3, R232, RZ ;  /* 0x000000e8038e3210 */ /* 0x000fe80007f1e0ff */
[-C--:B----4-:R-:W-:Y:S04]  /*12430*/  HMMA.16816.F32 R20, R148, R192.reuse, R20 ;  /* 0x000000c09414723c */ /* 0x090fe80000001814 */
[----:B------:R-:W-:Y:S04]  /*12440*/  @P3 IMAD.X R144, R2, 0x1, R231, P0 ;  /* 0x0000000102903824 */ /* 0x000fe800000e06e7 */
[C---:B------:R-:W-:Y:S01]  /*12450*/  HMMA.16816.F32 R24, R184.reuse, R192, R24 ;  /* 0x000000c0b818723c */ /* 0x040fe20000001818 */
[----:B------:R-:W-:Y:S07]  /*12460*/  SHFL.IDX PT, R192, R0, 0x1, 0x1c1f ;  /* 0x003c1f0000c07f89 */ /* 0x000fee00000e0000 */
[-C--:B------:R-:W-:Y:S01]  /*12470*/  HMMA.16816.F32 R28, R184, R194.reuse, R28 ;  /* 0x000000c2b81c723c */ /* 0x080fe2000000181c */
[----:B------:R-:W-:Y:S07]  /*12480*/  SHFL.IDX PT, R193, R0, 0x2, 0x1c1f ;  /* 0x005c1f0000c17f89 */ /* 0x000fee00000e0000 */
[C---:B------:R-:W-:Y:S01]  /*12490*/  HMMA.16816.F32 R32, R148.reuse, R194, R32 ;  /* 0x000000c29420723c */ /* 0x040fe20000001820 */
[----:B------:R-:W2:Y:S07]  /*124a0*/  SHFL.IDX PT, R194, R0, RZ, 0x1c1f ;  /* 0x001c1fff00c27589 */ /* 0x000eae00000e0000 */
[-C--:B------:R-:W-:Y:S08]  /*124b0*/  HMMA.16816.F32 R36, R148, R196.reuse, R36 ;  /* 0x000000c49424723c */ /* 0x080ff00000001824 */
[C---:B------:R-:W-:Y:S08]  /*124c0*/  HMMA.16816.F32 R40, R184.reuse, R196, R40 ;  /* 0x000000c4b828723c */ /* 0x040ff00000001828 */
[-C--:B------:R-:W-:Y:S08]  /*124d0*/  HMMA.16816.F32 R44, R184, R198.reuse, R44 ;  /* 0x000000c6b82c723c */ /* 0x080ff0000000182c */
[C---:B------:R-:W-:Y:S08]  /*124e0*/  HMMA.16816.F32 R48, R148.reuse, R198, R48 ;  /* 0x000000c69430723c */ /* 0x040ff00000001830 */
[-C--:B------:R-:W-:Y:S08]  /*124f0*/  HMMA.16816.F32 R52, R148, R200.reuse, R52 ;  /* 0x000000c89434723c */ /* 0x080ff00000001834 */
[C---:B------:R-:W-:Y:S07]  /*12500*/  HMMA.16816.F32 R56, R184.reuse, R200, R56 ;  /* 0x000000c8b838723c */ /* 0x040fee0000001838 */
[C---:B------:R-:W-:Y:S01]  /*12510*/  @P3 LEA R200, P0, R143.reuse, c[0x0][0x1c8], 0x1 ;  /* 0x000072008fc83a11 */ /* 0x040fe200078008ff */
[-C--:B------:R-:W-:Y:S01]  /*12520*/  HMMA.16816.F32 R60, R184, R202.reuse, R60 ;  /* 0x000000cab83c723c */ /* 0x080fe2000000183c */
[----:B------:R-:W3:Y:S07]  /*12530*/  LDSM.16.M88.4 R184, [R216] ;  /* 0x00000000d8b8783b */ /* 0x000eee0000000200 */
[----:B------:R-:W-:Y:S01]  /*12540*/  HMMA.16816.F32 R64, R148, R202, R64 ;  /* 0x000000ca9440723c */ /* 0x000fe20000001840 */
[----:B------:R-:W4:Y:S06]  /*12550*/  LDSM.16.M88.4 R148, [R215] ;  /* 0x00000000d794783b */ /* 0x000f2c0000000200 */
[C---:B------:R-:W-:Y:S01]  /*12560*/  @P3 LEA R202, P2, R142.reuse, c[0x0][0x1c8], 0x1 ;  /* 0x000072008eca3a11 */ /* 0x040fe200078408ff */
[-C--:B-1----:R-:W-:Y:S05]  /*12570*/  HMMA.16816.F32 R4, R176, R180.reuse, R4 ;  /* 0x000000b4b004723c */ /* 0x082fea0000001804 */
[----:B------:R-:W-:Y:S01]  /*12580*/  @P3 LEA.HI.X R203, R142, c[0x0][0x1cc], R144, 0x1, P2 ;  /* 0x000073008ecb3a11 */ /* 0x000fe200010f0c90 */
[----:B------:R-:W-:Y:S01]  /*12590*/  IMAD R142, R226, R235, 0x1 ;  /* 0x00000001e28e7424 */ /* 0x000fe200078e02eb */
[----:B------:R-:W-:Y:S01]  /*125a0*/  @P3 IADD3.X R144, R2, R224, RZ, P1, !PT ;  /* 0x000000e002903210 */ /* 0x000fe20000ffe4ff */
[C---:B------:R-:W-:Y:S01]  /*125b0*/  HMMA.16816.F32 R8, R188.reuse, R180, R8 ;  /* 0x000000b4bc08723c */ /* 0x040fe20000001808 */
[----:B------:R-:W-:Y:S03]  /*125c0*/  IMAD.MOV.U32 R235, RZ, RZ, 0x5 ;  /* 0x00000005ffeb7424 */ /* 0x000fe600078e00ff */
[----:B------:R-:W-:Y:S02]  /*125d0*/  @P3 LEA.HI.X R201, R143, c[0x0][0x1cc], R144, 0x1, P0 ;  /* 0x000073008fc93a11 */ /* 0x000fe400000f0c90 */
[----:B------:R-:W-:Y:S02]  /*125e0*/  IADD3 R142, R236, R142, -R237 ;  /* 0x0000008eec8e7210 */ /* 0x000fe40007ffe8ed */
[-C--:B------:R-:W-:Y:S04]  /*125f0*/  HMMA.16816.F32 R12, R188, R182.reuse, R12 ;  /* 0x000000b6bc0c723c */ /* 0x080fe8000000180c */
[----:B------:R-:W-:Y:S01]  /*12600*/  @P3 IADD3 R180, P0, R234, R3, RZ ;  /* 0x00000003eab43210 */ /* 0x000fe20007f1e0ff */
[----:B------:R-:W-:Y:S01]  /*12610*/  IMAD.IADD R143, R142, 0x1, -R229 ;  /* 0x000000018e8f7824 */ /* 0x000fe200078e0ae5 */
[----:B------:R-:W-:Y:S01]  /*12620*/  @P3 IADD3 R3, P1, R3, R227, RZ ;  /* 0x000000e303033210 */ /* 0x000fe20007f3e0ff */
[----:B------:R-:W-:Y:S01]  /*12630*/  IMAD.MOV.U32 R234, RZ, RZ, c[0x0][0x1e0] ;  /* 0x00007800ffea7624 */ /* 0x000fe200078e00ff */
[C---:B------:R-:W-:Y:S04]  /*12640*/  HMMA.16816.F32 R16, R176.reuse, R182, R16 ;  /* 0x000000b6b010723c */ /* 0x040fe80000001810 */
[----:B------:R-:W-:Y:S01]  /*12650*/  SHF.L.U64.HI R234, R234, R235, c[0x0][0x1e4] ;  /* 0x00007900eaea7619 */ /* 0x000fe200000102eb */
[----:B--2---:R-:W-:Y:S03]  /*12660*/  IMAD.IADD R142, R143, 0x1, R194 ;  /* 0x000000018f8e7824 */ /* 0x004fe600078e02c2 */
[-C--:B---3--:R-:W-:Y:S04]  /*12670*/  HMMA.16816.F32 R20, R176, R184.reuse, R20 ;  /* 0x000000b8b014723c */ /* 0x088fe80000001814 */
[----:B------:R-:W-:Y:S01]  /*12680*/  @P3 IADD3.X R181, R234, R2, RZ, P0, !PT ;  /* 0x00000002eab53210 */ /* 0x000fe200007fe4ff */
[----:B------:R-:W-:Y:S01]  /*12690*/  @P3 IMAD.X R2, R2, 0x1, R228, P1 ;  /* 0x0000000102023824 */ /* 0x000fe200008e06e4 */
[----:B------:R-:W-:Y:S02]  /*126a0*/  @P3 IADD3 R0, P0, R180, R232, RZ ;  /* 0x000000e8b4003210 */ /* 0x000fe40007f1e0ff */
[C---:B------:R-:W-:Y:S04]  /*126b0*/  HMMA.16816.F32 R24, R188.reuse, R184, R24 ;  /* 0x000000b8bc18723c */ /* 0x040fe80000001818 */
[----:B------:R-:W-:Y:S02]  /*126c0*/  @P3 LEA R196, P1, R3, c[0x0][0x1c8], 0x1 ;  /* 0x0000720003c43a11 */ /* 0x000fe400078208ff */
[----:B------:R-:W-:Y:S02]  /*126d0*/  @P3 IADD3.X R144, R181, R231, RZ, P0, !PT ;  /* 0x000000e7b5903210 */ /* 0x000fe400007fe4ff */
[-C--:B------:R-:W-:Y:S04]  /*126e0*/  HMMA.16816.F32 R28, R188, R186.reuse, R28 ;  /* 0x000000babc1c723c */ /* 0x080fe8000000181c */
[C---:B------:R-:W-:Y:S02]  /*126f0*/  @P3 LEA R198, P0, R0.reuse, c[0x0][0x1c8], 0x1 ;  /* 0x0000720000c63a11 */ /* 0x040fe400078008ff */
[----:B------:R-:W-:Y:S01]  /*12700*/  @P3 LEA.HI.X R197, R3, c[0x0][0x1cc], R2, 0x1, P1 ;  /* 0x0000730003c53a11 */ /* 0x000fe200008f0c02 */
[C---:B------:R-:W-:Y:S01]  /*12710*/  IMAD.IADD R3, R143.reuse, 0x1, R192 ;  /* 0x000000018f037824 */ /* 0x040fe200078e02c0 */
[C---:B------:R-:W-:Y:S04]  /*12720*/  HMMA.16816.F32 R32, R176.reuse, R186, R32 ;  /* 0x000000bab020723c */ /* 0x040fe80000001820 */
[----:B------:R-:W-:Y:S01]  /*12730*/  @P3 LEA.HI.X R199, R0, c[0x0][0x1cc], R144, 0x1, P0 ;  /* 0x0000730000c73a11 */ /* 0x000fe200000f0c90 */
[----:B------:R-:W-:Y:S01]  /*12740*/  IMAD.IADD R0, R143, 0x1, R145 ;  /* 0x000000018f007824 */ /* 0x000fe200078e0291 */
[C---:B------:R-:W-:Y:S02]  /*12750*/  ISETP.GT.AND P0, PT, R142.reuse, RZ, PT ;  /* 0x000000ff8e00720c */ /* 0x040fe40003f04270 */
[-C--:B----4-:R-:W-:Y:S03]  /*12760*/  HMMA.16816.F32 R36, R176, R148.reuse, R36 ;  /* 0x00000094b024723c */ /* 0x090fe60000001824 */
        /* <DEDUP_REMOVED lines=15> */
[----:B------:R-:W-:Y:S02]  /*12860*/  ISETP.GT.AND P0, PT, R2, RZ, PT ;  /* 0x000000ff0200720c */ /* 0x000fe40003f04270 */
[----:B------:R-:W-:Y:S02]  /*12870*/  ISETP.GT.AND P1, PT, R0, RZ, PT ;  /* 0x000000ff0000720c */ /* 0x000fe40003f24270 */
[----:B------:R-:W-:Y:S01]  /*12880*/  FSEL R187, R8, -INF , P0 ;  /* 0xff80000008bb7808 */ /* 0x000fe20000000000 */
[----:B------:R-:W-:Y:S01]  /*12890*/  IMAD.MOV.U32 R8, RZ, RZ, R224 ;  /* 0x000000ffff087224 */ /* 0x000fe200078e00e0 */
[----:B------:R-:W-:Y:S02]  /*128a0*/  ISETP.GT.AND P0, PT, R0, 0x1, PT ;  /* 0x000000010000780c */ /* 0x000fe40003f04270 */
[----:B------:R-:W-:Y:S02]  /*128b0*/  FSEL R10, R10, -INF , P1 ;  /* 0xff8000000a0a7808 */ /* 0x000fe40000800000 */
[----:B------:R-:W-:Y:S02]  /*128c0*/  FSEL R11, R11, -INF , P0 ;  /* 0xff8000000b0b7808 */ /* 0x000fe40000000000 */
[C---:B------:R-:W-:Y:S02]  /*128d0*/  ISETP.GT.AND P0, PT, R2.reuse, 0x9, PT ;  /* 0x000000090200780c */ /* 0x040fe40003f04270 */
[----:B------:R-:W-:Y:S02]  /*128e0*/  ISETP.GT.AND P2, PT, R2, 0x1, PT ;  /* 0x000000010200780c */ /* 0x000fe40003f44270 */
[----:B------:R-:W-:Y:S02]  /*128f0*/  FSEL R13, R13, -INF , P0 ;  /* 0xff8000000d0d7808 */ /* 0x000fe40000000000 */
[----:B------:R-:W-:Y:S02]  /*12900*/  ISETP.GT.AND P0, PT, R0, 0x9, PT ;  /* 0x000000090000780c */ /* 0x000fe40003f04270 */
[----:B------:R-:W-:Y:S01]  /*12910*/  FSEL R186, R9, -INF , P2 ;  /* 0xff80000009ba7808 */ /* 0x000fe20001000000 */
[----:B------:R-:W-:Y:S01]  /*12920*/  IMAD.MOV.U32 R9, RZ, RZ, R213 ;  /* 0x000000ffff097224 */ /* 0x000fe200078e00d5 */
[----:B------:R-:W-:Y:S01]  /*12930*/  FSEL R15, R15, -INF , P0 ;  /* 0xff8000000f0f7808 */ /* 0x000fe20000000000 */
[----:B------:R-:W-:Y:S01]  /*12940*/  @!PT LDS RZ, [RZ] ;  /* 0x00000000fffff984 */ /* 0x000fe20000000800 */
[----:B------:R-:W-:Y:S01]  /*12950*/  @!PT LDS RZ, [RZ] ;  /* 0x00000000fffff984 */ /* 0x000fe20000000800 */
[----:B------:R-:W-:Y:S01]  /*12960*/  @!PT LDS RZ, [RZ] ;  /* 0x00000000fffff984 */ /* 0x000fe20000000800 */
[----:B------:R2:W-:Y:S01]  /*12970*/  @P3 LDGSTS.E.BYPASS.LTC128B.128 [R225+0x3100], [R202.64], !P5 ;  /* 0x03100000cae13fae */ /* 0x0005e2000e901d46 */
[----:B------:R-:W-:Y:S02]  /*12980*/  ISETP.GT.AND P0, PT, R142, 0x9, PT ;  /* 0x000000098e00780c */ /* 0x000fe40003f04270 */
[----:B------:R-:W-:Y:S02]  /*12990*/  FMNMX.FTZ R144, R185, R141, !PT ;  /* 0x0000008db9907209 */ /* 0x000fe40007810000 */
[----:B------:R-:W-:Y:S02]  /*129a0*/  ISETP.GT.AND P1, PT, R2, 0x8, PT ;  /* 0x000000080200780c */ /* 0x000fe40003f24270 */
[----:B------:R-:W-:Y:S01]  /*129b0*/  FSEL R17, R17, -INF , P0 ;  /* 0xff80000011117808 */ /* 0x000fe20000000000 */
[-C--:B-1----:R-:W-:Y:S01]  /*129c0*/  HMMA.16816.F32 R52, R176, R4.reuse, R52 ;  /* 0x00000004b034723c */ /* 0x082fe20000001834 */
[----:B------:R1:W-:Y:S04]  /*129d0*/  @P3 LDGSTS.E.BYPASS.LTC128B.128 [R225+0x4100], [R200.64], !P6 ;  /* 0x04100000c8e13fae */ /* 0x0003e8000f101d46 */
[----:B------:R-:W-:Y:S02]  /*129e0*/  ISETP.GT.AND P0, PT, R3, 0x9, PT ;  /* 0x000000090300780c */ /* 0x000fe40003f04270 */
[----:B------:R-:W-:Y:S01]  /*129f0*/  FSEL R12, R12, -INF , P1 ;  /* 0xff8000000c0c7808 */ /* 0x000fe20000800000 */
[C---:B------:R-:W-:Y:S01]  /*12a00*/  HMMA.16816.F32 R56, R188.reuse, R4, R56 ;  /* 0x00000004bc38723c */ /* 0x040fe20000001838 */
[----:B------:R3:W-:Y:S03]  /*12a10*/  @P3 LDGSTS.E.BYPASS.LTC128B.128 [R225+0x5100], [R196.64], !P4 ;  /* 0x05100000c4e13fae */ /* 0x0007e6000e101d46 */
[----:B------:R-:W-:Y:S02]  /*12a20*/  ISETP.GT.AND P1, PT, R0, 0x8, PT ;  /* 0x000000080000780c */ /* 0x000fe40003f24270 */
[----:B------:R-:W-:Y:S02]  /*12a30*/  FSEL R19, R19, -INF , P0 ;  /* 0xff80000013137808 */ /* 0x000fe40000000000 */
[-C--:B------:R-:W-:Y:S01]  /*12a40*/  HMMA.16816.F32 R60, R188, R6.reuse, R60 ;  /* 0x00000006bc3c723c */ /* 0x080fe2000000183c */
[----:B------:R4:W-:Y:S02]  /*12a50*/  @P3 LDGSTS.E.BYPASS.LTC128B.128 [R225+0x3900], [R198.64], !P5 ;  /* 0x03900000c6e13fae */ /* 0x0009e4000e901d46 */
[----:B------:R-:W-:Y:S02]  /*12a60*/  ISETP.GT.AND P0, PT, R142, 0x11, PT ;  /* 0x000000118e00780c */ /* 0x000fe40003f04270 */
[----:B------:R-:W-:Y:S02]  /*12a70*/  FSEL R14, R14, -INF , P1 ;  /* 0xff8000000e0e7808 */ /* 0x000fe40000800000 */
[----:B------:R-:W-:Y:S01]  /*12a80*/  FSEL R192, R21, -INF , P0 ;  /* 0xff80000015c07808 */ /* 0x000fe20000000000 */
[----:B------:R-:W-:Y:S04]  /*12a90*/  HMMA.16816.F32 R64, R176, R6, R64 ;  /* 0x00000006b040723c */ /* 0x000fe80000001840 */
[----:B------:R-:W-:Y:S02]  /*12aa0*/  ISETP.GT.AND P0, PT, R3, 0x11, PT ;  /* 0x000000110300780c */ /* 0x000fe40003f04270 */
[----:B------:R-:W-:Y:S02]  /*12ab0*/  ISETP.GT.AND P1, PT, R142, 0x8, PT ;  /* 0x000000088e00780c */ /* 0x000fe40003f24270 */
        /* <DEDUP_REMOVED lines=9> */
[----:B------:R-:W-:Y:S02]  /*12b50*/  ISETP.GT.AND P0, PT, R0, 0x11, PT ;  /* 0x000000110000780c */ /* 0x000fe40003f04270 */
[----:B------:R-:W-:Y:S02]  /*12b60*/  FSEL R193, R20, -INF , P1 ;  /* 0xff80000014c17808 */ /* 0x000fe40000800000 */
[----:B------:R-:W-:Y:S02]  /*12b70*/  MOV R20, R227 ;  /* 0x000000e300147202 */ /* 0x000fe40000000f00 */
[----:B------:R-:W-:Y:S02]  /*12b80*/  ISETP.GT.AND P1, PT, R3, 0x10, PT ;  /* 0x000000100300780c */ /* 0x000fe40003f24270 */
[----:B------:R-:W-:Y:S02]  /*12b90*/  FSEL R227, R27, -INF , P0 ;  /* 0xff8000001be37808 */ /* 0x000fe40000000000 */
        /* <DEDUP_REMOVED lines=11> */
[----:B------:R-:W-:Y:S02]  /*12c50*/  ISETP.GT.AND P2, PT, R2, 0x19, PT ;  /* 0x000000190200780c */ /* 0x000fe40003f44270 */
[----:B------:R-:W-:Y:S02]  /*12c60*/  FMNMX.FTZ R4, R193, R4, !PT ;  /* 0x00000004c1047209 */ /* 0x000fe40007810000 */
[----:B------:R-:W-:Y:S02]  /*12c70*/  FSEL R188, R32, -INF , P0 ;  /* 0xff80000020bc7808 */ /* 0x000fe40000000000 */
[----:B------:R-:W-:Y:S02]  /*12c80*/  FSEL R207, R26, -INF , P1 ;  /* 0xff8000001acf7808 */ /* 0x000fe40000800000 */
[----:B------:R-:W-:Y:S02]  /*12c90*/  FSEL R229, R29, -INF , P2 ;  /* 0xff8000001de57808 */ /* 0x000fe40001000000 */
[----:B------:R-:W-:Y:S02]  /*12ca0*/  ISETP.GT.AND P2, PT, R142, 0x19, PT ;  /* 0x000000198e00780c */ /* 0x000fe40003f44270 */
[----:B------:R-:W-:Y:S02]  /*12cb0*/  ISETP.GT.AND P0, PT, R3, 0x19, PT ;  /* 0x000000190300780c */ /* 0x000fe40003f04270 */
[----:B------:R-:W-:Y:S02]  /*12cc0*/  FMNMX.FTZ R4, R192, R4, !PT ;  /* 0x00000004c0047209 */ /* 0x000fe40007810000 */
[----:B------:R-:W-:Y:S02]  /*12cd0*/  ISETP.GT.AND P1, PT, R0, 0x18, PT ;  /* 0x000000180000780c */ /* 0x000fe40003f24270 */
[----:B------:R-:W-:Y:S02]  /*12ce0*/  FSEL R189, R33, -INF , P2 ;  /* 0xff80000021bd7808 */ /* 0x000fe40001000000 */
[----:B------:R-:W-:Y:S02]  /*12cf0*/  FSEL R191, R35, -INF , P0 ;  /* 0xff80000023bf7808 */ /* 0x000fe40000000000 */
[----:B------:R-:W-:Y:S02]  /*12d00*/  ISETP.GT.AND P0, PT, R142, 0x20, PT ;  /* 0x000000208e00780c */ /* 0x000fe40003f04270 */
[----:B------:R-:W-:Y:S02]  /*12d10*/  FSEL R230, R30, -INF , P1 ;  /* 0xff8000001ee67808 */ /* 0x000fe40000800000 */
        /* <DEDUP_REMOVED lines=30> */
[----:B------:R-:W-:Y:S02]  /*12f00*/  ISETP.GT.AND P0, PT, R2, 0x20, PT ;  /* 0x000000200200780c */ /* 0x000fe40003f04270 */
[----:B------:R-:W-:Y:S02]  /*12f10*/  FMNMX.FTZ R145, R65, R145, !PT ;  /* 0x0000009141917209 */ /* 0x000fe40007810000 */
[----:B------:R-:W-:Y:S02]  /*12f20*/  FMNMX.FTZ R144, R184, R144, !PT ;  /* 0x00000090b8907209 */ /* 0x000fe40007810000 */
[----:B------:R-:W-:Y:S01]  /*12f30*/  FSEL R241, R40, -INF , P0 ;  /* 0xff80000028f17808 */ /* 0x000fe20000000000 */
[----:B------:R-:W2:Y:S01]  /*12f40*/  SHFL.BFLY PT, R5, R145, 0x2, 0x1f ;  /* 0x0c401f0091057f89 */ /* 0x000ea200000e0000 */
[C---:B------:R-:W-:Y:S02]  /*12f50*/  ISETP.GT.AND P1, PT, R0.reuse, 0x20, PT ;  /* 0x000000200000780c */ /* 0x040fe40003f24270 */
        /* <DEDUP_REMOVED lines=8> */
[----:B------:R-:W-:Y:S02]  /*12fe0*/  FSEL R250, R50, -INF , P1 ;  /* 0xff80000032fa7808 */ /* 0x000fe40000800000 */
[----:B------:R-:W-:Y:S02]  /*12ff0*/  ISETP.GT.AND P1, PT, R3, 0x30, PT ;  /* 0x000000300300780c */ /* 0x000fe40003f24270 */
[----:B------:R-:W-:Y:S02]  /*13000*/  FSEL R239, R51, -INF , P0 ;  /* 0xff80000033ef7808 */ /* 0x000fe40000000000 */
[----:B------:R-:W-:Y:S02]  /*13010*/  ISETP.GT.AND P0, PT, R3, 0x31, PT ;  /* 0x000000310300780c */ /* 0x000fe40003f04270 */
[----:B--2---:R-:W-:Y:S02]  /*13020*/  FMNMX.FTZ R145, R145, R5, !PT ;  /* 0x0000000591917209 */ /* 0x004fe40007810000 */
[----:B------:R-:W-:Y:S02]  /*13030*/  FMNMX.FTZ R144, R194, R144, !PT ;  /* 0x00000090c2907209 */ /* 0x000fe40007810000 */
[----:B------:R-:W-:Y:S01]  /*13040*/  FSEL R224, R54, -INF , P1 ;  /* 0xff80000036e07808 */ /* 0x000fe20000800000 */
[----:B------:R-:W1:Y:S01]  /*13050*/  SHFL.BFLY PT, R6, R145, 0x1, 0x1f ;  /* 0x0c201f0091067f89 */ /* 0x000e6200000e0000 */
[----:B------:R-:W-:Y:S02]  /*13060*/  FSEL R247, R55, -INF , P0 ;  /* 0xff80000037f77808 */ /* 0x000fe40000000000 */
[C---:B------:R-:W-:Y:S02]  /*13070*/  ISETP.GT.AND P1, PT, R3.reuse, 0x38, PT ;  /* 0x000000380300780c */ /* 0x040fe40003f24270 */
[----:B------:R-:W-:Y:S02]  /*13080*/  ISETP.GT.AND P0, PT, R3, 0x39, PT ;  /* 0x000000390300780c */ /* 0x000fe40003f04270 */
[----:B------:R-:W-:Y:S02]  /*13090*/  FMNMX.FTZ R3, R10, R147, !PT ;  /* 0x000000930a037209 */ /* 0x000fe40007810000 */
[----:B------:R-:W-:Y:S02]  /*130a0*/  FMNMX.FTZ R144, R195, R144, !PT ;  /* 0x00000090c3907209 */ /* 0x000fe40007810000 */
[----:B------:R-:W-:Y:S02]  /*130b0*/  FMNMX.FTZ R3, R11, R3, !PT ;  /* 0x000000030b037209 */ /* 0x000fe40007810000 */
[----:B------:R-:W-:Y:S02]  /*130c0*/  FMNMX.FTZ R144, R190, R144, !PT ;  /* 0x00000090be907209 */ /* 0x000fe40007810000 */
[----:B------:R-:W-:Y:S02]  /*130d0*/  FMNMX.FTZ R3, R14, R3, !PT ;  /* 0x000000030e037209 */ /* 0x000fe40007810000 */
[----:B------:R-:W-:Y:S02]  /*130e0*/  FSEL R242, R67, -INF , P0 ;  /* 0xff80000043f27808 */ /* 0x000fe40000000000 */
[----:B------:R-:W-:Y:S02]  /*130f0*/  ISETP.GT.AND P0, PT, R2, 0x28, PT ;  /* 0x000000280200780c */ /* 0x000fe40003f04270 */
[----:B------:R-:W-:Y:S02]  /*13100*/  FMNMX.FTZ R144, R191, R144, !PT ;  /* 0x00000090bf907209 */ /* 0x000fe40007810000 */
[----:B------:R-:W-:Y:S02]  /*13110*/  FMNMX.FTZ R3, R15, R3, !PT ;  /* 0x000000030f037209 */ /* 0x000fe40007810000 */
[----:B------:R-:W-:Y:S02]  /*13120*/  FSEL R51, R44, -INF , P0 ;  /* 0xff8000002c337808 */ /* 0x000fe40000000000 */
[----:B------:R-:W-:Y:S02]  /*13130*/  FMNMX.FTZ R144, R249, R144, !PT ;  /* 0x00000090f9907209 */ /* 0x000fe40007810000 */
[----:B------:R-:W-:Y:S02]  /*13140*/  ISETP.GT.AND P0, PT, R0, 0x29, PT ;  /* 0x000000290000780c */ /* 0x000fe40003f04270 */
[----:B------:R-:W-:Y:S01]  /*13150*/  FSEL R25, R66, -INF , P1 ;  /* 0xff80000042197808 */ /* 0x000fe20000800000 */
[----:B------:R-:W-:Y:S01]  /*13160*/  IMAD.MOV.U32 R66, RZ, RZ, R24 ;  /* 0x000000ffff427224 */ /* 0x000fe200078e0018 */
[----:B------:R-:W-:Y:S02]  /*13170*/  ISETP.GT.AND P2, PT, R2, 0x21, PT ;  /* 0x000000210200780c */ /* 0x000fe40003f44270 */
[----:B------:R-:W-:Y:S02]  /*13180*/  ISETP.GT.AND P1, PT, R0, 0x28, PT ;  /* 0x000000280000780c */ /* 0x000fe40003f24270 */
[----:B------:R-:W-:Y:S02]  /*13190*/  FMNMX.FTZ R3, R207, R3, !PT ;  /* 0x00000003cf037209 */ /* 0x000fe40007810000 */
[----:B------:R-:W-:Y:S02]  /*131a0*/  FMNMX.FTZ R144, R252, R144, !PT ;  /* 0x00000090fc907209 */ /* 0x000fe40007810000 */
[----:B------:R-:W-:Y:S02]  /*131b0*/  FSEL R248, R47, -INF , P0 ;  /* 0xff8000002ff87808 */ /* 0x000fe40000000000 */
[----:B------:R-:W-:Y:S02]  /*131c0*/  ISETP.GT.AND P0, PT, R2, 0x30, PT ;  /* 0x000000300200780c */ /* 0x000fe40003f04270 */
[----:B------:R-:W-:Y:S02]  /*131d0*/  FSEL R243, R41, -INF , P2 ;  /* 0xff80000029f37808 */ /* 0x000fe40001000000 */
[----:B------:R-:W-:Y:S02]  /*131e0*/  FSEL R43, R46, -INF , P1 ;  /* 0xff8000002e2b7808 */ /* 0x000fe40000800000 */
[----:B------:R-:W-:Y:S02]  /*131f0*/  FMNMX.FTZ R3, R227, R3, !PT ;  /* 0x00000003e3037209 */ /* 0x000fe40007810000 */
[C---:B------:R-:W-:Y:S01]  /*13200*/  ISETP.GT.AND P2, PT, R2.reuse, 0x29, PT ;  /* 0x000000290200780c */ /* 0x040fe20003f44270 */
[----:B----4-:R-:W-:Y:S01]  /*13210*/  IMAD.MOV.U32 R199, RZ, RZ, R43 ;  /* 0x000000ffffc77224 */ /* 0x010fe200078e002b */
[----:B------:R-:W-:Y:S02]  /*13220*/  ISETP.GT.AND P1, PT, R2, 0x31, PT ;  /* 0x000000310200780c */ /* 0x000fe40003f24270 */
[----:B------:R-:W-:Y:S02]  /*13230*/  FMNMX.FTZ R144, R250, R144, !PT ;  /* 0x00000090fa907209 */ /* 0x000fe40007810000 */
[----:B------:R-:W-:Y:S02]  /*13240*/  FSEL R56, R56, -INF , P0 ;  /* 0xff80000038387808 */ /* 0x000fe40000000000 */
[----:B------:R-:W-:Y:S02]  /*13250*/  ISETP.GT.AND P0, PT, R0, 0x30, PT ;  /* 0x000000300000780c */ /* 0x000fe40003f04270 */
[----:B------:R-:W-:Y:S02]  /*13260*/  FSEL R245, R45, -INF , P2 ;  /* 0xff8000002df57808 */ /* 0x000fe40001000000 */
[----:B------:R-:W-:Y:S02]  /*13270*/  FSEL R237, R57, -INF , P1 ;  /* 0xff80000039ed7808 */ /* 0x000fe40000800000 */
[C---:B------:R-:W-:Y:S02]  /*13280*/  ISETP.GT.AND P2, PT, R2.reuse, 0x38, PT ;  /* 0x000000380200780c */ /* 0x040fe40003f44270 */
[----:B------:R-:W-:Y:S02]  /*13290*/  ISETP.GT.AND P1, PT, R2, 0x39, PT ;  /* 0x000000390200780c */ /* 0x000fe40003f24270 */
[----:B------:R-:W-:Y:S02]  /*132a0*/  FMNMX.FTZ R2, R230, R3, !PT ;  /* 0x00000003e6027209 */ /* 0x000fe40007810000 */
[----:B-1----:R-:W-:Y:S02]  /*132b0*/  FMNMX.FTZ R145, R145, R6, !PT ;  /* 0x0000000691917209 */ /* 0x002fe40007810000 */
[----:B------:R-:W-:Y:S02]  /*132c0*/  FMNMX.FTZ R144, R239, R144, !PT ;  /* 0x00000090ef907209 */ /* 0x000fe40007810000 */
[----:B------:R-:W-:Y:S01]  /*132d0*/  FSEL R238, R58, -INF , P0 ;  /* 0xff8000003aee7808 */ /* 0x000fe20000000000 */
[----:B------:R-:W-:Y:S01]  /*132e0*/  FMUL.FTZ R149, R145, c[0x0][0x2d0] ;  /* 0x0000b40091957a20 */ /* 0x000fe20000410000 */
[----:B------:R-:W-:Y:S02]  /*132f0*/  ISETP.GT.AND P0, PT, R0, 0x31, PT ;  /* 0x000000310000780c */ /* 0x000fe40003f04270 */
[----:B------:R-:W-:Y:S02]  /*13300*/  FMNMX.FTZ R2, R231, R2, !PT ;  /* 0x00000002e7027209 */ /* 0x000fe40007810000 */
[----:B------:R-:W-:Y:S02]  /*13310*/  FMNMX.FTZ R144, R224, R144, !PT ;  /* 0x00000090e0907209 */ /* 0x000fe40007810000 */
[----:B------:R-:W-:Y:S02]  /*13320*/  FSEL R26, R59, -INF , P0 ;  /* 0xff8000003b1a7808 */ /* 0x000fe40000000000 */
[----:B------:R-:W-:Y:S02]  /*13330*/  FSETP.NEU.FTZ.AND P0, PT, R145, -INF , PT ;  /* 0xff8000009100780b */ /* 0x000fe40003f1d000 */
[----:B------:R-:W-:Y:S02]  /*13340*/  FMNMX.FTZ R2, R64, R2, !PT ;  /* 0x0000000240027209 */ /* 0x000fe40007810000 */
[----:B------:R-:W-:Y:S02]  /*13350*/  FMNMX.FTZ R144, R247, R144, !PT ;  /* 0x00000090f7907209 */ /* 0x000fe40007810000 */
[----:B------:R-:W-:Y:S02]  /*13360*/  FSEL R149, R149, RZ, P0 ;  /* 0x000000ff95957208 */ /* 0x000fe40000000000 */
[----:B------:R-:W-:Y:S02]  /*13370*/  FSEL R244, R61, -INF , P1 ;  /* 0xff8000003df47808 */ /* 0x000fe40000800000 */
[----:B------:R-:W-:Y:S01]  /*13380*/  ISETP.GT.AND P1, PT, R0, 0x38, PT ;  /* 0x000000380000780c */ /* 0x000fe20003f24270 */
[--C-:B------:R-:W-:Y:S01]  /*13390*/  FFMA.FTZ R3, R183, c[0x0][0x2d0], -R149.reuse ;  /* 0x0000b400b7037a23 */ /* 0x100fe20000010895 */
[----:B------:R-:W-:Y:S01]  /*133a0*/  FMNMX.FTZ R2, R246, R2, !PT ;  /* 0x00000002f6027209 */ /* 0x000fe20007810000 */
[----:B------:R-:W-:Y:S01]  /*133b0*/  IMAD.MOV.U32 R203, RZ, RZ, R244 ;  /* 0x000000ffffcb7224 */ /* 0x000fe200078e00f4 */
[----:B------:R-:W-:Y:S01]  /*133c0*/  FMNMX.FTZ R144, R25, R144, !PT ;  /* 0x0000009019907209 */ /* 0x000fe20007810000 */
[----:B------:R-:W-:Y:S01]  /*133d0*/  MUFU.EX2 R22, R3 ;  /* 0x0000000300167308 */ /* 0x000fe20000000800 */
[----:B------:R-:W-:Y:S02]  /*133e0*/  FSEL R213, R62, -INF , P1 ;  /* 0xff8000003ed57808 */ /* 0x000fe40000800000 */
[----:B------:R-:W-:Y:S02]  /*133f0*/  ISETP.GT.AND P1, PT, R0, 0x39, PT ;  /* 0x000000390000780c */ /* 0x000fe40003f24270 */
[----:B------:R-:W-:Y:S01]  /*13400*/  FMNMX.FTZ R0, R43, R2, !PT ;  /* 0x000000022b007209 */ /* 0x000fe20007810000 */
[----:B------:R-:W-:Y:S01]  /*13410*/  FFMA.FTZ R2, R182, c[0x0][0x2d0], -R149 ;  /* 0x0000b400b6027a23 */ /* 0x000fe20000010895 */
[----:B------:R-:W-:Y:S02]  /*13420*/  FMNMX.FTZ R144, R242, R144, !PT ;  /* 0x00000090f2907209 */ /* 0x000fe40007810000 */
[----:B------:R-:W-:Y:S01]  /*13430*/  FMNMX.FTZ R4, R187, R146, !PT ;  /* 0x00000092bb047209 */ /* 0x000fe20007810000 */
[----:B------:R1:W-:Y:S01]  /*13440*/  MUFU.EX2 R240, R2 ;  /* 0x0000000200f07308 */ /* 0x0003e20000000800 */
[----:B------:R-:W-:Y:S01]  /*13450*/  FSEL R148, R63, -INF , P1 ;  /* 0xff8000003f947808 */ /* 0x000fe20000800000 */
        /* <DEDUP_REMOVED lines=10> */
[----:B------:R-:W-:Y:S02]  /*13500*/  FSEL R27, R60, -INF , P2 ;  /* 0xff8000003c1b7808 */ /* 0x000fe40001000000 */
[----:B------:R-:W-:Y:S02]  /*13510*/  FMNMX.FTZ R4, R228, R4, !PT ;  /* 0x00000004e4047209 */ /* 0x000fe40007810000 */
[----:B-1----:R-:W-:Y:S02]  /*13520*/  @P3 IADD3 R2, P1, R180, R9, RZ ;  /* 0x00000009b4023210 */ /* 0x002fe40007f3e0ff */
[----:B--2---:R-:W-:Y:S02]  /*13530*/  FMNMX.FTZ R144, R144, R5, !PT ;  /* 0x0000000590907209 */ /* 0x004fe40007810000 */
[----:B------:R-:W-:Y:S02]  /*13540*/  @P3 IADD3.X R5, R181, R8, RZ, P1, !PT ;  /* 0x00000008b5053210 */ /* 0x000fe40000ffe4ff */
[C---:B------:R-:W-:Y:S01]  /*13550*/  @P3 LEA R8, P1, R2.reuse, c[0x0][0x1c8], 0x1 ;  /* 0x0000720002083a11 */ /* 0x040fe200078208ff */
[----:B------:R-:W1:Y:S01]  /*13560*/  SHFL.BFLY PT, R7, R144, 0x1, 0x1f ;  /* 0x0c201f0090077f89 */ /* 0x000e6200000e0000 */
[----:B------:R-:W-:Y:S02]  /*13570*/  FMNMX.FTZ R4, R229, R4, !PT ;  /* 0x00000004e5047209 */ /* 0x000fe40007810000 */
[----:B------:R-:W-:Y:S01]  /*13580*/  @P3 LEA.HI.X R9, R2, c[0x0][0x1cc], R5, 0x1, P1 ;  /* 0x0000730002093a11 */ /* 0x000fe200008f0c05 */
[----:B------:R-:W-:Y:S01]  /*13590*/  FFMA.FTZ R2, R16, c[0x0][0x2d0], -R149 ;  /* 0x0000b40010027a23 */ /* 0x000fe20000010895 */
[----:B------:R-:W-:Y:S02]  /*135a0*/  @P3 IADD3 R3, P1, R180, R20, RZ ;  /* 0x00000014b4033210 */ /* 0x000fe40007f3e0ff */
[----:B------:R-:W-:Y:S01]  /*135b0*/  FMNMX.FTZ R4, R241, R4, !PT ;  /* 0x00000004f1047209 */ /* 0x000fe20007810000 */
[----:B------:R2:W-:Y:S01]  /*135c0*/  MUFU.EX2 R20, R2 ;  /* 0x0000000200147308 */ /* 0x0005e20000000800 */
[----:B------:R-:W-:Y:S01]  /*135d0*/  FMNMX.FTZ R0, R148, R0, !PT ;  /* 0x0000000094007209 */ /* 0x000fe20007810000 */
[----:B------:R-:W-:Y:S01]  /*135e0*/  @P3 IMAD.X R5, R181, 0x1, R143, P1 ;  /* 0x00000001b5053824 */ /* 0x000fe200008e068f */
[----:B------:R-:W-:Y:S01]  /*135f0*/  FMNMX.FTZ R4, R243, R4, !PT ;  /* 0x00000004f3047209 */ /* 0x000fe20007810000 */
[----:B------:R4:W-:Y:S01]  /*13600*/  @P3 LDGSTS.E.BYPASS.LTC128B.128 [R225+0x4900], [R8.64], !P6 ;  /* 0x0490000008e13fae */ /* 0x0009e2000f101d46 */
[----:B------:R-:W-:Y:S02]  /*13610*/  MOV R67, R251 ;  /* 0x000000fb00437202 */ /* 0x000fe40000000f00 */
[----:B------:R-:W-:Y:S02]  /*13620*/  FMNMX.FTZ R4, R51, R4, !PT ;  /* 0x0000000433047209 */ /* 0x000fe40007810000 */
[----:B------:R-:W-:Y:S02]  /*13630*/  MOV R201, R245 ;  /* 0x000000f500c97202 */ /* 0x000fe40000000f00 */
[----:B------:R-:W-:Y:S04]  /*13640*/  FMNMX.FTZ R4, R245, R4, !PT ;  /* 0x00000004f5047209 */ /* 0x000fe80007810000 */
[----:B------:R-:W-:Y:S02]  /*13650*/  FMNMX.FTZ R4, R56, R4, !PT ;  /* 0x0000000438047209 */ /* 0x000fe40007810000 */
[----:B-1----:R-:W-:Y:S02]  /*13660*/  FMNMX.FTZ R144, R144, R7, !PT ;  /* 0x0000000790907209 */ /* 0x002fe40007810000 */
[----:B------:R-:W-:Y:S02]  /*13670*/  FMNMX.FTZ R4, R237, R4, !PT ;  /* 0x00000004ed047209 */ /* 0x000fe40007810000 */
[C---:B------:R-:W-:Y:S01]  /*13680*/  FSETP.NEU.FTZ.AND P2, PT, R144.reuse, -INF , PT ;  /* 0xff8000009000780b */ /* 0x040fe20003f5d000 */
[----:B------:R-:W-:Y:S01]  /*13690*/  FMUL.FTZ R150, R144, c[0x0][0x2d0] ;  /* 0x0000b40090967a20 */ /* 0x000fe20000410000 */
[----:B------:R-:W-:Y:S01]  /*136a0*/  FMNMX.FTZ R4, R27, R4, !PT ;  /* 0x000000041b047209 */ /* 0x000fe20007810000 */
[----:B--2---:R-:W1:Y:S03]  /*136b0*/  SHFL.BFLY PT, R2, R0, 0x2, 0x1f ;  /* 0x0c401f0000027f89 */ /* 0x004e6600000e0000 */
[----:B------:R-:W-:Y:S02]  /*136c0*/  FMNMX.FTZ R4, R244, R4, !PT ;  /* 0x00000004f4047209 */ /* 0x000fe40007810000 */
[----:B------:R-:W-:Y:S03]  /*136d0*/  FSEL R150, R150, RZ, P2 ;  /* 0x000000ff96967208 */ /* 0x000fe60001000000 */
[----:B------:R-:W2:Y:S01]  /*136e0*/  SHFL.BFLY PT, R6, R4, 0x2, 0x1f ;  /* 0x0c401f0004067f89 */ /* 0x000ea200000e0000 */
[----:B-1----:R-:W-:Y:S01]  /*136f0*/  FMNMX.FTZ R0, R0, R2, !PT ;  /* 0x0000000200007209 */ /* 0x002fe20007810000 */
[--C-:B------:R-:W-:Y:S04]  /*13700*/  FFMA.FTZ R2, R18, c[0x0][0x2d0], -R150.reuse ;  /* 0x0000b40012027a23 */ /* 0x100fe80000010896 */
[----:B------:R1:W-:Y:S01]  /*13710*/  MUFU.EX2 R49, R2 ;  /* 0x0000000200317308 */ /* 0x0003e20000000800 */
[----:B--2---:R-:W-:Y:S02]  /*13720*/  FMNMX.FTZ R4, R4, R6, !PT ;  /* 0x0000000604047209 */ /* 0x004fe40007810000 */
[C---:B------:R-:W-:Y:S03]  /*13730*/  @P3 LEA R6, P1, R3.reuse, c[0x0][0x1c8], 0x1 ;  /* 0x0000720003063a11 */ /* 0x040fe600078208ff */
[----:B------:R-:W2:Y:S01]  /*13740*/  SHFL.BFLY PT, R143, R4, 0x1, 0x1f ;  /* 0x0c201f00048f7f89 */ /* 0x000ea200000e0000 */
[----:B------:R-:W-:Y:S01]  /*13750*/  @P3 LEA.HI.X R7, R3, c[0x0][0x1cc], R5, 0x1, P1 ;  /* 0x0000730003073a11 */ /* 0x000fe200008f0c05 */
[----:B------:R-:W-:Y:S04]  /*13760*/  FFMA.FTZ R3, R17, c[0x0][0x2d0], -R149 ;  /* 0x0000b40011037a23 */ /* 0x000fe80000010895 */
[----:B------:R3:W-:Y:S02]  /*13770*/  MUFU.EX2 R48, R3 ;  /* 0x0000000300307308 */ /* 0x0007e40000000800 */
[----:B------:R4:W-:Y:S08]  /*13780*/  @P3 LDGSTS.E.BYPASS.LTC128B.128 [R225+0x5900], [R6.64], !P4 ;  /* 0x0590000006e13fae */ /* 0x0009f0000e101d46 */
[----:B-1----:R-:W1:Y:S01]  /*13790*/  SHFL.BFLY PT, R2, R0, 0x1, 0x1f ;  /* 0x0c201f0000027f89 */ /* 0x002e6200000e0000 */
[----:B--2---:R-:W-:Y:S01]  /*137a0*/  FMNMX.FTZ R143, R4, R143, !PT ;  /* 0x0000008f048f7209 */ /* 0x004fe20007810000 */
[--C-:B------:R-:W-:Y:S06]  /*137b0*/  FFMA.FTZ R4, R19, c[0x0][0x2d0], -R150.reuse ;  /* 0x0000b40013047a23 */ /* 0x100fec0000010896 */
[----:B------:R-:W-:Y:S01]  /*137c0*/  LDSM.16.MT88.4 R36, [R210+0x100] ;  /* 0x00010000d224783b */ /* 0x000fe20000004200 */
[C---:B------:R-:W-:Y:S01]  /*137d0*/  FSETP.NEU.FTZ.AND P1, PT, R143.reuse, -INF , PT ;  /* 0xff8000008f00780b */ /* 0x040fe20003f3d000 */
[----:B------:R-:W-:Y:S01]  /*137e0*/  FMUL.FTZ R151, R143, c[0x0][0x2d0] ;  /* 0x0000b4008f977a20 */ /* 0x000fe20000410000 */
[----:B------:R2:W2:Y:S01]  /*137f0*/  MUFU.EX2 R46, R4 ;  /* 0x00000004002e7308 */ /* 0x0004a20000000800 */
[--C-:B---3--:R-:W-:Y:S02]  /*13800*/  FFMA.FTZ R3, R185, c[0x0][0x2d0], -R150.reuse ;  /* 0x0000b400b9037a23 */ /* 0x108fe40000010896 */
[----:B------:R-:W-:Y:S01]  /*13810*/  IMAD.MOV.U32 R185, RZ, RZ, R27 ;  /* 0x000000ffffb97224 */ /* 0x000fe200078e001b */
[----:B------:R-:W-:Y:S01]  /*13820*/  FSEL R151, R151, RZ, P1 ;  /* 0x000000ff97977208 */ /* 0x000fe20000800000 */
[----:B------:R-:W-:Y:S05]  /*13830*/  LDSM.16.MT88.4 R52, [R209+0x1100] ;  /* 0x00110000d134783b */ /* 0x000fea0000004200 */
[----:B------:R3:W-:Y:S01]  /*13840*/  MUFU.EX2 R28, R3 ;  /* 0x00000003001c7308 */ /* 0x0007e20000000800 */
[----:B-1----:R-:W-:Y:S01]  /*13850*/  FMNMX.FTZ R142, R0, R2, !PT ;  /* 0x00000002008e7209 */ /* 0x002fe20007810000 */
[--C-:B------:R-:W-:Y:S01]  /*13860*/  FFMA.FTZ R0, R12, c[0x0][0x2d0], -R151.reuse ;  /* 0x0000b4000c007a23 */ /* 0x100fe20000010897 */
[----:B------:R-:W-:Y:S01]  /*13870*/  FSEL R2, R144, RZ, P2 ;  /* 0x000000ff90027208 */ /* 0x000fe20001000000 */
[----:B------:R-:W0:Y:S06]  /*13880*/  LDGDEPBAR ;  /* 0x00000000000079af */ /* 0x000e2c0000000000 */
[----:B------:R1:W-:Y:S01]  /*13890*/  MUFU.EX2 R50, R0 ;  /* 0x0000000000327308 */ /* 0x0003e20000000800 */
[--C-:B--2---:R-:W-:Y:S01]  /*138a0*/  FFMA.FTZ R4, R187, c[0x0][0x2d0], -R151.reuse ;  /* 0x0000b400bb047a23 */ /* 0x104fe20000010897 */
[----:B------:R-:W-:Y:S02]  /*138b0*/  F2FP.PACK_AB R179, R46, R49 ;  /* 0x000000312eb3723e */ /* 0x000fe400000000ff */
[----:B------:R-:W-:Y:S06]  /*138c0*/  MOV R187, R26 ;  /* 0x0000001a00bb7202 */ /* 0x000fec0000000f00 */
[----:B------:R2:W2:Y:S01]  /*138d0*/  MUFU.EX2 R21, R4 ;  /* 0x0000000400157308 */ /* 0x0004a20000000800 */
[----:B---3--:R-:W-:Y:S02]  /*138e0*/  FFMA.FTZ R3, R184, c[0x0][0x2d0], -R150 ;  /* 0x0000b400b8037a23 */ /* 0x008fe40000010896 */
[----:B------:R-:W-:Y:S07]  /*138f0*/  FMUL.FTZ R184, R142, c[0x0][0x2d0] ;  /* 0x0000b4008eb87a20 */ /* 0x000fee0000410000 */
[----:B------:R3:W-:Y:S01]  /*13900*/  MUFU.EX2 R47, R3 ;  /* 0x00000003002f7308 */ /* 0x0007e20000000800 */
[--C-:B-1----:R-:W-:Y:S09]  /*13910*/  FFMA.FTZ R0, R13, c[0x0][0x2d0], -R151.reuse ;  /* 0x0000b4000d007a23 */ /* 0x102ff20000010897 */
[----:B------:R1:W-:Y:S01]  /*13920*/  MUFU.EX2 R17, R0 ;  /* 0x0000000000117308 */ /* 0x0003e20000000800 */
[----:B--2---:R-:W-:Y:S01]  /*13930*/  FFMA.FTZ R4, R186, c[0x0][0x2d0], -R151 ;  /* 0x0000b400ba047a23 */ /* 0x004fe20000010897 */
[----:B------:R-:W-:Y:S01]  /*13940*/  MOV R197, R21 ;  /* 0x0000001500c57202 */ /* 0x000fe20000000f00 */
[----:B------:R-:W-:Y:S07]  /*13950*/  IMAD.MOV.U32 R186, RZ, RZ, R22 ;  /* 0x000000ffffba7224 */ /* 0x000fee00078e0016 */
[----:B------:R2:W2:Y:S01]  /*13960*/  MUFU.EX2 R5, R4 ;  /* 0x0000000400057308 */ /* 0x0004a20000000800 */
[----:B------:R-:W-:Y:S02]  /*13970*/  F2FP.PACK_AB R176, R186, R240 ;  /* 0x000000f0bab0723e */ /* 0x000fe400000000ff */
[----:B---3--:R-:W-:Y:S02]  /*13980*/  FSEL R3, R145, RZ, P0 ;  /* 0x000000ff91037208 */ /* 0x008fe40000000000 */
[----:B------:R-:W-:Y:S04]  /*13990*/  FSETP.NEU.FTZ.AND P0, PT, R142, -INF , PT ;  /* 0xff8000008e00780b */ /* 0x000fe80003f1d000 */
[----:B------:R-:W-:Y:S05]  /*139a0*/  FSEL R184, R184, RZ, P0 ;  /* 0x000000ffb8b87208 */ /* 0x000fea0000000000 */
[--C-:B-1----:R-:W-:Y:S04]  /*139b0*/  FFMA.FTZ R0, R10, c[0x0][0x2d0], -R184.reuse ;  /* 0x0000b4000a007a23 */ /* 0x102fe800000108b8 */
[----:B------:R1:W-:Y:S01]  /*139c0*/  MUFU.EX2 R44, R0 ;  /* 0x00000000002c7308 */ /* 0x0003e20000000800 */
[--C-:B--2---:R-:W-:Y:S01]  /*139d0*/  FFMA.FTZ R4, R15, c[0x0][0x2d0], -R184.reuse ;  /* 0x0000b4000f047a23 */ /* 0x104fe200000108b8 */
[----:B------:R-:W-:Y:S08]  /*139e0*/  MOV R198, R5 ;  /* 0x0000000500c67202 */ /* 0x000ff00000000f00 */
        /* <DEDUP_REMOVED lines=8> */
[----:B-1----:R-:W-:Y:S02]  /*13a70*/  FADD.FTZ R0, -R3, R140 ;  /* 0x0000008c03007221 */ /* 0x002fe40000010100 */
[----:B--2---:R-:W-:Y:S02]  /*13a80*/  IMAD.MOV.U32 R196, RZ, RZ, R19 ;  /* 0x000000ffffc47224 */ /* 0x004fe400078e0013 */
[----:B------:R-:W-:Y:S04]  /*13a90*/  FMUL.FTZ R0, R0, c[0x0][0x2d0] ;  /* 0x0000b40000007a20 */ /* 0x000fe80000410000 */
[----:B------:R1:W2:Y:S02]  /*13aa0*/  MUFU.EX2 R140, R0 ;  /* 0x00000000008c7308 */ /* 0x0002a40000000800 */
[----:B-1----:R-:W-:Y:S01]  /*13ab0*/  FADD.FTZ R0, -R2, R141 ;  /* 0x0000008d02007221 */ /* 0x002fe20000010100 */
[----:B------:R-:W-:Y:S01]  /*13ac0*/  FSEL R2, R143, RZ, P1 ;  /* 0x000000ff8f027208 */ /* 0x000fe20000800000 */
[----:B--2---:R-:W-:Y:S02]  /*13ad0*/  FMUL.FTZ R4, R140, R152 ;  /* 0x000000988c047220 */ /* 0x004fe40000410000 */
[----:B------:R-:W-:Y:S02]  /*13ae0*/  FMUL.FTZ R0, R0, c[0x0][0x2d0] ;  /* 0x0000b40000007a20 */ /* 0x000fe40000410000 */
[C---:B------:R-:W-:Y:S01]  /*13af0*/  FMUL.FTZ R5, R140.reuse, R153 ;  /* 0x000000998c057220 */ /* 0x040fe20000410000 */
[----:B------:R-:W-:Y:S01]  /*13b00*/  MOV R153, R46 ;  /* 0x0000002e00997202 */ /* 0x000fe20000000f00 */
[----:B------:R1:W2:Y:S01]  /*13b10*/  MUFU.EX2 R141, R0 ;  /* 0x00000000008d7308 */ /* 0x0002a20000000800 */
        /* <DEDUP_REMOVED lines=13> */
[C---:B--2---:R-:W-:Y:S02]  /*13bf0*/  FMUL.FTZ R18, R141.reuse, R166 ;  /* 0x000000a68d127220 */ /* 0x044fe40000410000 */
[----:B------:R-:W-:Y:S02]  /*13c00*/  FMUL.FTZ R0, R0, c[0x0][0x2d0] ;  /* 0x0000b40000007a20 */ /* 0x000fe40000410000 */
[----:B------:R-:W-:Y:S02]  /*13c10*/  IMAD.MOV.U32 R166, RZ, RZ, R238 ;  /* 0x000000ffffa67224 */ /* 0x000fe400078e00ee */
[----:B------:R1:W2:Y:S01]  /*13c20*/  MUFU.EX2 R3, R0 ;  /* 0x0000000000037308 */ /* 0x0002a20000000800 */
[C---:B------:R-:W-:Y:S02]  /*13c30*/  FMUL.FTZ R19, R141.reuse, R167 ;  /* 0x000000a78d137220 */ /* 0x040fe40000410000 */
[----:B------:R-:W-:Y:S02]  /*13c40*/  IMAD.MOV.U32 R167, RZ, RZ, R237 ;  /* 0x000000ffffa77224 */ /* 0x000fe400078e00ed */
[----:B------:R-:W-:Y:S02]  /*13c50*/  IMAD.MOV.U32 R146, RZ, RZ, R20 ;  /* 0x000000ffff927224 */ /* 0x000fe400078e0014 */
[----:B------:R-:W3:Y:S01]  /*13c60*/  LDSM.16.MT88.4 R20, [R209+0x100] ;  /* 0x00010000d114783b */ /* 0x000ee20000004200 */
[C---:B----4-:R-:W-:Y:S01]  /*13c70*/  FMUL.FTZ R6, R141.reuse, R154 ;  /* 0x0000009a8d067220 */ /* 0x050fe20000410000 */
[----:B------:R-:W-:Y:S01]  /*13c80*/  MOV R154, R17 ;  /* 0x00000011009a7202 */ /* 0x000fe20000000f00 */
[----:B------:R-:W-:Y:S01]  /*13c90*/  FMUL.FTZ R7, R141, R155 ;  /* 0x0000009b8d077220 */ /* 0x000fe20000410000 */
[----:B------:R-:W-:Y:S01]  /*13ca0*/  F2FP.PACK_AB R178, R48, R146 ;  /* 0x0000009230b2723e */ /* 0x000fe200000000ff */
[----:B------:R-:W-:Y:S01]  /*13cb0*/  IMAD.MOV.U32 R155, RZ, RZ, R16 ;  /* 0x000000ffff9b7224 */ /* 0x000fe200078e0010 */
[----:B------:R-:W-:Y:S01]  /*13cc0*/  F2FP.PACK_AB R182, R154, R50 ;  /* 0x000000329ab6723e */ /* 0x000fe200000000ff */
[C---:B------:R-:W-:Y:S02]  /*13cd0*/  FMUL.FTZ R16, R140.reuse, R164 ;  /* 0x000000a48c107220 */ /* 0x040fe40000410000 */
[----:B------:R-:W-:Y:S01]  /*13ce0*/  FMUL.FTZ R17, R140, R165 ;  /* 0x000000a58c117220 */ /* 0x000fe20000410000 */
[----:B------:R-:W-:Y:S01]  /*13cf0*/  F2FP.PACK_AB R183, R155, R196 ;  /* 0x000000c49bb7723e */ /* 0x000fe200000000ff */
[----:B------:R-:W-:Y:S02]  /*13d00*/  IMAD.MOV.U32 R165, RZ, RZ, R25 ;  /* 0x000000ffffa57224 */ /* 0x000fe400078e0019 */
[C---:B------:R-:W-:Y:S02]  /*13d10*/  FMUL.FTZ R34, R141.reuse, R114 ;  /* 0x000000728d227220 */ /* 0x040fe40000410000 */
[----:B------:R-:W-:Y:S02]  /*13d20*/  FMUL.FTZ R35, R141, R115 ;  /* 0x000000738d237220 */ /* 0x000fe40000410000 */
[----:B-1----:R-:W-:Y:S01]  /*13d30*/  FADD.FTZ R0, -R2, R147 ;  /* 0x0000009302007221 */ /* 0x002fe20000010100 */
[----:B------:R-:W-:Y:S01]  /*13d40*/  LDSM.16.MT88.4 R112, [R210+0x500] ;  /* 0x00050000d270783b */ /* 0x000fe20000004200 */
[----:B------:R-:W-:Y:S02]  /*13d50*/  FFMA.FTZ R2, R193, c[0x0][0x2d0], -R149 ;  /* 0x0000b400c1027a23 */ /* 0x000fe40000010895 */
[----:B------:R-:W-:Y:S02]  /*13d60*/  FMUL.FTZ R0, R0, c[0x0][0x2d0] ;  /* 0x0000b40000007a20 */ /* 0x000fe40000410000 */
[----:B------:R1:W-:Y:S01]  /*13d70*/  MUFU.EX2 R251, R2 ;  /* 0x0000000200fb7308 */ /* 0x0003e20000000800 */
[C---:B--2---:R-:W-:Y:S01]  /*13d80*/  FMUL.FTZ R9, R3.reuse, R157 ;  /* 0x0000009d03097220 */ /* 0x044fe20000410000 */
[----:B------:R-:W-:Y:S01]  /*13d90*/  MOV R157, R242 ;  /* 0x000000f2009d7202 */ /* 0x000fe20000000f00 */
[C---:B------:R-:W-:Y:S02]  /*13da0*/  FMUL.FTZ R8, R3.reuse, R156 ;  /* 0x0000009c03087220 */ /* 0x040fe40000410000 */
[----:B------:R-:W-:Y:S02]  /*13db0*/  IMAD.MOV.U32 R156, RZ, RZ, R44 ;  /* 0x000000ffff9c7224 */ /* 0x000fe400078e002c */
[C---:B------:R-:W-:Y:S02]  /*13dc0*/  FMUL.FTZ R44, R3.reuse, R124 ;  /* 0x0000007c032c7220 */ /* 0x040fe40000410000 */
[----:B------:R-:W-:Y:S01]  /*13dd0*/  IMAD.MOV.U32 R124, RZ, RZ, R241 ;  /* 0x000000ffff7c7224 */ /* 0x000fe200078e00f1 */
[----:B------:R-:W2:Y:S01]  /*13de0*/  MUFU.EX2 R0, R0 ;  /* 0x0000000000007308 */ /* 0x000ea20000000800 */
[C---:B------:R-:W-:Y:S01]  /*13df0*/  FMUL.FTZ R45, R3.reuse, R125 ;  /* 0x0000007d032d7220 */ /* 0x040fe20000410000 */
[----:B------:R-:W-:Y:S01]  /*13e00*/  MOV R125, R239 ;  /* 0x000000ef007d7202 */ /* 0x000fe20000000f00 */
[----:B------:R-:W-:Y:S02]  /*13e10*/  IMAD.MOV.U32 R193, RZ, RZ, R236 ;  /* 0x000000ffffc17224 */ /* 0x000fe400078e00ec */
[C---:B------:R-:W-:Y:S01]  /*13e20*/  FMUL.FTZ R40, R3.reuse, R120 ;  /* 0x0000007803287220 */ /* 0x040fe20000410000 */
[----:B------:R-:W-:Y:S01]  /*13e30*/  MOV R120, R235 ;  /* 0x000000eb00787202 */ /* 0x000fe20000000f00 */
[----:B------:R-:W-:Y:S02]  /*13e40*/  IMAD.MOV.U32 R147, RZ, RZ, R28 ;  /* 0x000000ffff937224 */ /* 0x000fe400078e001c */
[C---:B------:R-:W-:Y:S02]  /*13e50*/  FMUL.FTZ R12, R3.reuse, R160 ;  /* 0x000000a0030c7220 */ /* 0x040fe40000410000 */
[----:B------:R-:W-:Y:S01]  /*13e60*/  FMUL.FTZ R13, R3, R161 ;  /* 0x000000a1030d7220 */ /* 0x000fe20000410000 */
[----:B------:R-:W-:Y:S01]  /*13e70*/  F2FP.PACK_AB R177, R47, R147 ;  /* 0x000000932fb1723e */ /* 0x000fe200000000ff */
[C---:B------:R-:W-:Y:S01]  /*13e80*/  FMUL.FTZ R24, R3.reuse, R104 ;  /* 0x0000006803187220 */ /* 0x040fe20000410000 */
[----:B------:R-:W-:Y:S01]  /*13e90*/  MOV R161, R49 ;  /* 0x0000003100a17202 */ /* 0x000fe20000000f00 */
[----:B-1----:R-:W-:Y:S02]  /*13ea0*/  FFMA.FTZ R2, R192, c[0x0][0x2d0], -R149 ;  /* 0x0000b400c0027a23 */ /* 0x002fe40000010895 */
[----:B------:R-:W-:Y:S02]  /*13eb0*/  IMAD.MOV.U32 R192, RZ, RZ, R248 ;  /* 0x000000ffffc07224 */ /* 0x000fe400078e00f8 */
[-C--:B---3--:R-:W-:Y:S01]  /*13ec0*/  HMMA.16816.F32 R4, R176, R20.reuse, R4 ;  /* 0x00000014b004723c */ /* 0x088fe20000001804 */
[----:B------:R1:W-:Y:S02]  /*13ed0*/  MUFU.EX2 R248, R2 ;  /* 0x0000000200f87308 */ /* 0x0003e40000000800 */
[C---:B------:R-:W-:Y:S02]  /*13ee0*/  FMUL.FTZ R25, R3.reuse, R105 ;  /* 0x0000006903197220 */ /* 0x040fe40000410000 */
[C---:B--2---:R-:W-:Y:S01]  /*13ef0*/  FMUL.FTZ R11, R0.reuse, R159 ;  /* 0x0000009f000b7220 */ /* 0x044fe20000410000 */
[----:B------:R-:W-:Y:S01]  /*13f00*/  MOV R159, R247 ;  /* 0x000000f7009f7202 */ /* 0x000fe20000000f00 */
[C---:B------:R-:W-:Y:S02]  /*13f10*/  FMUL.FTZ R10, R0.reuse, R158 ;  /* 0x0000009e000a7220 */ /* 0x040fe40000410000 */
[----:B------:R-:W-:Y:S03]  /*13f20*/  IMAD.MOV.U32 R158, RZ, RZ, R240 ;  /* 0x000000ffff9e7224 */ /* 0x000fe600078e00f0 */
[C---:B------:R-:W-:Y:S02]  /*13f30*/  FMUL.FTZ R46, R0.reuse, R126 ;  /* 0x0000007e002e7220 */ /* 0x040fe40000410000 */
[C---:B------:R-:W-:Y:S04]  /*13f40*/  HMMA.16816.F32 R8, R180.reuse, R20, R8 ;  /* 0x00000014b408723c */ /* 0x040fe80000001808 */
[----:B------:R-:W-:Y:S02]  /*13f50*/  IMAD.MOV.U32 R126, RZ, RZ, R234 ;  /* 0x000000ffff7e7224 */ /* 0x000fe400078e00ea */
[C---:B------:R-:W-:Y:S02]  /*13f60*/  FMUL.FTZ R14, R0.reuse, R162 ;  /* 0x000000a2000e7220 */ /* 0x040fe40000410000 */
[----:B------:R-:W-:Y:S04]  /*13f70*/  FMUL.FTZ R15, R0, R163 ;  /* 0x000000a3000f7220 */ /* 0x000fe80000410000 */
[--C-:B-1----:R-:W-:Y:S02]  /*13f80*/  FFMA.FTZ R2, R194, c[0x0][0x2d0], -R150.reuse ;  /* 0x0000b400c2027a23 */ /* 0x102fe40000010896 */
[C---:B------:R-:W-:Y:S01]  /*13f90*/  FMUL.FTZ R20, R140.reuse, R100 ;  /* 0x000000648c147220 */ /* 0x040fe20000410000 */
[-C--:B------:R-:W-:Y:S01]  /*13fa0*/  HMMA.16816.F32 R12, R180, R22.reuse, R12 ;  /* 0x00000016b40c723c */ /* 0x080fe2000000180c */
[----:B------:R1:W-:Y:S02]  /*13fb0*/  MUFU.EX2 R247, R2 ;  /* 0x0000000200f77308 */ /* 0x0003e40000000800 */
[----:B------:R-:W-:Y:S02]  /*13fc0*/  FMUL.FTZ R21, R140, R101 ;  /* 0x000000658c157220 */ /* 0x000fe40000410000 */
[C---:B------:R-:W-:Y:S02]  /*13fd0*/  FMUL.FTZ R26, R0.reuse, R106 ;  /* 0x0000006a001a7220 */ /* 0x040fe40000410000 */
[----:B------:R-:W-:Y:S01]  /*13fe0*/  FMUL.FTZ R27, R0, R107 ;  /* 0x0000006b001b7220 */ /* 0x000fe20000410000 */
[C---:B------:R-:W-:Y:S01]  /*13ff0*/  HMMA.16816.F32 R16, R176.reuse, R22, R16 ;  /* 0x00000016b010723c */ /* 0x040fe20000001810 */
[----:B------:R-:W-:Y:S03]  /*14000*/  LDSM.16.MT88.4 R104, [R209+0x2100] ;  /* 0x00210000d168783b */ /* 0x000fe60000004200 */
[C---:B------:R-:W-:Y:S02]  /*14010*/  FMUL.FTZ R28, R3.reuse, R108 ;  /* 0x0000006c031c7220 */ /* 0x040fe40000410000 */
[----:B------:R-:W-:Y:S02]  /*14020*/  FMUL.FTZ R29, R3, R109 ;  /* 0x0000006d031d7220 */ /* 0x000fe40000410000 */
[C---:B------:R-:W-:Y:S04]  /*14030*/  FMUL.FTZ R22, R141.reuse, R102 ;  /* 0x000000668d167220 */ /* 0x040fe80000410000 */
[----:B------:R-:W-:Y:S02]  /*14040*/  FMUL.FTZ R23, R141, R103 ;  /* 0x000000678d177220 */ /* 0x000fe40000410000 */
[----:B------:R-:W2:Y:S01]  /*14050*/  LDSM.16.MT88.4 R100, [R210+0x1100] ;  /* 0x00110000d264783b */ /* 0x000ea20000004200 */
[----:B------:R-:W-:Y:S02]  /*14060*/  FMUL.FTZ R49, R140, R129 ;  /* 0x000000818c317220 */ /* 0x000fe40000410000 */
[----:B-1----:R-:W-:Y:S02]  /*14070*/  FFMA.FTZ R2, R195, c[0x0][0x2d0], -R150 ;  /* 0x0000b400c3027a23 */ /* 0x002fe40000010896 */
[-C--:B------:R-:W-:Y:S02]  /*14080*/  HMMA.16816.F32 R20, R176, R36.reuse, R20 ;  /* 0x00000024b014723c */ /* 0x080fe40000001814 */
[----:B------:R1:W-:Y:S01]  /*14090*/  MUFU.EX2 R246, R2 ;  /* 0x0000000200f67308 */ /* 0x0003e20000000800 */
[----:B------:R-:W-:Y:S02]  /*140a0*/  IMAD.MOV.U32 R195, RZ, RZ, R243 ;  /* 0x000000ffffc37224 */ /* 0x000fe400078e00f3 */
[C---:B------:R-:W-:Y:S02]  /*140b0*/  FMUL.FTZ R30, R0.reuse, R110 ;  /* 0x0000006e001e7220 */ /* 0x040fe40000410000 */
[----:B------:R-:W-:Y:S01]  /*140c0*/  FMUL.FTZ R31, R0, R111 ;  /* 0x0000006f001f7220 */ /* 0x000fe20000410000 */
[C---:B------:R-:W-:Y:S04]  /*140d0*/  HMMA.16816.F32 R24, R180.reuse, R36, R24 ;  /* 0x00000024b418723c */ /* 0x040fe80000001818 */
[----:B------:R-:W-:Y:S01]  /*140e0*/  FMUL.FTZ R41, R3, R121 ;  /* 0x0000007903297220 */ /* 0x000fe20000410000 */
[----:B------:R-:W-:Y:S01]  /*140f0*/  MOV R121, R66 ;  /* 0x0000004200797202 */ /* 0x000fe20000000f00 */
[C---:B------:R-:W-:Y:S02]  /*14100*/  FMUL.FTZ R66, R141.reuse, R138 ;  /* 0x0000008a8d427220 */ /* 0x040fe40000410000 */
[-C--:B------:R-:W-:Y:S04]  /*14110*/  HMMA.16816.F32 R28, R180, R38.reuse, R28 ;  /* 0x00000026b41c723c */ /* 0x080fe8000000181c */
[C---:B------:R-:W-:Y:S02]  /*14120*/  FMUL.FTZ R36, R140.reuse, R116 ;  /* 0x000000748c247220 */ /* 0x040fe40000410000 */
[----:B------:R-:W-:Y:S02]  /*14130*/  FMUL.FTZ R37, R140, R117 ;  /* 0x000000758c257220 */ /* 0x000fe40000410000 */
[C---:B------:R-:W-:Y:S04]  /*14140*/  HMMA.16816.F32 R32, R176.reuse, R38, R32 ;  /* 0x00000026b020723c */ /* 0x040fe80000001820 */
[--C-:B-1----:R-:W-:Y:S02]  /*14150*/  FFMA.FTZ R2, R188, c[0x0][0x2d0], -R149.reuse ;  /* 0x0000b400bc027a23 */ /* 0x102fe40000010895 */
[C---:B------:R-:W-:Y:S02]  /*14160*/  FMUL.FTZ R42, R0.reuse, R122 ;  /* 0x0000007a002a7220 */ /* 0x040fe40000410000 */
[----:B------:R1:W-:Y:S01]  /*14170*/  MUFU.EX2 R245, R2 ;  /* 0x0000000200f57308 */ /* 0x0003e20000000800 */
[C---:B------:R-:W-:Y:S03]  /*14180*/  FMUL.FTZ R38, R141.reuse, R118 ;  /* 0x000000768d267220 */ /* 0x040fe60000410000 */
[C---:B------:R-:W-:Y:S02]  /*14190*/  FMUL.FTZ R39, R141.reuse, R119 ;  /* 0x000000778d277220 */ /* 0x040fe40000410000 */
[----:B------:R-:W-:Y:S01]  /*141a0*/  LDSM.16.MT88.4 R116, [R209+0x1500] ;  /* 0x00150000d174783b */ /* 0x000fe20000004200 */
[C---:B------:R-:W-:Y:S01]  /*141b0*/  FMUL.FTZ R43, R0.reuse, R123 ;  /* 0x0000007b002b7220 */ /* 0x040fe20000410000 */
[----:B------:R-:W-:Y:S01]  /*141c0*/  MOV R123, R51 ;  /* 0x00000033007b7202 */ /* 0x000fe20000000f00 */
[C---:B------:R-:W-:Y:S02]  /*141d0*/  FMUL.FTZ R51, R141.reuse, R131 ;  /* 0x000000838d337220 */ /* 0x040fe40000410000 */
[-C--:B------:R-:W-:Y:S03]  /*141e0*/  HMMA.16816.F32 R36, R176, R52.reuse, R36 ;  /* 0x00000034b024723c */ /* 0x080fe60000001824 */
[----:B------:R-:W-:Y:S02]  /*141f0*/  FMUL.FTZ R47, R0, R127 ;  /* 0x0000007f002f7220 */ /* 0x000fe40000410000 */
        /* <DEDUP_REMOVED lines=33> */
[C---:B------:R-:W-:Y:S04]  /*14410*/  FMUL.FTZ R65, R140.reuse, R137 ;  /* 0x000000898c417220 */ /* 0x040fe80000410000 */
[----:B------:R-:W-:Y:S02]  /*14420*/  IMAD.MOV.U32 R194, RZ, RZ, R64 ;  /* 0x000000ffffc27224 */ /* 0x000fe400078e0040 */
[----:B------:R-:W-:Y:S02]  /*14430*/  FMUL.FTZ R64, R140, R136 ;  /* 0x000000888c407220 */ /* 0x000fe40000410000 */
[----:B------:R-:W-:Y:S01]  /*14440*/  LDSM.16.MT88.4 R136, [R210+0x1d00] ;  /* 0x001d0000d288783b */ /* 0x000fe20000004200 */
[C---:B------:R-:W-:Y:S02]  /*14450*/  FMUL.FTZ R70, R141.reuse, R70 ;  /* 0x000000468d467220 */ /* 0x040fe40000410000 */
[----:B------:R-:W-:Y:S02]  /*14460*/  FMUL.FTZ R71, R141, R71 ;  /* 0x000000478d477220 */ /* 0x000fe40000410000 */
[C---:B------:R-:W-:Y:S03]  /*14470*/  HMMA.16816.F32 R64, R176.reuse, R102, R64 ;  /* 0x00000066b040723c */ /* 0x040fe60000001840 */
[----:B------:R-:W2:Y:S01]  /*14480*/  LDSM.16.MT88.4 R100, [R210+0x2100] ;  /* 0x00210000d264783b */ /* 0x000ea20000004200 */
[C---:B------:R-:W-:Y:S02]  /*14490*/  FMUL.FTZ R72, R3.reuse, R72 ;  /* 0x0000004803487220 */ /* 0x040fe40000410000 */
[C---:B------:R-:W-:Y:S02]  /*144a0*/  FMUL.FTZ R73, R3.reuse, R73 ;  /* 0x0000004903497220 */ /* 0x040fe40000410000 */
[-C--:B------:R-:W-:Y:S04]  /*144b0*/  HMMA.16816.F32 R68, R176, R104.reuse, R68 ;  /* 0x00000068b044723c */ /* 0x080fe80000001844 */
[--C-:B-1----:R-:W-:Y:S02]  /*144c0*/  FFMA.FTZ R2, R206, c[0x0][0x2d0], -R151.reuse ;  /* 0x0000b400ce027a23 */ /* 0x102fe40000010897 */
[C---:B------:R-:W-:Y:S02]  /*144d0*/  FMUL.FTZ R74, R0.reuse, R74 ;  /* 0x0000004a004a7220 */ /* 0x040fe40000410000 */
[----:B------:R1:W-:Y:S01]  /*144e0*/  MUFU.EX2 R241, R2 ;  /* 0x0000000200f17308 */ /* 0x0003e20000000800 */
[C---:B------:R-:W-:Y:S03]  /*144f0*/  FMUL.FTZ R75, R0.reuse, R75 ;  /* 0x0000004b004b7220 */ /* 0x040fe60000410000 */
[C---:B------:R-:W-:Y:S02]  /*14500*/  FMUL.FTZ R76, R3.reuse, R76 ;  /* 0x0000004c034c7220 */ /* 0x040fe40000410000 */
[----:B------:R-:W-:Y:S02]  /*14510*/  FMUL.FTZ R77, R3, R77 ;  /* 0x0000004d034d7220 */ /* 0x000fe40000410000 */
[C---:B------:R-:W-:Y:S04]  /*14520*/  HMMA.16816.F32 R72, R180.reuse, R104, R72 ;  /* 0x00000068b448723c */ /* 0x040fe80000001848 */
[C---:B------:R-:W-:Y:S02]  /*14530*/  FMUL.FTZ R78, R0.reuse, R78 ;  /* 0x0000004e004e7220 */ /* 0x040fe40000410000 */
[C---:B------:R-:W-:Y:S02]  /*14540*/  FMUL.FTZ R79, R0.reuse, R79 ;  /* 0x0000004f004f7220 */ /* 0x040fe40000410000 */
[C---:B------:R-:W-:Y:S04]  /*14550*/  FMUL.FTZ R82, R141.reuse, R82 ;  /* 0x000000528d527220 */ /* 0x040fe80000410000 */
[----:B------:R-:W-:Y:S01]  /*14560*/  FMUL.FTZ R83, R141, R83 ;  /* 0x000000538d537220 */ /* 0x000fe20000410000 */
[-C--:B------:R-:W-:Y:S03]  /*14570*/  HMMA.16816.F32 R76, R180, R106.reuse, R76 ;  /* 0x0000006ab44c723c */ /* 0x080fe6000000184c */
[----:B-1----:R-:W-:Y:S02]  /*14580*/  FFMA.FTZ R2, R205, c[0x0][0x2d0], -R151 ;  /* 0x0000b400cd027a23 */ /* 0x002fe40000010897 */
[----:B------:R-:W-:Y:S02]  /*14590*/  FMUL.FTZ R88, R3, R88 ;  /* 0x0000005803587220 */ /* 0x000fe40000410000 */
[----:B------:R1:W3:Y:S01]  /*145a0*/  MUFU.EX2 R240, R2 ;  /* 0x0000000200f07308 */ /* 0x0002e20000000800 */
[C---:B------:R-:W-:Y:S01]  /*145b0*/  HMMA.16816.F32 R80, R176.reuse, R106, R80 ;  /* 0x0000006ab050723c */ /* 0x040fe20000001850 */
[----:B------:R-:W4:Y:S03]  /*145c0*/  LDSM.16.MT88.4 R104, [R209+0x500] ;  /* 0x00050000d168783b */ /* 0x000f260000004200 */
[C---:B------:R-:W-:Y:S02]  /*145d0*/  FMUL.FTZ R86, R141.reuse, R86 ;  /* 0x000000568d567220 */ /* 0x040fe40000410000 */
[----:B------:R-:W-:Y:S02]  /*145e0*/  FMUL.FTZ R87, R141, R87 ;  /* 0x000000578d577220 */ /* 0x000fe40000410000 */
[C---:B------:R-:W-:Y:S04]  /*145f0*/  FMUL.FTZ R89, R3.reuse, R89 ;  /* 0x0000005903597220 */ /* 0x040fe80000410000 */
[C---:B------:R-:W-:Y:S01]  /*14600*/  FMUL.FTZ R90, R0.reuse, R90 ;  /* 0x0000005a005a7220 */ /* 0x040fe20000410000 */
[-C--:B--2---:R-:W-:Y:S03]  /*14610*/  HMMA.16816.F32 R84, R176, R100.reuse, R84 ;  /* 0x00000064b054723c */ /* 0x084fe60000001854 */
[C---:B------:R-:W-:Y:S02]  /*14620*/  FMUL.FTZ R91, R0.reuse, R91 ;  /* 0x0000005b005b7220 */ /* 0x040fe40000410000 */
[C---:B------:R-:W-:Y:S02]  /*14630*/  FMUL.FTZ R92, R3.reuse, R92 ;  /* 0x0000005c035c7220 */ /* 0x040fe40000410000 */
[----:B------:R-:W-:Y:S02]  /*14640*/  FMUL.FTZ R93, R3, R93 ;  /* 0x0000005d035d7220 */ /* 0x000fe40000410000 */
[----:B------:R-:W-:Y:S01]  /*14650*/  FMUL.FTZ R94, R0, R94 ;  /* 0x0000005e005e7220 */ /* 0x000fe20000410000 */
[C---:B------:R-:W-:Y:S04]  /*14660*/  HMMA.16816.F32 R88, R180.reuse, R100, R88 ;  /* 0x00000064b458723c */ /* 0x040fe80000001858 */
[--C-:B-1----:R-:W-:Y:S01]  /*14670*/  FFMA.FTZ R2, R207, c[0x0][0x2d0], -R184.reuse ;  /* 0x0000b400cf027a23 */ /* 0x102fe200000108b8 */
[----:B---3--:R-:W-:Y:S01]  /*14680*/  F2FP.PACK_AB R108, R240, R241 ;  /* 0x000000f1f06c723e */ /* 0x008fe200000000ff */
[----:B------:R-:W-:Y:S01]  /*14690*/  FMUL.FTZ R95, R0, R95 ;  /* 0x0000005f005f7220 */ /* 0x000fe20000410000 */
[----:B------:R-:W-:Y:S01]  /*146a0*/  F2FP.PACK_AB R100, R248, R251 ;  /* 0x000000fbf864723e */ /* 0x000fe200000000ff */
[----:B------:R1:W-:Y:S01]  /*146b0*/  MUFU.EX2 R239, R2 ;  /* 0x0000000200ef7308 */ /* 0x0003e20000000800 */
[----:B------:R-:W-:Y:S03]  /*146c0*/  F2FP.PACK_AB R101, R246, R247 ;  /* 0x000000f7f665723e */ /* 0x000fe600000000ff */
[C---:B------:R-:W-:Y:S01]  /*146d0*/  FMUL.FTZ R98, R141.reuse, R98 ;  /* 0x000000628d627220 */ /* 0x040fe20000410000 */
[-C--:B------:R-:W-:Y:S01]  /*146e0*/  HMMA.16816.F32 R92, R180, R102.reuse, R92 ;  /* 0x00000066b45c723c */ /* 0x080fe2000000185c */
[----:B------:R-:W-:Y:S02]  /*146f0*/  LDSM.16.MT88.4 R180, [R209+0x2d00] ;  /* 0x002d0000d1b4783b */ /* 0x000fe40000004200 */
[----:B------:R-:W-:Y:S02]  /*14700*/  FMUL.FTZ R99, R141, R99 ;  /* 0x000000638d637220 */ /* 0x000fe40000410000 */
[----:B------:R-:W-:Y:S05]  /*14710*/  FFMA.FTZ R120, R120, c[0x0][0x2d0], -R149 ;  /* 0x0000b40078787a23 */ /* 0x000fea0000010895 */
[----:B------:R-:W-:Y:S07]  /*14720*/  HMMA.16816.F32 R96, R176, R102, R96 ;  /* 0x00000066b060723c */ /* 0x000fee0000001860 */
[----:B------:R-:W-:Y:S01]  /*14730*/  F2FP.PACK_AB R102, R244, R245 ;  /* 0x000000f5f466723e */ /* 0x000fe200000000ff */
[--C-:B-1----:R-:W-:Y:S01]  /*14740*/  FFMA.FTZ R2, R227, c[0x0][0x2d0], -R184.reuse ;  /* 0x0000b400e3027a23 */ /* 0x102fe200000108b8 */
[----:B------:R-:W-:Y:S03]  /*14750*/  F2FP.PACK_AB R103, R242, R243 ;  /* 0x000000f3f267723e */ /* 0x000fe600000000ff */
[----:B------:R1:W2:Y:S04]  /*14760*/  MUFU.EX2 R238, R2 ;  /* 0x0000000200ee7308 */ /* 0x0002a80000000800 */
[-C--:B----4-:R-:W-:Y:S05]  /*14770*/  HMMA.16816.F32 R4, R100, R104.reuse, R4 ;  /* 0x000000686404723c */ /* 0x090fea0000001804 */
[--C-:B-1----:R-:W-:Y:S01]  /*14780*/  FFMA.FTZ R2, R228, c[0x0][0x2d0], -R151.reuse ;  /* 0x0000b400e4027a23 */ /* 0x102fe20000010897 */
[----:B--2---:R-:W-:Y:S01]  /*14790*/  F2FP.PACK_AB R109, R238, R239 ;  /* 0x000000efee6d723e */ /* 0x004fe200000000ff */
        /* <DEDUP_REMOVED lines=31> */
[----:B-1----:R-:W-:Y:S01]  /*14990*/  FFMA.FTZ R2, R252, c[0x0][0x2d0], -R150 ;  /* 0x0000b400fc027a23 */ /* 0x002fe20000010896 */
[----:B------:R-:W-:Y:S03]  /*149a0*/  MOV R252, R154 ;  /* 0x0000009a00fc7202 */ /* 0x000fe60000000f00 */
[-C--:B--2---:R-:W-:Y:S01]  /*149b0*/  HMMA.16816.F32 R52, R100, R104.reuse, R52 ;  /* 0x000000686434723c */ /* 0x084fe20000001834 */
[----:B------:R1:W2:Y:S07]  /*149c0*/  MUFU.EX2 R229, R2 ;  /* 0x0000000200e57308 */ /* 0x0002ae0000000800 */
[C---:B------:R-:W-:Y:S08]  /*149d0*/  HMMA.16816.F32 R56, R108.reuse, R104, R56 ;  /* 0x000000686c38723c */ /* 0x040ff00000001838 */
[-C--:B------:R-:W-:Y:S08]  /*149e0*/  HMMA.16816.F32 R60, R108, R106.reuse, R60 ;  /* 0x0000006a6c3c723c */ /* 0x080ff0000000183c */
[C---:B------:R-:W-:Y:S04]  /*149f0*/  HMMA.16816.F32 R64, R100.reuse, R106, R64 ;  /* 0x0000006a6440723c */ /* 0x040fe80000001840 */
[----:B-1----:R-:W-:Y:S02]  /*14a00*/  FFMA.FTZ R2, R126, c[0x0][0x2d0], -R149 ;  /* 0x0000b4007e027a23 */ /* 0x002fe40000010895 */
[----:B------:R-:W-:Y:S01]  /*14a10*/  IMAD.MOV.U32 R126, RZ, RZ, R125 ;  /* 0x000000ffff7e7224 */ /* 0x000fe200078e007d */
[----:B------:R-:W-:Y:S01]  /*14a20*/  MOV R125, R124 ;  /* 0x0000007c007d7202 */ /* 0x000fe20000000f00 */
[-C--:B----4-:R-:W-:Y:S01]  /*14a30*/  HMMA.16816.F32 R68, R100, R112.reuse, R68 ;  /* 0x000000706444723c */ /* 0x090fe20000001844 */
[----:B------:R1:W4:Y:S03]  /*14a40*/  MUFU.EX2 R230, R2 ;  /* 0x0000000200e67308 */ /* 0x0003260000000800 */
[----:B------:R-:W-:Y:S02]  /*14a50*/  IMAD.MOV.U32 R127, RZ, RZ, R126 ;  /* 0x000000ffff7f7224 */ /* 0x000fe400078e007e */
[----:B------:R-:W-:Y:S02]  /*14a60*/  IMAD.MOV.U32 R126, RZ, RZ, R125 ;  /* 0x000000ffff7e7224 */ /* 0x000fe400078e007d */
[C---:B------:R-:W-:Y:S04]  /*14a70*/  HMMA.16816.F32 R72, R108.reuse, R112, R72 ;  /* 0x000000706c48723c */ /* 0x040fe80000001848 */
[----:B------:R-:W-:Y:S02]  /*14a80*/  IMAD.MOV.U32 R124, RZ, RZ, R195 ;  /* 0x000000ffff7c7224 */ /* 0x000fe400078e00c3 */
[----:B------:R-:W-:Y:S01]  /*14a90*/  IMAD.MOV.U32 R195, RZ, RZ, R194 ;  /* 0x000000ffffc37224 */ /* 0x000fe200078e00c2 */
[----:B------:R-:W-:Y:S01]  /*14aa0*/  MOV R194, R123 ;  /* 0x0000007b00c27202 */ /* 0x000fe20000000f00 */
[-C--:B------:R-:W-:Y:S04]  /*14ab0*/  HMMA.16816.F32 R76, R108, R114.reuse, R76 ;  /* 0x000000726c4c723c */ /* 0x080fe8000000184c */
[----:B------:R-:W-:Y:S01]  /*14ac0*/  IMAD.MOV.U32 R123, RZ, RZ, R192 ;  /* 0x000000ffff7b7224 */ /* 0x000fe200078e00c0 */
[----:B------:R-:W-:Y:S01]  /*14ad0*/  MOV R125, R124 ;  /* 0x0000007c007d7202 */ /* 0x000fe20000000f00 */
[----:B------:R-:W-:Y:S01]  /*14ae0*/  IMAD.MOV.U32 R192, RZ, RZ, R165 ;  /* 0x000000ffffc07224 */ /* 0x000fe200078e00a5 */
[----:B------:R-:W-:Y:S01]  /*14af0*/  MOV R165, R224 ;  /* 0x000000e000a57202 */ /* 0x000fe20000000f00 */
[C---:B------:R-:W-:Y:S01]  /*14b00*/  HMMA.16816.F32 R80, R100.reuse, R114, R80 ;  /* 0x000000726450723c */ /* 0x040fe20000001850 */
[----:B------:R-:W-:Y:S03]  /*14b10*/  LDSM.16.MT88.4 R112, [R210+0x900] ;  /* 0x00090000d270783b */ /* 0x000fe60000004200 */
[----:B-1----:R-:W-:Y:S02]  /*14b20*/  FFMA.FTZ R2, R250, c[0x0][0x2d0], -R150 ;  /* 0x0000b400fa027a23 */ /* 0x002fe40000010896 */
[----:B------:R-:W-:Y:S02]  /*14b30*/  IMAD.MOV.U32 R124, RZ, RZ, R195 ;  /* 0x000000ffff7c7224 */ /* 0x000fe400078e00c3 */
[-C--:B---3--:R-:W-:Y:S01]  /*14b40*/  HMMA.16816.F32 R84, R100, R116.reuse, R84 ;  /* 0x000000746454723c */ /* 0x088fe20000001854 */
[----:B------:R1:W-:Y:S01]  /*14b50*/  MUFU.EX2 R227, R2 ;  /* 0x0000000200e37308 */ /* 0x0003e20000000800 */
[----:B------:R3:W5:Y:S02]  /*14b60*/  LDL.LU R224, [R1+0x78] ;  /* 0x0000780001e07983 */ /* 0x0007640000300800 */
[----:B------:R-:W-:Y:S01]  /*14b70*/  IMAD.MOV.U32 R195, RZ, RZ, R194 ;  /* 0x000000ffffc37224 */ /* 0x000fe200078e00c2 */
[----:B------:R-:W-:Y:S01]  /*14b80*/  MOV R194, R123 ;  /* 0x0000007b00c27202 */ /* 0x000fe20000000f00 */
[----:B------:R-:W-:Y:S02]  /*14b90*/  IMAD.MOV.U32 R123, RZ, RZ, R192 ;  /* 0x000000ffff7b7224 */ /* 0x000fe400078e00c0 */
[C---:B------:R-:W-:Y:S04]  /*14ba0*/  HMMA.16816.F32 R88, R108.reuse, R116, R88 ;  /* 0x000000746c58723c */ /* 0x040fe80000001858 */
[----:B------:R-:W-:Y:S01]  /*14bb0*/  IMAD.MOV.U32 R192, RZ, RZ, R165 ;  /* 0x000000ffffc07224 */ /* 0x000fe200078e00a5 */
[----:B------:R-:W-:Y:S01]  /*14bc0*/  MOV R165, R213 ;  /* 0x000000d500a57202 */ /* 0x000fe20000000f00 */
[----:B------:R-:W-:Y:S01]  /*14bd0*/  FFMA.FTZ R104, R125, c[0x0][0x2d0], -R151 ;  /* 0x0000b4007d687a23 */ /* 0x000fe20000010897 */
[----:B------:R3:W5:Y:S01]  /*14be0*/  LDL.LU R213, [R1+0x74] ;  /* 0x0000740001d57983 */ /* 0x0007620000300800 */
[-C--:B------:R-:W-:Y:S02]  /*14bf0*/  HMMA.16816.F32 R92, R108, R118.reuse, R92 ;  /* 0x000000766c5c723c */ /* 0x080fe4000000185c */
[----:B------:R3:W-:Y:S02]  /*14c00*/  MUFU.EX2 R205, R104 ;  /* 0x0000006800cd7308 */ /* 0x0007e40000000800 */
[----:B------:R-:W-:Y:S04]  /*14c10*/  IMAD.MOV.U32 R250, RZ, RZ, R153 ;  /* 0x000000fffffa7224 */ /* 0x000fe800078e0099 */
[----:B------:R-:W-:Y:S01]  /*14c20*/  HMMA.16816.F32 R96, R100, R118, R96 ;  /* 0x000000766460723c */ /* 0x000fe20000001860 */
[----:B------:R-:W-:Y:S03]  /*14c30*/  LDSM.16.MT88.4 R116, [R209+0x1900] ;  /* 0x00190000d174783b */ /* 0x000fe60000004200 */
        /* <DEDUP_REMOVED lines=11> */
[----:B---3--:R-:W-:Y:S01]  /*14cf0*/  F2FP.PACK_AB R108, R205, R206 ;  /* 0x000000cecd6c723e */ /* 0x008fe200000000ff */
[----:B------:R-:W-:Y:S02]  /*14d00*/  IMAD.MOV.U32 R124, RZ, RZ, R195 ;  /* 0x000000ffff7c7224 */ /* 0x000fe400078e00c3 */
[----:B------:R-:W-:Y:S01]  /*14d10*/  IMAD.MOV.U32 R195, RZ, RZ, R194 ;  /* 0x000000ffffc37224 */ /* 0x000fe200078e00c2 */
[----:B------:R-:W-:Y:S01]  /*14d20*/  MOV R194, R123 ;  /* 0x0000007b00c27202 */ /* 0x000fe20000000f00 */
[----:B------:R-:W-:Y:S03]  /*14d30*/  IMAD.MOV.U32 R123, RZ, RZ, R192 ;  /* 0x000000ffff7b7224 */ /* 0x000fe600078e00c0 */
[----:B------:R-:W-:Y:S01]  /*14d40*/  IMAD.MOV.U32 R192, RZ, RZ, R193 ;  /* 0x000000ffffc07224 */ /* 0x000fe200078e00c1 */
[----:B------:R-:W-:Y:S01]  /*14d50*/  MOV R193, R159 ;  /* 0x0000009f00c17202 */ /* 0x000fe20000000f00 */
[----:B------:R-:W-:Y:S02]  /*14d60*/  IMAD.MOV.U32 R159, RZ, RZ, R157 ;  /* 0x000000ffff9f7224 */ /* 0x000fe400078e009d */
[----:B------:R-:W-:Y:S01]  /*14d70*/  IMAD.MOV.U32 R157, RZ, RZ, R197 ;  /* 0x000000ffff9d7224 */ /* 0x000fe200078e00c5 */
[----:B------:R-:W-:Y:S02]  /*14d80*/  MOV R197, R203 ;  /* 0x000000cb00c57202 */ /* 0x000fe40000000f00 */
[----:B------:R1:W-:Y:S02]  /*14d90*/  MUFU.EX2 R203, R2 ;  /* 0x0000000200cb7308 */ /* 0x0003e40000000800 */
[----:B-1----:R-:W-:Y:S02]  /*14da0*/  FFMA.FTZ R2, R200, c[0x0][0x2d0], -R184 ;  /* 0x0000b400c8027a23 */ /* 0x002fe400000108b8 */
[----:B------:R-:W-:Y:S06]  /*14db0*/  IMAD.MOV.U32 R200, RZ, RZ, R201 ;  /* 0x000000ffffc87224 */ /* 0x000fec00078e00c9 */
[----:B------:R1:W2:Y:S02]  /*14dc0*/  MUFU.EX2 R201, R2 ;  /* 0x0000000200c97308 */ /* 0x0002a40000000800 */
[----:B-1----:R-:W-:Y:S01]  /*14dd0*/  FFMA.FTZ R2, R124, c[0x0][0x2d0], -R151 ;  /* 0x0000b4007c027a23 */ /* 0x002fe20000010897 */
[----:B--2---:R-:W-:Y:S01]  /*14de0*/  F2FP.PACK_AB R109, R201, R203 ;  /* 0x000000cbc96d723e */ /* 0x004fe200000000ff */
[----:B------:R-:W-:Y:S01]  /*14df0*/  IMAD.MOV.U32 R124, RZ, RZ, R195 ;  /* 0x000000ffff7c7224 */ /* 0x000fe200078e00c3 */
[----:B------:R-:W-:Y:S01]  /*14e00*/  MOV R195, R194 ;  /* 0x000000c200c37202 */ /* 0x000fe20000000f00 */
[----:B------:R-:W-:Y:S02]  /*14e10*/  IMAD.MOV.U32 R194, RZ, RZ, R123 ;  /* 0x000000ffffc27224 */ /* 0x000fe400078e007b */
[----:B------:R-:W-:Y:S01]  /*14e20*/  IMAD.MOV.U32 R123, RZ, RZ, R192 ;  /* 0x000000ffff7b7224 */ /* 0x000fe200078e00c0 */
[----:B------:R-:W-:Y:S01]  /*14e30*/  MOV R192, R163 ;  /* 0x000000a300c07202 */ /* 0x000fe20000000f00 */
[----:B------:R-:W-:Y:S02]  /*14e40*/  IMAD.MOV.U32 R163, RZ, RZ, R202 ;  /* 0x000000ffffa37224 */ /* 0x000fe400078e00ca */
[----:B------:R1:W-:Y:S02]  /*14e50*/  MUFU.EX2 R202, R2 ;  /* 0x0000000200ca7308 */ /* 0x0003e40000000800 */
[----:B-1----:R-:W-:Y:S08]  /*14e60*/  FFMA.FTZ R2, R200, c[0x0][0x2d0], -R151 ;  /* 0x0000b400c8027a23 */ /* 0x002ff00000010897 */
[----:B------:R1:W2:Y:S02]  /*14e70*/  MUFU.EX2 R200, R2 ;  /* 0x0000000200c87308 */ /* 0x0002a40000000800 */
[--C-:B-1----:R-:W-:Y:S01]  /*14e80*/  FFMA.FTZ R2, R199, c[0x0][0x2d0], -R184.reuse ;  /* 0x0000b400c7027a23 */ /* 0x102fe200000108b8 */
[----:B--2---:R-:W-:Y:S07]  /*14e90*/  F2FP.PACK_AB R110, R200, R202 ;  /* 0x000000cac86e723e */ /* 0x004fee00000000ff */
[----:B------:R1:W-:Y:S02]  /*14ea0*/  MUFU.EX2 R199, R2 ;  /* 0x0000000200c77308 */ /* 0x0003e40000000800 */
[----:B-1----:R-:W-:Y:S02]  /*14eb0*/  FFMA.FTZ R2, R124, c[0x0][0x2d0], -R184 ;  /* 0x0000b4007c027a23 */ /* 0x002fe400000108b8 */
[----:B------:R-:W-:Y:S01]  /*14ec0*/  IMAD.MOV.U32 R124, RZ, RZ, R194 ;  /* 0x000000ffff7c7224 */ /* 0x000fe200078e00c2 */
[----:B------:R-:W-:Y:S01]  /*14ed0*/  MOV R194, R122 ;  /* 0x0000007a00c27202 */ /* 0x000fe20000000f00 */
[----:B------:R-:W-:Y:S02]  /*14ee0*/  IMAD.MOV.U32 R122, RZ, RZ, R121 ;  /* 0x000000ffff7a7224 */ /* 0x000fe400078e0079 */
[----:B------:R-:W-:Y:S01]  /*14ef0*/  IMAD.MOV.U32 R121, RZ, RZ, R162 ;  /* 0x000000ffff797224 */ /* 0x000fe200078e00a2 */
[----:B------:R-:W-:Y:S02]  /*14f00*/  MOV R162, R198 ;  /* 0x000000c600a27202 */ /* 0x000fe40000000f00 */
[----:B------:R-:W1:Y:S02]  /*14f10*/  MUFU.EX2 R198, R2 ;  /* 0x0000000200c67308 */ /* 0x000e640000000800 */
[----:B-1----:R-:W-:Y:S01]  /*14f20*/  F2FP.PACK_AB R111, R198, R199 ;  /* 0x000000c7c66f723e */ /* 0x002fe200000000ff */
[----:B------:R-:W-:Y:S02]  /*14f30*/  FFMA.FTZ R2, R123, c[0x0][0x2d0], -R149 ;  /* 0x0000b4007b027a23 */ /* 0x000fe40000010895 */
[----:B------:R-:W-:Y:S02]  /*14f40*/  IMAD.MOV.U32 R123, RZ, RZ, R193 ;  /* 0x000000ffff7b7224 */ /* 0x000fe400078e00c1 */
[----:B------:R-:W-:Y:S01]  /*14f50*/  IMAD.MOV.U32 R193, RZ, RZ, R159 ;  /* 0x000000ffffc17224 */ /* 0x000fe200078e009f */
[----:B------:R-:W-:Y:S01]  /*14f60*/  MOV R159, R197 ;  /* 0x000000c5009f7202 */ /* 0x000fe20000000f00 */
[C---:B------:R-:W-:Y:S01]  /*14f70*/  HMMA.16816.F32 R8, R108.reuse, R104, R8 ;  /* 0x000000686c08723c */ /* 0x040fe20000001808 */
[----:B------:R1:W-:Y:S07]  /*14f80*/  MUFU.EX2 R197, R2 ;  /* 0x0000000200c57308 */ /* 0x0003ee0000000800 */
[-C--:B------:R-:W-:Y:S08]  /*14f90*/  HMMA.16816.F32 R12, R108, R106.reuse, R12 ;  /* 0x0000006a6c0c723c */ /* 0x080ff0000000180c */
[C---:B------:R-:W-:Y:S01]  /*14fa0*/  HMMA.16816.F32 R16, R100.reuse, R106, R16 ;  /* 0x0000006a6410723c */ /* 0x040fe20000001810 */
[----:B------:R-:W2:Y:S07]  /*14fb0*/  LDSM.16.MT88.4 R104, [R210+0x1900] ;  /* 0x00190000d268783b */ /* 0x000eae0000004200 */
[-C--:B------:R-:W-:Y:S04]  /*14fc0*/  HMMA.16816.F32 R20, R100, R112.reuse, R20 ;  /* 0x000000706414723c */ /* 0x080fe80000001814 */
[----:B-1----:R-:W-:Y:S02]  /*14fd0*/  FFMA.FTZ R2, R194, c[0x0][0x2d0], -R149 ;  /* 0x0000b400c2027a23 */ /* 0x002fe40000010895 */
        /* <DEDUP_REMOVED lines=10> */
[----:B------:R-:W1:Y:S03]  /*15080*/  LDSM.16.MT88.4 R112, [R209+0x2900] ;  /* 0x00290000d170783b */ /* 0x000e660000004200 */
[----:B------:R-:W-:Y:S02]  /*15090*/  IMAD.MOV.U32 R164, RZ, RZ, R196 ;  /* 0x000000ffffa47224 */ /* 0x000fe400078e00c4 */
[----:B------:R3:W-:Y:S02]  /*150a0*/  MUFU.EX2 R196, R2 ;  /* 0x0000000200c47308 */ /* 0x0007e40000000800 */
[-C--:B------:R-:W-:Y:S08]  /*150b0*/  HMMA.16816.F32 R36, R100, R116.reuse, R36 ;  /* 0x000000746424723c */ /* 0x080ff00000001824 */
[C---:B------:R-:W-:Y:S08]  /*150c0*/  HMMA.16816.F32 R40, R108.reuse, R116, R40 ;  /* 0x000000746c28723c */ /* 0x040ff00000001828 */
[-C--:B------:R-:W-:Y:S04]  /*150d0*/  HMMA.16816.F32 R44, R108, R118.reuse, R44 ;  /* 0x000000766c2c723c */ /* 0x080fe8000000182c */
[--C-:B---3--:R-:W-:Y:S01]  /*150e0*/  FFMA.FTZ R2, R124, c[0x0][0x2d0], -R150.reuse ;  /* 0x0000b4007c027a23 */ /* 0x108fe20000010896 */
[----:B------:R-:W-:Y:S03]  /*150f0*/  MOV R124, R195 ;  /* 0x000000c3007c7202 */ /* 0x000fe60000000f00 */
[C---:B------:R-:W-:Y:S01]  /*15100*/  HMMA.16816.F32 R48, R100.reuse, R118, R48 ;  /* 0x000000766430723c */ /* 0x040fe20000001830 */
[----:B------:R-:W3:Y:S01]  /*15110*/  LDSM.16.MT88.4 R116, [R210+0x2900] ;  /* 0x00290000d274783b */ /* 0x000ee20000004200 */
[----:B------:R4:W-:Y:S06]  /*15120*/  MUFU.EX2 R195, R2 ;  /* 0x0000000200c37308 */ /* 0x0009ec0000000800 */
[-C--:B--2---:R-:W-:Y:S08]  /*15130*/  HMMA.16816.F32 R52, R100, R104.reuse, R52 ;  /* 0x000000686434723c */ /* 0x084ff00000001834 */
[C---:B------:R-:W-:Y:S08]  /*15140*/  HMMA.16816.F32 R56, R108.reuse, R104, R56 ;  /* 0x000000686c38723c */ /* 0x040ff00000001838 */
[-C--:B------:R-:W-:Y:S04]  /*15150*/  HMMA.16816.F32 R60, R108, R106.reuse, R60 ;  /* 0x0000006a6c3c723c */ /* 0x080fe8000000183c */
[----:B----4-:R-:W-:Y:S02]  /*15160*/  FFMA.FTZ R2, R123, c[0x0][0x2d0], -R150 ;  /* 0x0000b4007b027a23 */ /* 0x010fe40000010896 */
[----:B------:R-:W-:Y:S02]  /*15170*/  IMAD.MOV.U32 R123, RZ, RZ, R193 ;  /* 0x000000ffff7b7224 */ /* 0x000fe400078e00c1 */
[C---:B------:R-:W-:Y:S01]  /*15180*/  HMMA.16816.F32 R64, R100.reuse, R106, R64 ;  /* 0x0000006a6440723c */ /* 0x040fe20000001840 */
[----:B------:R-:W2:Y:S01]  /*15190*/  LDL.LU R107, [R1+0x4] ;  /* 0x00000400016b7983 */ /* 0x000ea20000300800 */
        /* <DEDUP_REMOVED lines=17> */
[--C-:B-1----:R-:W-:Y:S01]  /*152b0*/  FFMA.FTZ R2, R124, c[0x0][0x2d0], -R150.reuse ;  /* 0x0000b4007c027a23 */ /* 0x102fe20000010896 */
[----:B------:R-:W-:Y:S01]  /*152c0*/  MOV R124, R166 ;  /* 0x000000a6007c7202 */ /* 0x000fe20000000f00 */
[----:B------:R-:W-:Y:S01]  /*152d0*/  FFMA.FTZ R150, R123, c[0x0][0x2d0], -R150 ;  /* 0x0000b4007b967a23 */ /* 0x000fe20000010896 */
[----:B------:R-:W-:Y:S01]  /*152e0*/  MOV R123, R163 ;  /* 0x000000a3007b7202 */ /* 0x000fe20000000f00 */
[----:B------:R-:W-:Y:S01]  /*152f0*/  HMMA.16816.F32 R96, R100, R118, R96 ;  /* 0x000000766460723c */ /* 0x000fe20000001860 */
[----:B------:R1:W-:Y:S03]  /*15300*/  MUFU.EX2 R191, R2 ;  /* 0x0000000200bf7308 */ /* 0x0003e60000000800 */
[----:B------:R-:W-:Y:S01]  /*15310*/  IMAD.MOV.U32 R163, RZ, RZ, R162 ;  /* 0x000000ffffa37224 */ /* 0x000fe200078e00a2 */
[----:B---3--:R-:W-:Y:S01]  /*15320*/  F2FP.PACK_AB R149, R193, R195 ;  /* 0x000000c3c195723e */ /* 0x008fe200000000ff */
[----:B------:R-:W-:Y:S05]  /*15330*/  IMAD.MOV.U32 R162, RZ, RZ, R186 ;  /* 0x000000ffffa27224 */ /* 0x000fea00078e00ba */
[----:B------:R4:W-:Y:S01]  /*15340*/  MUFU.EX2 R190, R150 ;  /* 0x0000009600be7308 */ /* 0x0009e20000000800 */
[--C-:B-1----:R-:W-:Y:S02]  /*15350*/  FFMA.FTZ R2, R122, c[0x0][0x2d0], -R151.reuse ;  /* 0x0000b4007a027a23 */ /* 0x102fe40000010897 */
[----:B------:R-:W-:Y:S07]  /*15360*/  IMAD.MOV.U32 R122, RZ, RZ, R164 ;  /* 0x000000ffff7a7224 */ /* 0x000fee00078e00a4 */
[----:B------:R1:W-:Y:S01]  /*15370*/  MUFU.EX2 R188, R2 ;  /* 0x0000000200bc7308 */ /* 0x0003e20000000800 */
[----:B----4-:R-:W-:Y:S01]  /*15380*/  F2FP.PACK_AB R150, R192, R194 ;  /* 0x000000c2c096723e */ /* 0x010fe200000000ff */
[----:B-1----:R-:W-:Y:S02]  /*15390*/  FFMA.FTZ R2, R121, c[0x0][0x2d0], -R151 ;  /* 0x0000b40079027a23 */ /* 0x002fe40000010897 */
[----:B------:R-:W-:Y:S06]  /*153a0*/  IMAD.MOV.U32 R121, RZ, RZ, R165 ;  /* 0x000000ffff797224 */ /* 0x000fec00078e00a5 */
[----:B------:R1:W3:Y:S02]  /*153b0*/  MUFU.EX2 R189, R2 ;  /* 0x0000000200bd7308 */ /* 0x0002e40000000800 */
[--C-:B-1----:R-:W-:Y:S01]  /*153c0*/  FFMA.FTZ R2, R167, c[0x0][0x2d0], -R184.reuse ;  /* 0x0000b400a7027a23 */ /* 0x102fe200000108b8 */
[----:B---3--:R-:W-:Y:S01]  /*153d0*/  F2FP.PACK_AB R176, R189, R188 ;  /* 0x000000bcbdb0723e */ /* 0x008fe200000000ff */
[----:B------:R-:W1:Y:S06]  /*153e0*/  LDSM.16.MT88.4 R164, [R209+0xd00] ;  /* 0x000d0000d1a4783b */ /* 0x000e6c0000004200 */
[----:B------:R3:W-:Y:S02]  /*153f0*/  MUFU.EX2 R186, R2 ;  /* 0x0000000200ba7308 */ /* 0x0007e40000000800 */
[--C-:B---3--:R-:W-:Y:S08]  /*15400*/  FFMA.FTZ R2, R187, c[0x0][0x2d0], -R184.reuse ;  /* 0x0000b400bb027a23 */ /* 0x108ff000000108b8 */
[----:B------:R3:W4:Y:S02]  /*15410*/  MUFU.EX2 R187, R2 ;  /* 0x0000000200bb7308 */ /* 0x0007240000000800 */
[--C-:B---3--:R-:W-:Y:S01]  /*15420*/  FFMA.FTZ R2, R185, c[0x0][0x2d0], -R151.reuse ;  /* 0x0000b400b9027a23 */ /* 0x108fe20000010897 */
[----:B----4-:R-:W-:Y:S01]  /*15430*/  F2FP.PACK_AB R177, R187, R186 ;  /* 0x000000babbb1723e */ /* 0x010fe200000000ff */
[----:B------:R-:W-:Y:S01]  /*15440*/  FFMA.FTZ R151, R159, c[0x0][0x2d0], -R151 ;  /* 0x0000b4009f977a23 */ /* 0x000fe20000010897 */
[----:B------:R-:W-:Y:S05]  /*15450*/  MOV R159, R158 ;  /* 0x0000009e009f7202 */ /* 0x000fea0000000f00 */
[----:B------:R3:W-:Y:S01]  /*15460*/  MUFU.EX2 R185, R2 ;  /* 0x0000000200b97308 */ /* 0x0007e20000000800 */
[----:B------:R-:W-:Y:S09]  /*15470*/  IMAD.MOV.U32 R158, RZ, RZ, R147 ;  /* 0x000000ffff9e7224 */ /* 0x000ff200078e0093 */
[----:B------:R4:W1:Y:S01]  /*15480*/  MUFU.EX2 R147, R151 ;  /* 0x0000009700937308 */ /* 0x0008620000000800 */
[--C-:B---3--:R-:W-:Y:S02]  /*15490*/  FFMA.FTZ R2, R124, c[0x0][0x2d0], -R184.reuse ;  /* 0x0000b4007c027a23 */ /* 0x108fe400000108b8 */
[----:B------:R-:W-:Y:S01]  /*154a0*/  FFMA.FTZ R184, R148, c[0x0][0x2d0], -R184 ;  /* 0x0000b40094b87a23 */ /* 0x000fe200000108b8 */
[----:B------:R-:W-:Y:S01]  /*154b0*/  F2FP.PACK_AB R148, R196, R197 ;  /* 0x000000c5c494723e */ /* 0x000fe200000000ff */
[----:B------:R-:W-:Y:S01]  /*154c0*/  IMAD.MOV.U32 R124, RZ, RZ, R163 ;  /* 0x000000ffff7c7224 */ /* 0x000fe200078e00a3 */
[----:B------:R-:W-:Y:S01]  /*154d0*/  MOV R163, R162 ;  /* 0x000000a200a37202 */ /* 0x000fe20000000f00 */
[----:B------:R-:W-:Y:S03]  /*154e0*/  IMAD.MOV.U32 R162, RZ, RZ, R146 ;  /* 0x000000ffffa27224 */ /* 0x000fe600078e0092 */
        /* <DEDUP_REMOVED lines=15> */
[----:B------:R-:W-:Y:S01]  /*155e0*/  MOV R8, R163 ;  /* 0x000000a300087202 */ /* 0x000fe20000000f00 */
[----:B------:R-:W-:Y:S01]  /*155f0*/  IMAD.MOV.U32 R11, RZ, RZ, R162 ;  /* 0x000000ffff0b7224 */ /* 0x000fe200078e00a2 */
[----:B------:R-:W-:Y:S03]  /*15600*/  MOV R9, R160 ;  /* 0x000000a000097202 */ /* 0x000fe60000000f00 */
        /* <DEDUP_REMOVED lines=9> */
[----:B------:R-:W-:Y:S02]  /*156a0*/  IMAD.MOV.U32 R13, RZ, RZ, R123 ;  /* 0x000000ffff0d7224 */ /* 0x000fe400078e007b */
[-C--:B------:R-:W-:Y:S04]  /*156b0*/  HMMA.16816.F32 R100, R148, R112.reuse, R20 ;  /* 0x000000709464723c */ /* 0x080fe80000001814 */
[----:B------:R-:W-:Y:S02]  /*156c0*/  FADD.FTZ R3, R15, R11 ;  /* 0x0000000b0f037221 */ /* 0x000fe40000010000 */
[----:B------:R-:W-:Y:S02]  /*156d0*/  FADD.FTZ R0, R13, R0 ;  /* 0x000000000d007221 */ /* 0x000fe40000010000 */
[C---:B------:R-:W-:Y:S04]  /*156e0*/  HMMA.16816.F32 R104, R176.reuse, R112, R24 ;  /* 0x00000070b068723c */ /* 0x040fe80000001818 */
[----:B------:R-:W-:Y:S02]  /*156f0*/  FADD.FTZ R8, R14, R0 ;  /* 0x000000000e087221 */ /* 0x000fe40000010000 */
[----:B------:R-:W-:Y:S02]  /*15700*/  IMAD.MOV.U32 R12, RZ, RZ, R124 ;  /* 0x000000ffff0c7224 */ /* 0x000fe400078e007c */
        /* <DEDUP_REMOVED lines=81> */
.L_x_732:
[----:B------:R-:W-:-:S13]  /*15c20*/  ISETP.GE.AND P0, PT, R204, RZ, PT ;  /* 0x000000ffcc00720c */ /* 0x000fda0003f06270 */
[----:B------:R-:W-:Y:S05]  /*15c30*/  @!P0 BRA `(.L_x_734) ;  /* 0x000032a000008947 */ /* 0x000fea0003800000 */
[----:B------:R-:W2:Y:S01]  /*15c40*/  LDL.64 R10, [R1+0x40] ;  /* 0x00004000010a7983 */ /* 0x000ea20000100a00 */
[----:B------:R-:W-:-:S03]  /*15c50*/  ULDC.64 UR4, c[0x0][0x208] ;  /* 0x0000820000047ab9 */ /* 0x000fc60000000a00 */
[----:B------:R-:W3:Y:S04]  /*15c60*/  LDL.64 R8, [R1+0x38] ;  /* 0x0000380001087983 */ /* 0x000ee80000100a00 */
[----:B-1----:R-:W4:Y:S04]  /*15c70*/  LDL.64 R6, [R1+0x58] ;  /* 0x0000580001067983 */ /* 0x002f280000100a00 */
[----:B------:R-:W2:Y:S01]  /*15c80*/  LDL.LU.64 R4, [R1+0x48] ;  /* 0x0000480001047983 */ /* 0x000ea20000300a00 */
[----:B------:R-:W-:Y:S01]  /*15c90*/  USHF.L.U64.HI UR5, UR4, 0x5, UR5 ;  /* 0x0000000504057899 */ /* 0x000fe20008010205 */
[----:B------:R-:W-:Y:S01]  /*15ca0*/  IMAD.MOV.U32 R2, RZ, RZ, R144 ;  /* 0x000000ffff027224 */ /* 0x000fe200078e0090 */
[----:B------:R-:W-:Y:S01]  /*15cb0*/  USHF.L.U32 UR8, UR4, 0x5, URZ ;  /* 0x0000000504087899 */ /* 0x000fe2000800063f */
[----:B------:R-:W-:-:S02]  /*15cc0*/  IMAD.MOV.U32 R0, RZ, RZ, R145 ;  /* 0x000000ffff007224 */ /* 0x000fc400078e0091 */
[----:B------:R-:W-:Y:S01]  /*15cd0*/  IMAD.MOV.U32 R147, RZ, RZ, R142 ;  /* 0x000000ffff937224 */ /* 0x000fe200078e008e */
[----:B------:R-:W-:Y:S01]  /*15ce0*/  ULDC UR4, c[0x0][0x208] ;  /* 0x0000820000047ab9 */ /* 0x000fe20000000800 */
[----:B------:R-:W-:Y:S01]  /*15cf0*/  IMAD.MOV.U32 R146, RZ, RZ, R143 ;  /* 0x000000ffff927224 */ /* 0x000fe200078e008f */
[----:B------:R-:W-:Y:S01]  /*15d00*/  USHF.L.U32 UR4, UR4, 0x6, URZ ;  /* 0x0000000604047899 */ /* 0x000fe2000800063f */
[C---:B---3--:R-:W-:Y:S02]  /*15d10*/  IADD3 RZ, P1, R8.reuse, 0x20, RZ ;  /* 0x0000002008ff7810 */ /* 0x048fe40007f3e0ff */
[----:B------:R-:W-:Y:S02]  /*15d20*/  IADD3 RZ, P0, R8, 0x40, RZ ;  /* 0x0000004008ff7810 */ /* 0x000fe40007f1e0ff */
[C---:B----4-:R-:W-:Y:S01]  /*15d30*/  IADD3 RZ, P2, R6.reuse, 0x40, RZ ;  /* 0x0000004006ff7810 */ /* 0x050fe20007f5e0ff */
[----:B--2---:R-:W-:Y:S01]  /*15d40*/  IMAD.X R248, RZ, RZ, R11, P1 ;  /* 0x000000fffff87224 */ /* 0x004fe200008e060b */
[----:B------:R-:W-:Y:S01]  /*15d50*/  IADD3 RZ, P3, R6, 0x20, RZ ;  /* 0x0000002006ff7810 */ /* 0x000fe20007f7e0ff */
[----:B------:R-:W-:Y:S01]  /*15d60*/  IMAD.MOV.U32 R4, RZ, RZ, R6 ;  /* 0x000000ffff047224 */ /* 0x000fe200078e0006 */
[----:B------:R-:W-:Y:S01]  /*15d70*/  IADD3.X R247, RZ, R11, RZ, P0, !PT ;  /* 0x0000000bfff77210 */ /* 0x000fe200007fe4ff */
[----:B------:R-:W-:Y:S01]  /*15d80*/  IMAD.X R231, RZ, RZ, R5, P2 ;  /* 0x000000ffffe77224 */ /* 0x000fe200010e0605 */
[----:B------:R-:W-:-:S02]  /*15d90*/  IADD3.X R233, RZ, R5, RZ, P3, !PT ;  /* 0x00000005ffe97210 */ /* 0x000fc40001ffe4ff */
[----:B------:R1:W-:Y:S01]  /*15da0*/  STL.64 [R1+0x48], R4 ;  /* 0x0000480401007387 */ /* 0x0003e20000100a00 */
[C---:B------:R-:W-:Y:S02]  /*15db0*/  IADD3 R232, R6.reuse, 0x20, RZ ;  /* 0x0000002006e87810 */ /* 0x040fe40007ffe0ff */
[----:B------:R-:W-:Y:S02]  /*15dc0*/  IADD3 R230, R6, 0x40, RZ ;  /* 0x0000004006e67810 */ /* 0x000fe40007ffe0ff */
[C---:B------:R-:W-:Y:S02]  /*15dd0*/  IADD3 R246, R8.reuse, 0x20, RZ ;  /* 0x0000002008f67810 */ /* 0x040fe40007ffe0ff */
[----:B------:R-:W-:Y:S02]  /*15de0*/  IADD3 R245, R8, 0x40, RZ ;  /* 0x0000004008f57810 */ /* 0x000fe40007ffe0ff */
.L_x_735:
[----:B------:R-:W2:Y:S01]  /*15df0*/  LDL.64 R202, [R1+0x48] ;  /* 0x0000480001ca7983 */ /* 0x000ea20000100a00 */
[----:B------:R-:W-:Y:S04]  /*15e00*/  DEPBAR.LE SB0, 0x0 ;  /* 0x000080000000791a */ /* 0x000fe80000000000 */
[----:B------:R-:W-:Y:S01]  /*15e10*/  MOV R53, 0x6 ;  /* 0x0000000600357802 */ /* 0x000fe20000000f00 */
[----:B------:R-:W3:Y:S01]  /*15e20*/  LDL R205, [R1+0x64] ;  /* 0x0000640001cd7983 */ /* 0x000ee20000100800 */
[----:B------:R-:W-:Y:S01]  /*15e30*/  MOV R3, c[0x0][0x208] ;  /* 0x0000820000037a02 */ /* 0x000fe20000000f00 */
[C---:B------:R-:W-:Y:S01]  /*15e40*/  IMAD.WIDE.U32 R184, R204.reuse, UR4, R232 ;  /* 0x00000004ccb87c25 */ /* 0x040fe2000f8e00e8 */
[----:B------:R-:W-:Y:S01]  /*15e50*/  SHF.R.S32.HI R52, RZ, 0x1f, R204 ;  /* 0x0000001fff347819 */ /* 0x000fe200000114cc */
[----:B------:R-:W4:Y:S01]  /*15e60*/  LDL.64 R206, [R1+0x58] ;  /* 0x0000580001ce7983 */ /* 0x000f220000100a00 */
[----:B------:R-:W-:Y:S01]  /*15e70*/  SHF.L.U64.HI R3, R3, R53, c[0x0][0x20c] ;  /* 0x0000830003037619 */ /* 0x000fe20000010235 */
[----:B------:R-:W-:Y:S01]  /*15e80*/  IMAD.WIDE.U32 R144, R204, UR4, R230 ;  /* 0x00000004cc907c25 */ /* 0x000fe2000f8e00e6 */
[----:B------:R-:W-:Y:S02]  /*15e90*/  LEA R200, P1, R184, c[0x0][0x1f8], 0x1 ;  /* 0x00007e00b8c87a11 */ /* 0x000fe400078208ff */
[----:B------:R-:W-:Y:S01]  /*15ea0*/  MOV R188, UR8 ;  /* 0x0000000800bc7c02 */ /* 0x000fe20008000f00 */
[----:B------:R-:W-:Y:S01]  /*15eb0*/  BAR.SYNC.DEFER_BLOCKING 0x0 ;  /* 0x0000000000007b1d */ /* 0x000fe20000010000 */
[----:B------:R-:W-:Y:S01]  /*15ec0*/  IMAD R3, R3, R204, RZ ;  /* 0x000000cc03037224 */ /* 0x000fe200078e02ff */
[----:B------:R-:W-:Y:S02]  /*15ed0*/  MOV R189, UR5 ;  /* 0x0000000500bd7c02 */ /* 0x000fe40008000f00 */
[----:B------:R-:W-:Y:S01]  /*15ee0*/  LEA R198, P0, R144, c[0x0][0x1f8], 0x1 ;  /* 0x00007e0090c67a11 */ /* 0x000fe200078008ff */
[----:B------:R-:W-:Y:S01]  /*15ef0*/  IMAD R3, R52, UR4, R3 ;  /* 0x0000000434037c24 */ /* 0x000fe2000f8e0203 */
[----:B------:R-:W-:Y:S02]  /*15f00*/  MOV R227, 0x5 ;  /* 0x0000000500e37802 */ /* 0x000fe40000000f00 */
[----:B------:R-:W-:Y:S02]  /*15f10*/  MOV R226, c[0x0][0x1e0] ;  /* 0x0000780000e27a02 */ /* 0x000fe40000000f00 */
[C---:B------:R-:W-:Y:S02]  /*15f20*/  IADD3 R185, R3.reuse, R185, RZ ;  /* 0x000000b903b97210 */ /* 0x040fe40007ffe0ff */
[----:B------:R-:W-:Y:S02]  /*15f30*/  SHF.L.U32 R226, R226, 0x5, RZ ;  /* 0x00000005e2e27819 */ /* 0x000fe400000006ff */
[----:B------:R-:W-:Y:S01]  /*15f40*/  LEA.HI.X R201, R184, c[0x0][0x1fc], R185, 0x1, P1 ;  /* 0x00007f00b8c97a11 */ /* 0x000fe200008f0cb9 */
[----:B------:R-:W-:Y:S08]  /*15f50*/  LDSM.16.M88.4 R64, [R211+0x6100] ;  /* 0x00610000d340783b */ /* 0x000ff00000000200 */
[----:B------:R-:W1:Y:S08]  /*15f60*/  LDSM.16.M88.4 R16, [R208+0x3100] ;  /* 0x00310000d010783b */ /* 0x000e700000000200 */
[----:B------:R-:W1:Y:S08]  /*15f70*/  LDSM.16.M88.4 R60, [R211+0x7100] ;  /* 0x00710000d33c783b */ /* 0x000e700000000200 */
[----:B------:R-:W1:Y:S08]  /*15f80*/  LDSM.16.M88.4 R32, [R208+0x3500] ;  /* 0x00350000d020783b */ /* 0x000e700000000200 */
[----:B------:R-:W4:Y:S06]  /*15f90*/  LDL.64 R228, [R1+0x38] ;  /* 0x0000380001e47983 */ /* 0x000f2c0000100a00 */
[----:B------:R-:W1:Y:S08]  /*15fa0*/  LDSM.16.M88.4 R48, [R208+0x3900] ;  /* 0x00390000d030783b */ /* 0x000e700000000200 */
[----:B------:R-:W1:Y:S02]  /*15fb0*/  LDSM.16.M88.4 R140, [R208+0x3d00] ;  /* 0x003d0000d08c783b */ /* 0x000e640000000200 */
[-C--:B-1----:R-:W-:Y:S06]  /*15fc0*/  HMMA.16816.F32 R4, R64, R16.reuse, RZ ;  /* 0x000000104004723c */ /* 0x082fec00000018ff */
[----:B------:R-:W-:Y:S02]  /*15fd0*/  LDSM.16.M88.4 R148, [R212+0x6100] ;  /* 0x00610000d494783b */ /* 0x000fe40000000200 */
[C---:B------:R-:W-:Y:S06]  /*15fe0*/  HMMA.16816.F32 R8, R60.reuse, R16, RZ ;  /* 0x000000103c08723c */ /* 0x040fec00000018ff */
[----:B-----5:R-:W1:Y:S02]  /*15ff0*/  LDSM.16.M88.4 R176, [R213] ;  /* 0x00000000d5b0783b */ /* 0x020e640000000200 */
[-C--:B------:R-:W-:Y:S06]  /*16000*/  HMMA.16816.F32 R12, R60, R18.reuse, RZ ;  /* 0x000000123c0c723c */ /* 0x080fec00000018ff */
[----:B------:R-:W1:Y:S02]  /*16010*/  LDSM.16.M88.4 R180, [R212+0x7100] ;  /* 0x00710000d4b4783b */ /* 0x000e640000000200 */
[C---:B------:R-:W-:Y:S06]  /*16020*/  HMMA.16816.F32 R16, R64.reuse, R18, RZ ;  /* 0x000000124010723c */ /* 0x040fec00000018ff */
[----:B------:R-:W-:Y:S02]  /*16030*/  LDSM.16.M88.4 R192, [R222] ;  /* 0x00000000dec0783b */ /* 0x000fe40000000200 */
[-C--:B------:R-:W-:Y:S08]  /*16040*/  HMMA.16816.F32 R20, R64, R32.reuse, RZ ;  /* 0x000000204014723c */ /* 0x080ff000000018ff */
[C---:B------:R-:W-:Y:S08]  /*16050*/  HMMA.16816.F32 R24, R60.reuse, R32, RZ ;  /* 0x000000203c18723c */ /* 0x040ff000000018ff */
[-C--:B------:R-:W-:Y:S08]  /*16060*/  HMMA.16816.F32 R28, R60, R34.reuse, RZ ;  /* 0x000000223c1c723c */ /* 0x080ff000000018ff */
[C---:B------:R-:W-:Y:S08]  /*16070*/  HMMA.16816.F32 R32, R64.reuse, R34, RZ ;  /* 0x000000224020723c */ /* 0x040ff000000018ff */
[-C--:B------:R-:W-:Y:S08]  /*16080*/  HMMA.16816.F32 R36, R64, R48.reuse, RZ ;  /* 0x000000304024723c */ /* 0x080ff000000018ff */
[C---:B------:R-:W-:Y:S08]  /*16090*/  HMMA.16816.F32 R40, R60.reuse, R48, RZ ;  /* 0x000000303c28723c */ /* 0x040ff000000018ff */
[-C--:B------:R-:W-:Y:S08]  /*160a0*/  HMMA.16816.F32 R44, R60, R50.reuse, RZ ;  /* 0x000000323c2c723c */ /* 0x080ff000000018ff */
[C---:B------:R-:W-:Y:S08]  /*160b0*/  HMMA.16816.F32 R48, R64.reuse, R50, RZ ;  /* 0x000000324030723c */ /* 0x040ff000000018ff */
[-C--:B------:R-:W-:Y:S08]  /*160c0*/  HMMA.16816.F32 R52, R64, R140.reuse, RZ ;  /* 0x0000008c4034723c */ /* 0x080ff000000018ff */
[C---:B------:R-:W-:Y:S07]  /*160d0*/  HMMA.16816.F32 R56, R60.reuse, R140, RZ ;  /* 0x0000008c3c38723c */ /* 0x040fee00000018ff */
[----:B------:R-:W-:Y:S01]  /*160e0*/  IADD3 R140, R3, R145, RZ ;  /* 0x00000091038c7210 */ /* 0x000fe20007ffe0ff */
[-C--:B------:R-:W-:Y:S04]  /*160f0*/  HMMA.16816.F32 R60, R60, R142.reuse, RZ ;  /* 0x0000008e3c3c723c */ /* 0x080fe800000018ff */
[----:B------:R-:W-:Y:S01]  /*16100*/  LEA.HI.X R199, R144, c[0x0][0x1fc], R140, 0x1, P0 ;  /* 0x00007f0090c77a11 */ /* 0x000fe200000f0c8c */
[C---:B------:R-:W-:Y:S02]  /*16110*/  IMAD.WIDE.U32 R140, R204.reuse, UR4, R188 ;  /* 0x00000004cc8c7c25 */ /* 0x040fe4000f8e00bc */
[----:B------:R-:W-:Y:S01]  /*16120*/  LDSM.16.M88.4 R188, [R223] ;  /* 0x00000000dfbc783b */ /* 0x000fe20000000200 */
[----:B------:R-:W-:Y:S08]  /*16130*/  HMMA.16816.F32 R64, R64, R142, RZ ;  /* 0x0000008e4040723c */ /* 0x000ff000000018ff */
[-C--:B-1----:R-:W-:Y:S08]  /*16140*/  HMMA.16816.F32 R4, R148, R176.reuse, R4 ;  /* 0x000000b09404723c */ /* 0x082ff00000001804 */
[C---:B------:R-:W-:Y:S08]  /*16150*/  HMMA.16816.F32 R8, R180.reuse, R176, R8 ;  /* 0x000000b0b408723c */ /* 0x040ff00000001808 */
[-C--:B------:R-:W-:Y:S08]  /*16160*/  HMMA.16816.F32 R12, R180, R178.reuse, R12 ;  /* 0x000000b2b40c723c */ /* 0x080ff0000000180c */
[C---:B------:R-:W-:Y:S04]  /*16170*/  HMMA.16816.F32 R16, R148.reuse, R178, R16 ;  /* 0x000000b29410723c */ /* 0x040fe80000001810 */
[----:B--2---:R-:W-:Y:S05]  /*16180*/  IMAD.WIDE.U32 R186, R204, UR4, R202 ;  /* 0x00000004ccba7c25 */ /* 0x004fea000f8e00ca */
[----:B------:R-:W-:Y:S03]  /*16190*/  IADD3 R187, R187, R3, RZ ;  /* 0x00000003bbbb7210 */ /* 0x000fe60007ffe0ff */
[C---:B------:R-:W-:Y:S02]  /*161a0*/  LEA R196, P2, R186.reuse, c[0x0][0x1f8], 0x1 ;  /* 0x00007e00bac47a11 */ /* 0x040fe400078408ff */
[----:B---3--:R-:W-:Y:S02]  /*161b0*/  ISETP.NE.AND P3, PT, R205, RZ, PT ;  /* 0x000000ffcd00720c */ /* 0x008fe40003f65270 */
[----:B------:R-:W-:Y:S02]  /*161c0*/  LEA.HI.X R197, R186, c[0x0][0x1fc], R187, 0x1, P2 ;  /* 0x00007f00bac57a11 */ /* 0x000fe400010f0cbb */
[----:B------:R-:W1:Y:S01]  /*161d0*/  LDSM.16.M88.4 R184, [R224] ;  /* 0x00000000e0b8783b */ /* 0x000e620000000200 */
[-C--:B----4-:R-:W-:Y:S02]  /*161e0*/  IADD3 R144, P0, R206, R140.reuse, RZ ;  /* 0x0000008cce907210 */ /* 0x090fe40007f1e0ff */
[----:B------:R-:W-:Y:S04]  /*161f0*/  IADD3 R3, R3, R141, RZ ;  /* 0x0000008d03037210 */ /* 0x000fe80007ffe0ff */
[C---:B------:R-:W-:Y:S01]  /*16200*/  IADD3.X R142, R3.reuse, R203, RZ, P0, !PT ;  /* 0x000000cb038e7210 */ /* 0x040fe200007fe4ff */
[----:B------:R-:W-:Y:S01]  /*16210*/  @!PT LDS RZ, [RZ] ;  /* 0x00000000fffff984 */ /* 0x000fe20000000800 */
[----:B------:R-:W-:Y:S01]  /*16220*/  @!PT LDS RZ, [RZ] ;  /* 0x00000000fffff984 */ /* 0x000fe20000000800 */
[----:B------:R-:W-:Y:S01]  /*16230*/  @!PT LDS RZ, [RZ] ;  /* 0x00000000fffff984 */ /* 0x000fe20000000800 */
[----:B------:R2:W-:Y:S01]  /*16240*/  LDGSTS.E.BYPASS.LTC128B.128 [R225+0x100], [R196.64], !P5 ;  /* 0x00100000c4e17fae */ /* 0x0005e2000e901d46 */
[-C--:B------:R-:W-:Y:S02]  /*16250*/  IADD3 R141, P0, R232, R140.reuse, RZ ;  /* 0x0000008ce88d7210 */ /* 0x080fe40007f1e0ff */
[----:B------:R-:W-:Y:S05]  /*16260*/  IADD3 R140, P2, R230, R140, RZ ;  /* 0x0000008ce68c7210 */ /* 0x000fea0007f5e0ff */
[----:B------:R3:W-:Y:S08]  /*16270*/  LDGSTS.E.BYPASS.LTC128B.128 [R225+0x1100], [R200.64], !P6 ;  /* 0x01100000c8e17fae */ /* 0x0007f0000f101d46 */
[----:B------:R-:W4:Y:S06]  /*16280*/  LDL.64 R206, [R1+0x40] ;  /* 0x0000400001ce7983 */ /* 0x000f2c0000100a00 */
[----:B------:R-:W4:Y:S04]  /*16290*/  LDL.LU R252, [R1+0x4] ;  /* 0x0000040001fc7983 */ /* 0x000f280000300800 */
[----:B------:R-:W4:Y:S01]  /*162a0*/  LDL.LU R251, [R1+0x8] ;  /* 0x0000080001fb7983 */ /* 0x000f220000300800 */
[C---:B--2---:R-:W-:Y:S03]  /*162b0*/  LEA R196, P1, R144.reuse, c[0x0][0x1f8], 0x1 ;  /* 0x00007e0090c47a11 */ /* 0x044fe600078208ff */
[----:B------:R-:W2:Y:S01]  /*162c0*/  LDL.LU R250, [R1+0xc] ;  /* 0x00000c0001fa7983 */ /* 0x000ea20000300800 */
[----:B------:R-:W-:Y:S01]  /*162d0*/  LEA.HI.X R197, R144, c[0x0][0x1fc], R142, 0x1, P1 ;  /* 0x00007f0090c57a11 */ /* 0x000fe200008f0c8e */
[-C--:B-1----:R-:W-:Y:S02]  /*162e0*/  HMMA.16816.F32 R20, R148, R184.reuse, R20 ;  /* 0x000000b89414723c */ /* 0x082fe40000001814 */
[----:B------:R1:W-:Y:S01]  /*162f0*/  LDGSTS.E.BYPASS.LTC128B.128 [R225+0x2100], [R198.64], !P3 ;  /* 0x02100000c6e17fae */ /* 0x0003e2000d901d46 */
[----:B------:R-:W-:Y:S02]  /*16300*/  IADD3.X R142, R3, R233, RZ, P0, !PT ;  /* 0x000000e9038e7210 */ /* 0x000fe400007fe4ff */
[----:B------:R-:W-:Y:S02]  /*16310*/  LEA R144, P0, R141, c[0x0][0x1f8], 0x1 ;  /* 0x00007e008d907a11 */ /* 0x000fe400078008ff */
[----:B------:R-:W-:Y:S01]  /*16320*/  IADD3.X R3, R3, R231, RZ, P2, !PT ;  /* 0x000000e703037210 */ /* 0x000fe200017fe4ff */
[C---:B------:R-:W-:Y:S02]  /*16330*/  HMMA.16816.F32 R24, R180.reuse, R184, R24 ;  /* 0x000000b8b418723c */ /* 0x040fe40000001818 */
[----:B------:R1:W-:Y:S02]  /*16340*/  LDGSTS.E.BYPASS.LTC128B.128 [R225+0x900], [R196.64], !P5 ;  /* 0x00900000c4e17fae */ /* 0x0003e4000e901d46 */
[----:B------:R-:W-:Y:S02]  /*16350*/  LEA.HI.X R145, R141, c[0x0][0x1fc], R142, 0x1, P0 ;  /* 0x00007f008d917a11 */ /* 0x000fe400000f0c8e */
[C---:B------:R-:W-:Y:S02]  /*16360*/  LEA R142, P0, R140.reuse, c[0x0][0x1f8], 0x1 ;  /* 0x00007e008c8e7a11 */ /* 0x040fe400078008ff */
[-C--:B------:R-:W-:Y:S02]  /*16370*/  HMMA.16816.F32 R28, R180, R186.reuse, R28 ;  /* 0x000000bab41c723c */ /* 0x080fe4000000181c */
[----:B------:R1:W-:Y:S02]  /*16380*/  LDGSTS.E.BYPASS.LTC128B.128 [R225+0x1900], [R144.64], !P6 ;  /* 0x0190000090e17fae */ /* 0x0003e4000f101d46 */
[----:B------:R-:W-:Y:S02]  /*16390*/  LEA.HI.X R143, R140, c[0x0][0x1fc], R3, 0x1, P0 ;  /* 0x00007f008c8f7a11 */ /* 0x000fe400000f0c03 */
[C---:B------:R-:W-:Y:S02]  /*163a0*/  ISETP.GT.AND P0, PT, R204.reuse, RZ, PT ;  /* 0x000000ffcc00720c */ /* 0x040fe40003f04270 */
[C---:B------:R-:W-:Y:S02]  /*163b0*/  HMMA.16816.F32 R32, R148.reuse, R186, R32 ;  /* 0x000000ba9420723c */ /* 0x040fe40000001820 */
[----:B------:R1:W-:Y:S02]  /*163c0*/  LDGSTS.E.BYPASS.LTC128B.128 [R225+0x2900], [R142.64], !P3 ;  /* 0x029000008ee17fae */ /* 0x0003e4000d901d46 */
[----:B------:R-:W-:Y:S04]  /*163d0*/  IADD3 R204, R204, -0x1, RZ ;  /* 0xffffffffcccc7810 */ /* 0x000fe80007ffe0ff */
[-C--:B------:R-:W-:Y:S02]  /*163e0*/  HMMA.16816.F32 R36, R148, R188.reuse, R36 ;  /* 0x000000bc9424723c */ /* 0x080fe40000001824 */
[----:B---3--:R-:W-:Y:S06]  /*163f0*/  LDSM.16.M88.4 R200, [R211+0x9100] ;  /* 0x00910000d3c8783b */ /* 0x008fec0000000200 */
[C---:B------:R-:W-:Y:S02]  /*16400*/  HMMA.16816.F32 R40, R180.reuse, R188, R40 ;  /* 0x000000bcb428723c */ /* 0x040fe40000001828 */
[----:B------:R-:W0:Y:S06]  /*16410*/  LDGDEPBAR ;  /* 0x00000000000079af */ /* 0x000e2c0000000000 */
[-C--:B------:R-:W-:Y:S02]  /*16420*/  HMMA.16816.F32 R44, R180, R190.reuse, R44 ;  /* 0x000000beb42c723c */ /* 0x080fe4000000182c */
[----:B-1----:R-:W-:Y:S06]  /*16430*/  LDSM.16.M88.4 R196, [R208+0x4100] ;  /* 0x00410000d0c4783b */ /* 0x002fec0000000200 */
[C---:B------:R-:W-:Y:S02]  /*16440*/  HMMA.16816.F32 R48, R148.reuse, R190, R48 ;  /* 0x000000be9430723c */ /* 0x040fe40000001830 */
[----:B------:R-:W1:Y:S06]  /*16450*/  LDSM.16.M88.4 R140, [R211+0x8100] ;  /* 0x00810000d38c783b */ /* 0x000e6c0000000200 */
[-C--:B------:R-:W-:Y:S02]  /*16460*/  HMMA.16816.F32 R52, R148, R192.reuse, R52 ;  /* 0x000000c09434723c */ /* 0x080fe40000001834 */
[----:B------:R-:W3:Y:S04]  /*16470*/  LDL.LU R249, [R1+0x10] ;  /* 0x0000100001f97983 */ /* 0x000ee80000300800 */
[----:B------:R-:W1:Y:S02]  /*16480*/  LDSM.16.M88.4 R176, [R208+0x4500] ;  /* 0x00450000d0b0783b */ /* 0x000e640000000200 */
[C---:B------:R-:W-:Y:S06]  /*16490*/  HMMA.16816.F32 R56, R180.reuse, R192, R56 ;  /* 0x000000c0b438723c */ /* 0x040fec0000001838 */
[----:B------:R-:W1:Y:S02]  /*164a0*/  LDSM.16.M88.4 R184, [R208+0x4900] ;  /* 0x00490000d0b8783b */ /* 0x000e640000000200 */
[-C--:B------:R-:W-:Y:S06]  /*164b0*/  HMMA.16816.F32 R60, R180, R194.reuse, R60 ;  /* 0x000000c2b43c723c */ /* 0x080fec000000183c */
[----:B------:R-:W-:Y:S02]  /*164c0*/  LDSM.16.M88.4 R180, [R212+0x8100] ;  /* 0x00810000d4b4783b */ /* 0x000fe40000000200 */
[----:B------:R-:W-:Y:S06]  /*164d0*/  HMMA.16816.F32 R64, R148, R194, R64 ;  /* 0x000000c29440723c */ /* 0x000fec0000001840 */
[----:B------:R-:W1:Y:S02]  /*164e0*/  LDSM.16.M88.4 R148, [R208+0x4d00] ;  /* 0x004d0000d094783b */ /* 0x000e640000000200 */
[-C--:B-1----:R-:W-:Y:S06]  /*164f0*/  HMMA.16816.F32 R4, R140, R196.reuse, R4 ;  /* 0x000000c48c04723c */ /* 0x082fec0000001804 */
[----:B------:R-:W1:Y:S02]  /*16500*/  LDSM.16.M88.4 R188, [R221] ;  /* 0x00000000ddbc783b */ /* 0x000e640000000200 */
[C---:B------:R-:W-:Y:S06]  /*16510*/  HMMA.16816.F32 R8, R200.reuse, R196, R8 ;  /* 0x000000c4c808723c */ /* 0x040fec0000001808 */
[----:B------:R-:W1:Y:S02]  /*16520*/  LDSM.16.M88.4 R192, [R212+0x9100] ;  /* 0x00910000d4c0783b */ /* 0x000e640000000200 */
[-C--:B------:R-:W-:Y:S08]  /*16530*/  HMMA.16816.F32 R12, R200, R198.reuse, R12 ;  /* 0x000000c6c80c723c */ /* 0x080ff0000000180c */
[C---:B------:R-:W-:Y:S01]  /*16540*/  HMMA.16816.F32 R16, R140.reuse, R198, R16 ;  /* 0x000000c68c10723c */ /* 0x040fe20000001810 */
[----:B------:R-:W-:Y:S07]  /*16550*/  LDSM.16.M88.4 R196, [R218] ;  /* 0x00000000dac4783b */ /* 0x000fee0000000200 */
[-C--:B------:R-:W-:Y:S08]  /*16560*/  HMMA.16816.F32 R20, R140, R176.reuse, R20 ;  /* 0x000000b08c14723c */ /* 0x080ff00000001814 */
[C---:B------:R-:W-:Y:S08]  /*16570*/  HMMA.16816.F32 R24, R200.reuse, R176, R24 ;  /* 0x000000b0c818723c */ /* 0x040ff00000001818 */
[-C--:B------:R-:W-:Y:S08]  /*16580*/  HMMA.16816.F32 R28, R200, R178.reuse, R28 ;  /* 0x000000b2c81c723c */ /* 0x080ff0000000181c */
[C---:B------:R-:W-:Y:S01]  /*16590*/  HMMA.16816.F32 R32, R140.reuse, R178, R32 ;  /* 0x000000b28c20723c */ /* 0x040fe20000001820 */
[----:B------:R-:W1:Y:S07]  /*165a0*/  LDSM.16.M88.4 R176, [R220] ;  /* 0x00000000dcb0783b */ /* 0x000e6e0000000200 */
[-C--:B------:R-:W-:Y:S08]  /*165b0*/  HMMA.16816.F32 R36, R140, R184.reuse, R36 ;  /* 0x000000b88c24723c */ /* 0x080ff00000001824 */
[C---:B------:R-:W-:Y:S08]  /*165c0*/  HMMA.16816.F32 R40, R200.reuse, R184, R40 ;  /* 0x000000b8c828723c */ /* 0x040ff00000001828 */
[-C--:B------:R-:W-:Y:S08]  /*165d0*/  HMMA.16816.F32 R44, R200, R186.reuse, R44 ;  /* 0x000000bac82c723c */ /* 0x080ff0000000182c */
[C---:B------:R-:W-:Y:S01]  /*165e0*/  HMMA.16816.F32 R48, R140.reuse, R186, R48 ;  /* 0x000000ba8c30723c */ /* 0x040fe20000001830 */
[----:B------:R-:W1:Y:S07]  /*165f0*/  LDSM.16.M88.4 R184, [R219] ;  /* 0x00000000dbb8783b */ /* 0x000e6e0000000200 */
[-C--:B------:R-:W-:Y:S08]  /*16600*/  HMMA.16816.F32 R52, R140, R148.reuse, R52 ;  /* 0x000000948c34723c */ /* 0x080ff00000001834 */
[C---:B------:R-:W-:Y:S08]  /*16610*/  HMMA.16816.F32 R56, R200.reuse, R148, R56 ;  /* 0x00000094c838723c */ /* 0x040ff00000001838 */
[-C--:B------:R-:W-:Y:S01]  /*16620*/  HMMA.16816.F32 R60, R200, R150.reuse, R60 ;  /* 0x00000096c83c723c */ /* 0x080fe2000000183c */
[----:B------:R-:W-:Y:S07]  /*16630*/  LDSM.16.M88.4 R200, [R211+0xb100] ;  /* 0x00b10000d3c8783b */ /* 0x000fee0000000200 */
[----:B------:R-:W-:Y:S01]  /*16640*/  HMMA.16816.F32 R64, R140, R150, R64 ;  /* 0x000000968c40723c */ /* 0x000fe20000001840 */
[----:B------:R-:W-:Y:S07]  /*16650*/  LDSM.16.M88.4 R140, [R211+0xa100] ;  /* 0x00a10000d38c783b */ /* 0x000fee0000000200 */
[-C--:B-1----:R-:W-:Y:S01]  /*16660*/  HMMA.16816.F32 R4, R180, R188.reuse, R4 ;  /* 0x000000bcb404723c */ /* 0x082fe20000001804 */
[----:B------:R-:W1:Y:S07]  /*16670*/  LDSM.16.M88.4 R148, [R208+0x5100] ;  /* 0x00510000d094783b */ /* 0x000e6e0000000200 */
        /* <DEDUP_REMOVED lines=43> */
[C---:B--2---:R-:W-:Y:S08]  /*16930*/  HMMA.16816.F32 R8, R188.reuse, R184, R8 ;  /* 0x000000b8bc08723c */ /* 0x044ff00000001808 */
        /* <DEDUP_REMOVED lines=80> */
[----:B-1----:R-:W-:Y:S05]  /*16e40*/  FMNMX.FTZ R145, R145, R143, !PT ;  /* 0x0000008f91917209 */ /* 0x002fea0007810000 */
        /* <DEDUP_REMOVED lines=14> */
[----:B------:R3:W3:Y:S01]  /*16f30*/  MUFU.EX2 R141, R0 ;  /* 0x00000000008d7308 */ /* 0x0006e20000000800 */
        /* <DEDUP_REMOVED lines=40> */
[----:B------:R-:W-:Y:S01]  /*171c0*/  MUFU.EX2 R243, R17 ;  /* 0x0000001100f37308 */ /* 0x000fe20000000800 */
[----:B------:R-:W-:Y:S01]  /*171d0*/  @P0 SHF.L.U32 R4, R6, 0x6, RZ ;  /* 0x0000000606040819 */ /* 0x000fe200000006ff */
[----:B------:R-:W-:Y:S02]  /*171e0*/  FFMA.FTZ R45, R45, c[0x0][0x2d0], -R186 ;  /* 0x0000b4002d2d7a23 */ /* 0x000fe400000108ba */
[----:B--2---:R-:W-:Y:S02]  /*171f0*/  FMUL.FTZ R3, R2, c[0x0][0x2d0] ;  /* 0x0000b40002037a20 */ /* 0x004fe40000410000 */
[----:B------:R-:W1:Y:S01]  /*17200*/  SHFL.BFLY PT, R2, R0, 0x2, 0x1f ;  /* 0x0c401f0000027f89 */ /* 0x000e6200000e0000 */
[C---:B---3--:R-:W-:Y:S02]  /*17210*/  FMUL.FTZ R102, R140.reuse, R102 ;  /* 0x000000668c667220 */ /* 0x048fe40000410000 */
[C---:B------:R-:W-:Y:S01]  /*17220*/  FMUL.FTZ R103, R140.reuse, R103 ;  /* 0x000000678c677220 */ /* 0x040fe20000410000 */
[----:B------:R-:W2:Y:S01]  /*17230*/  MUFU.EX2 R244, R16 ;  /* 0x0000001000f47308 */ /* 0x000ea20000000800 */
[C---:B------:R-:W-:Y:S02]  /*17240*/  FMUL.FTZ R114, R140.reuse, R114 ;  /* 0x000000728c727220 */ /* 0x040fe40000410000 */
[C---:B------:R-:W-:Y:S02]  /*17250*/  FMUL.FTZ R115, R140.reuse, R115 ;  /* 0x000000738c737220 */ /* 0x040fe40000410000 */
[C---:B------:R-:W-:Y:S02]  /*17260*/  FMUL.FTZ R116, R141.reuse, R116 ;  /* 0x000000748d747220 */ /* 0x040fe40000410000 */
[C---:B------:R-:W-:Y:S02]  /*17270*/  FMUL.FTZ R117, R141.reuse, R117 ;  /* 0x000000758d757220 */ /* 0x040fe40000410000 */
[C---:B------:R-:W-:Y:S01]  /*17280*/  FMUL.FTZ R118, R140.reuse, R118 ;  /* 0x000000768c767220 */ /* 0x040fe20000410000 */
[----:B------:R-:W3:Y:S01]  /*17290*/  MUFU.EX2 R238, R19 ;  /* 0x0000001300ee7308 */ /* 0x000ee20000000800 */
[C---:B------:R-:W-:Y:S02]  /*172a0*/  FMUL.FTZ R119, R140.reuse, R119 ;  /* 0x000000778c777220 */ /* 0x040fe40000410000 */
[C---:B------:R-:W-:Y:S02]  /*172b0*/  FMUL.FTZ R128, R141.reuse, R128 ;  /* 0x000000808d807220 */ /* 0x040fe40000410000 */
[C---:B------:R-:W-:Y:S02]  /*172c0*/  FMUL.FTZ R129, R141.reuse, R129 ;  /* 0x000000818d817220 */ /* 0x040fe40000410000 */
[C---:B------:R-:W-:Y:S02]  /*172d0*/  FMUL.FTZ R130, R140.reuse, R130 ;  /* 0x000000828c827220 */ /* 0x040fe40000410000 */
[----:B------:R-:W-:Y:S01]  /*172e0*/  FMUL.FTZ R131, R140, R131 ;  /* 0x000000838c837220 */ /* 0x000fe20000410000 */
[----:B-1----:R-:W-:Y:S01]  /*172f0*/  FMNMX.FTZ R0, R0, R2, !PT ;  /* 0x0000000200007209 */ /* 0x002fe20007810000 */
[----:B------:R-:W-:Y:S01]  /*17300*/  MUFU.EX2 R236, R8 ;  /* 0x0000000800ec7308 */ /* 0x000fe20000000800 */
[----:B------:R-:W-:Y:S01]  /*17310*/  FMUL.FTZ R136, R141, R136 ;  /* 0x000000888d887220 */ /* 0x000fe20000410000 */
[----:B--2---:R-:W-:Y:S02]  /*17320*/  F2FP.PACK_AB R150, R243, R244 ;  /* 0x000000f4f396723e */ /* 0x004fe400000000ff */
[----:B------:R-:W1:Y:S01]  /*17330*/  SHFL.BFLY PT, R2, R0, 0x1, 0x1f ;  /* 0x0c201f0000027f89 */ /* 0x000e6200000e0000 */
[C---:B------:R-:W-:Y:S02]  /*17340*/  FMUL.FTZ R137, R141.reuse, R137 ;  /* 0x000000898d897220 */ /* 0x040fe40000410000 */
[C---:B------:R-:W-:Y:S02]  /*17350*/  FMUL.FTZ R138, R140.reuse, R138 ;  /* 0x0000008a8c8a7220 */ /* 0x040fe40000410000 */
[----:B------:R-:W-:Y:S01]  /*17360*/  FMUL.FTZ R139, R140, R139 ;  /* 0x0000008b8c8b7220 */ /* 0x000fe20000410000 */
[----:B------:R-:W2:Y:S01]  /*17370*/  MUFU.EX2 R3, R3 ;  /* 0x0000000300037308 */ /* 0x000ea20000000800 */
[C---:B------:R-:W-:Y:S01]  /*17380*/  FMUL.FTZ R68, R141.reuse, R68 ;  /* 0x000000448d447220 */ /* 0x040fe20000410000 */
[----:B---3--:R-:W-:Y:S01]  /*17390*/  F2FP.PACK_AB R151, R238, R241 ;  /* 0x000000f1ee97723e */ /* 0x008fe200000000ff */
[C---:B------:R-:W-:Y:S02]  /*173a0*/  FMUL.FTZ R69, R141.reuse, R69 ;  /* 0x000000458d457220 */ /* 0x040fe40000410000 */
[C---:B------:R-:W-:Y:S02]  /*173b0*/  FMUL.FTZ R70, R140.reuse, R70 ;  /* 0x000000468c467220 */ /* 0x040fe40000410000 */
[C---:B------:R-:W-:Y:S03]  /*173c0*/  FMUL.FTZ R71, R140.reuse, R71 ;  /* 0x000000478c477220 */ /* 0x040fe60000410000 */
[----:B------:R3:W-:Y:S01]  /*173d0*/  MUFU.EX2 R234, R12 ;  /* 0x0000000c00ea7308 */ /* 0x0007e20000000800 */
[C---:B------:R-:W-:Y:S02]  /*173e0*/  FMUL.FTZ R80, R141.reuse, R80 ;  /* 0x000000508d507220 */ /* 0x040fe40000410000 */
[C---:B------:R-:W-:Y:S02]  /*173f0*/  FMUL.FTZ R81, R141.reuse, R81 ;  /* 0x000000518d517220 */ /* 0x040fe40000410000 */
[C---:B------:R-:W-:Y:S02]  /*17400*/  FMUL.FTZ R82, R140.reuse, R82 ;  /* 0x000000528c527220 */ /* 0x040fe40000410000 */
[----:B------:R-:W-:Y:S01]  /*17410*/  FMUL.FTZ R83, R140, R83 ;  /* 0x000000538c537220 */ /* 0x000fe20000410000 */
        /* <DEDUP_REMOVED lines=19> */
[----:B------:R-:W-:Y:S01]  /*17550*/  @P0 IADD3 R4, P3, R226, R4, RZ ;  /* 0x00000004e2040210 */ /* 0x000fe20007f7e0ff */
[C---:B------:R-:W-:Y:S01]  /*17560*/  FMUL.FTZ R109, R3.reuse, R109 ;  /* 0x0000006d036d7220 */ /* 0x040fe20000410000 */
[----:B------:R-:W-:Y:S01]  /*17570*/  @P0 IADD3.X R7, R2, R247, RZ, P1, !PT ;  /* 0x000000f702070210 */ /* 0x000fe20000ffe4ff */
[C---:B------:R-:W-:Y:S01]  /*17580*/  FMUL.FTZ R120, R3.reuse, R120 ;  /* 0x0000007803787220 */ /* 0x040fe20000410000 */
[C---:B------:R-:W-:Y:S01]  /*17590*/  @P0 LEA R18, P1, R6.reuse, c[0x0][0x1c8], 0x1 ;  /* 0x0000720006120a11 */ /* 0x040fe200078208ff */
[----:B------:R-:W-:Y:S01]  /*175a0*/  MUFU.EX2 R197, R36 ;  /* 0x0000002400c57308 */ /* 0x000fe20000000800 */
[----:B------:R-:W-:Y:S01]  /*175b0*/  MOV R226, c[0x0][0x1e0] ;  /* 0x0000780000e27a02 */ /* 0x000fe20000000f00 */
[----:B-1----:R-:W-:Y:S01]  /*175c0*/  FMUL.FTZ R13, R3, R161 ;  /* 0x000000a1030d7220 */ /* 0x002fe20000410000 */
[----:B------:R-:W-:Y:S01]  /*175d0*/  @P0 LEA.HI.X R19, R6, c[0x0][0x1cc], R7, 0x1, P1 ;  /* 0x0000730006130a11 */ /* 0x000fe200008f0c07 */
[----:B------:R-:W-:Y:S01]  /*175e0*/  FFMA.FTZ R6, R9, c[0x0][0x2d0], -R186 ;  /* 0x0000b40009067a23 */ /* 0x000fe200000108ba */
[----:B------:R-:W-:Y:S01]  /*175f0*/  @P0 IADD3.X R17, R2, R248, RZ, P2, !PT ;  /* 0x000000f802110210 */ /* 0x000fe200017fe4ff */
[----:B------:R-:W-:Y:S01]  /*17600*/  FMUL.FTZ R121, R3, R121 ;  /* 0x0000007903797220 */ /* 0x000fe20000410000 */
[----:B------:R-:W-:Y:S01]  /*17610*/  @P0 LEA R16, P2, R5, c[0x0][0x1c8], 0x1 ;  /* 0x0000720005100a11 */ /* 0x000fe200078408ff */
[----:B------:R-:W-:Y:S01]  /*17620*/  FMUL.FTZ R124, R3, R124 ;  /* 0x0000007c037c7220 */ /* 0x000fe20000410000 */
[----:B------:R-:W-:Y:S01]  /*17630*/  SHF.L.U64.HI R226, R226, R227, c[0x0][0x1e4] ;  /* 0x00007900e2e27619 */ /* 0x000fe200000102e3 */
[----:B------:R1:W4:Y:S01]  /*17640*/  MUFU.EX2 R235, R6 ;  /* 0x0000000600eb7308 */ /* 0x0003220000000800 */
[----:B------:R-:W-:Y:S01]  /*17650*/  @P0 LEA.HI.X R17, R5, c[0x0][0x1cc], R17, 0x1, P2 ;  /* 0x0000730005110a11 */ /* 0x000fe200010f0c11 */
[----:B------:R-:W-:Y:S01]  /*17660*/  FMUL.FTZ R125, R3, R125 ;  /* 0x0000007d037d7220 */ /* 0x000fe20000410000 */
[----:B------:R-:W-:Y:S01]  /*17670*/  @P0 IADD3 R146, P2, R4, R228, RZ ;  /* 0x000000e404920210 */ /* 0x000fe20007f5e0ff */
[----:B--2---:R-:W-:Y:S01]  /*17680*/  FMUL.FTZ R106, R0, R106 ;  /* 0x0000006a006a7220 */ /* 0x004fe20000410000 */
[----:B------:R-:W-:Y:S01]  /*17690*/  @P0 IADD3 R7, P1, R4, R246, RZ ;  /* 0x000000f604070210 */ /* 0x000fe20007f3e0ff */
[----:B------:R2:W-:Y:S01]  /*176a0*/  @P0 LDGSTS.E.BYPASS.LTC128B.128 [R225+0x4100], [R16.64], !P6 ;  /* 0x0410000010e10fae */ /* 0x0005e2000f101d46 */
[----:B------:R-:W-:Y:S01]  /*176b0*/  @P0 IADD3.X R2, R226, R2, RZ, P3, !PT ;  /* 0x00000002e2020210 */ /* 0x000fe20001ffe4ff */
[----:B------:R-:W-:Y:S01]  /*176c0*/  FMUL.FTZ R107, R0, R107 ;  /* 0x0000006b006b7220 */ /* 0x000fe20000410000 */
[----:B------:R-:W-:Y:S01]  /*176d0*/  @P0 IADD3 R5, P3, R4, R245, RZ ;  /* 0x000000f504050210 */ /* 0x000fe20007f7e0ff */
[----:B------:R-:W-:Y:S01]  /*176e0*/  FMUL.FTZ R110, R0, R110 ;  /* 0x0000006e006e7220 */ /* 0x000fe20000410000 */
[----:B------:R-:W-:Y:S01]  /*176f0*/  @P0 IADD3.X R9, R2, R207, RZ, P2, !PT ;  /* 0x000000cf02090210 */ /* 0x000fe200017fe4ff */
[----:B------:R-:W-:Y:S01]  /*17700*/  FMUL.FTZ R111, R0, R111 ;  /* 0x0000006f006f7220 */ /* 0x000fe20000410000 */
[C---:B------:R-:W-:Y:S01]  /*17710*/  @P0 IADD3.X R147, R2.reuse, R248, RZ, P1, !PT ;  /* 0x000000f802930210 */ /* 0x040fe20000ffe4ff */
[----:B------:R-:W-:Y:S01]  /*17720*/  MUFU.EX2 R226, R32 ;  /* 0x0000002000e27308 */ /* 0x000fe20000000800 */
[----:B------:R-:W-:Y:S01]  /*17730*/  @P0 IADD3.X R2, R2, R247, RZ, P3, !PT ;  /* 0x000000f702020210 */ /* 0x000fe20001ffe4ff */
[C---:B------:R-:W-:Y:S01]  /*17740*/  FMUL.FTZ R122, R0.reuse, R122 ;  /* 0x0000007a007a7220 */ /* 0x040fe20000410000 */
[----:B------:R-:W-:Y:S01]  /*17750*/  ISETP.NE.AND P3, PT, R205, RZ, PT ;  /* 0x000000ffcd00720c */ /* 0x000fe20003f65270 */
[----:B------:R-:W-:Y:S01]  /*17760*/  FMUL.FTZ R123, R0, R123 ;  /* 0x0000007b007b7220 */ /* 0x000fe20000410000 */
[----:B------:R-:W-:Y:S01]  /*17770*/  @P0 LEA R8, P4, R146, c[0x0][0x1c8], 0x1 ;  /* 0x0000720092080a11 */ /* 0x000fe200078808ff */
[C---:B------:R-:W-:Y:S01]  /*17780*/  FMUL.FTZ R126, R0.reuse, R126 ;  /* 0x0000007e007e7220 */ /* 0x040fe20000410000 */
[----:B------:R-:W-:Y:S01]  /*17790*/  @P0 LEA R4, P1, R5, c[0x0][0x1c8], 0x1 ;  /* 0x0000720005040a11 */ /* 0x000fe200078208ff */
[----:B------:R-:W-:Y:S01]  /*177a0*/  FMUL.FTZ R127, R0, R127 ;  /* 0x0000007f007f7220 */ /* 0x000fe20000410000 */
[----:B------:R-:W-:Y:S01]  /*177b0*/  @P0 LEA.HI.X R9, R146, c[0x0][0x1cc], R9, 0x1, P4 ;  /* 0x0000730092090a11 */ /* 0x000fe200020f0c09 */
[----:B------:R-:W-:Y:S01]  /*177c0*/  MUFU.EX2 R196, R37 ;  /* 0x0000002500c47308 */ /* 0x000fe20000000800 */
[----:B-1----:R-:W-:Y:S01]  /*177d0*/  @P0 LEA R6, P2, R7, c[0x0][0x1c8], 0x1 ;  /* 0x0000720007060a11 */ /* 0x002fe200078408ff */
[----:B------:R-:W-:Y:S01]  /*177e0*/  FMUL.FTZ R132, R3, R132 ;  /* 0x0000008403847220 */ /* 0x000fe20000410000 */
[----:B------:R-:W-:Y:S01]  /*177f0*/  @P0 LEA.HI.X R5, R5, c[0x0][0x1cc], R2, 0x1, P1 ;  /* 0x0000730005050a11 */ /* 0x000fe200008f0c02 */
[----:B------:R-:W-:Y:S01]  /*17800*/  FMUL.FTZ R2, R142, c[0x0][0x2d0] ;  /* 0x0000b4008e027a20 */ /* 0x000fe20000410000 */
[----:B------:R-:W-:Y:S01]  /*17810*/  @P0 LEA.HI.X R7, R7, c[0x0][0x1cc], R147, 0x1, P2 ;  /* 0x0000730007070a11 */ /* 0x000fe200010f0c93 */
[----:B------:R1:W-:Y:S01]  /*17820*/  @P0 LDGSTS.E.BYPASS.LTC128B.128 [R225+0x5100], [R18.64], !P3 ;  /* 0x0510000012e10fae */ /* 0x0003e2000d901d46 */
[----:B---3--:R-:W-:Y:S01]  /*17830*/  F2FP.PACK_AB R148, R242, R239 ;  /* 0x000000eff294723e */ /* 0x008fe200000000ff */
[--C-:B------:R-:W-:Y:S01]  /*17840*/  FFMA.FTZ R10, R10, c[0x0][0x2d0], -R2.reuse ;  /* 0x0000b4000a0a7a23 */ /* 0x100fe20000010802 */
[----:B------:R-:W-:Y:S01]  /*17850*/  F2FP.PACK_AB R149, R240, R237 ;  /* 0x000000edf095723e */ /* 0x000fe200000000ff */
[--C-:B------:R-:W-:Y:S01]  /*17860*/  FFMA.FTZ R11, R11, c[0x0][0x2d0], -R2.reuse ;  /* 0x0000b4000b0b7a23 */ /* 0x100fe20000010802 */
[----:B------:R-:W-:Y:S01]  /*17870*/  MUFU.EX2 R193, R38 ;  /* 0x0000002600c17308 */ /* 0x000fe20000000800 */
[--C-:B------:R-:W-:Y:S02]  /*17880*/  FFMA.FTZ R14, R14, c[0x0][0x2d0], -R2.reuse ;  /* 0x0000b4000e0e7a23 */ /* 0x100fe40000010802 */
[----:B------:R3:W-:Y:S01]  /*17890*/  @P0 LDGSTS.E.BYPASS.LTC128B.128 [R225+0x3900], [R8.64], !P5 ;  /* 0x0390000008e10fae */ /* 0x0007e2000e901d46 */
[--C-:B------:R-:W-:Y:S02]  /*178a0*/  FFMA.FTZ R15, R15, c[0x0][0x2d0], -R2.reuse ;  /* 0x0000b4000f0f7a23 */ /* 0x100fe40000010802 */
[C---:B--2---:R-:W-:Y:S02]  /*178b0*/  FMUL.FTZ R16, R141.reuse, R164 ;  /* 0x000000a48d107220 */ /* 0x044fe40000410000 */
[----:B------:R-:W-:Y:S02]  /*178c0*/  FMUL.FTZ R17, R141, R165 ;  /* 0x000000a58d117220 */ /* 0x000fe40000410000 */
[----:B------:R2:W-:Y:S01]  /*178d0*/  MUFU.EX2 R188, R10 ;  /* 0x0000000a00bc7308 */ /* 0x0005e20000000800 */
[----:B------:R4:W-:Y:S01]  /*178e0*/  @P0 LDGSTS.E.BYPASS.LTC128B.128 [R225+0x4900], [R6.64], !P6 ;  /* 0x0490000006e10fae */ /* 0x0009e2000f101d46 */
[--C-:B------:R-:W-:Y:S02]  /*178f0*/  FFMA.FTZ R42, R42, c[0x0][0x2d0], -R2.reuse ;  /* 0x0000b4002a2a7a23 */ /* 0x100fe40000010802 */
[--C-:B------:R-:W-:Y:S02]  /*17900*/  FFMA.FTZ R43, R43, c[0x0][0x2d0], -R2.reuse ;  /* 0x0000b4002b2b7a23 */ /* 0x100fe40000010802 */
[--C-:B------:R-:W-:Y:S02]  /*17910*/  FFMA.FTZ R46, R46, c[0x0][0x2d0], -R2.reuse ;  /* 0x0000b4002e2e7a23 */ /* 0x100fe40000010802 */
[----:B------:R-:W-:Y:S01]  /*17920*/  FFMA.FTZ R47, R47, c[0x0][0x2d0], -R2 ;  /* 0x0000b4002f2f7a23 */ /* 0x000fe20000010802 */
[----:B------:R4:W-:Y:S01]  /*17930*/  @P0 LDGSTS.E.BYPASS.LTC128B.128 [R225+0x5900], [R4.64], !P3 ;  /* 0x0590000004e10fae */ /* 0x0009e2000d901d46 */
[----:B------:R4:W4:Y:S01]  /*17940*/  MUFU.EX2 R187, R11 ;  /* 0x0000000b00bb7308 */ /* 0x0009220000000800 */
[C---:B------:R-:W-:Y:S02]  /*17950*/  FMUL.FTZ R133, R3.reuse, R133 ;  /* 0x0000008503857220 */ /* 0x040fe40000410000 */
[C---:B-1----:R-:W-:Y:S02]  /*17960*/  FMUL.FTZ R18, R140.reuse, R166 ;  /* 0x000000a68c127220 */ /* 0x042fe40000410000 */
[----:B------:R-:W-:Y:S02]  /*17970*/  FMUL.FTZ R19, R140, R167 ;  /* 0x000000a78c137220 */ /* 0x000fe40000410000 */
[----:B------:R-:W1:Y:S01]  /*17980*/  LDSM.16.MT88.4 R176, [R209+0x100] ;  /* 0x00010000d1b0783b */ /* 0x000e620000004200 */
[C---:B------:R-:W-:Y:S02]  /*17990*/  FMUL.FTZ R134, R0.reuse, R134 ;  /* 0x0000008600867220 */ /* 0x040fe40000410000 */
[----:B------:R4:W-:Y:S01]  /*179a0*/  MUFU.EX2 R189, R14 ;  /* 0x0000000e00bd7308 */ /* 0x0009e20000000800 */
[C---:B---3--:R-:W-:Y:S02]  /*179b0*/  FMUL.FTZ R8, R3.reuse, R156 ;  /* 0x0000009c03087220 */ /* 0x048fe40000410000 */
[----:B------:R-:W-:Y:S02]  /*179c0*/  FMUL.FTZ R9, R3, R157 ;  /* 0x0000009d03097220 */ /* 0x000fe40000410000 */
[----:B------:R-:W3:Y:S01]  /*179d0*/  LDSM.16.MT88.4 R180, [R210+0x100] ;  /* 0x00010000d2b4783b */ /* 0x000ee20000004200 */
[----:B--2---:R-:W-:Y:S02]  /*179e0*/  FMUL.FTZ R10, R0, R158 ;  /* 0x0000009e000a7220 */ /* 0x004fe40000410000 */
[C---:B----4-:R-:W-:Y:S01]  /*179f0*/  FMUL.FTZ R6, R140.reuse, R154 ;  /* 0x0000009a8c067220 */ /* 0x050fe20000410000 */
[----:B------:R-:W-:Y:S01]  /*17a00*/  F2FP.PACK_AB R154, R229, R234 ;  /* 0x000000eae59a723e */ /* 0x000fe200000000ff */
[----:B------:R-:W2:Y:S01]  /*17a10*/  MUFU.EX2 R190, R15 ;  /* 0x0000000f00be7308 */ /* 0x000ea20000000800 */
[----:B------:R-:W-:Y:S02]  /*17a20*/  FMUL.FTZ R7, R140, R155 ;  /* 0x0000009b8c077220 */ /* 0x000fe40000410000 */
[----:B------:R-:W-:Y:S01]  /*17a30*/  LDSM.16.MT88.4 R164, [R210+0x500] ;  /* 0x00050000d2a4783b */ /* 0x000fe20000004200 */
[C---:B------:R-:W-:Y:S02]  /*17a40*/  FMUL.FTZ R11, R0.reuse, R159 ;  /* 0x0000009f000b7220 */ /* 0x040fe40000410000 */
[----:B------:R-:W-:Y:S01]  /*17a50*/  FMUL.FTZ R4, R141, R152 ;  /* 0x000000988d047220 */ /* 0x000fe20000410000 */
[----:B------:R-:W-:Y:S01]  /*17a60*/  F2FP.PACK_AB R152, R235, R236 ;  /* 0x000000eceb98723e */ /* 0x000fe200000000ff */
[----:B------:R-:W-:Y:S01]  /*17a70*/  FMUL.FTZ R5, R141, R153 ;  /* 0x000000998d057220 */ /* 0x000fe20000410000 */
[----:B------:R-:W-:Y:S01]  /*17a80*/  F2FP.PACK_AB R153, R187, R188 ;  /* 0x000000bcbb99723e */ /* 0x000fe200000000ff */
[----:B------:R4:W-:Y:S01]  /*17a90*/  MUFU.EX2 R191, R39 ;  /* 0x0000002700bf7308 */ /* 0x0009e20000000800 */
[----:B------:R-:W3:Y:S01]  /*17aa0*/  LDSM.16.MT88.4 R156, [R209+0x1100] ;  /* 0x00110000d19c783b */ /* 0x000ee20000004200 */
[C---:B------:R-:W-:Y:S02]  /*17ab0*/  FMUL.FTZ R135, R0.reuse, R135 ;  /* 0x0000008700877220 */ /* 0x040fe40000410000 */
[C---:B------:R-:W-:Y:S02]  /*17ac0*/  FMUL.FTZ R14, R0.reuse, R162 ;  /* 0x000000a2000e7220 */ /* 0x040fe40000410000 */
[--C-:B------:R-:W-:Y:S02]  /*17ad0*/  FFMA.FTZ R146, R35, c[0x0][0x2d0], -R185.reuse ;  /* 0x0000b40023927a23 */ /* 0x100fe400000108b9 */
[----:B------:R-:W-:Y:S01]  /*17ae0*/  FMUL.FTZ R35, R0, R175 ;  /* 0x000000af00237220 */ /* 0x000fe20000410000 */
[----:B------:R-:W0:Y:S01]  /*17af0*/  LDGDEPBAR ;  /* 0x00000000000079af */ /* 0x000e220000000000 */
[----:B------:R-:W-:Y:S01]  /*17b00*/  MUFU.EX2 R195, R48 ;  /* 0x0000003000c37308 */ /* 0x000fe20000000800 */
[C---:B------:R-:W-:Y:S02]  /*17b10*/  FMUL.FTZ R72, R3.reuse, R72 ;  /* 0x0000004803487220 */ /* 0x040fe40000410000 */
[C---:B------:R-:W-:Y:S01]  /*17b20*/  FMUL.FTZ R73, R3.reuse, R73 ;  /* 0x0000004903497220 */ /* 0x040fe20000410000 */
[----:B--2---:R-:W-:Y:S01]  /*17b30*/  F2FP.PACK_AB R155, R190, R189 ;  /* 0x000000bdbe9b723e */ /* 0x004fe200000000ff */
[C---:B------:R-:W-:Y:S01]  /*17b40*/  FMUL.FTZ R15, R0.reuse, R163 ;  /* 0x000000a3000f7220 */ /* 0x040fe20000410000 */
[-C--:B-1----:R-:W-:Y:S01]  /*17b50*/  HMMA.16816.F32 R4, R148, R176.reuse, R4 ;  /* 0x000000b09404723c */ /* 0x082fe20000001804 */
[----:B------:R-:W1:Y:S03]  /*17b60*/  LDSM.16.MT88.4 R160, [R210+0x1100] ;  /* 0x00110000d2a0783b */ /* 0x000e660000004200 */
[----:B------:R-:W-:Y:S01]  /*17b70*/  MUFU.EX2 R194, R49 ;  /* 0x0000003100c27308 */ /* 0x000fe20000000800 */
[C---:B------:R-:W-:Y:S02]  /*17b80*/  FMUL.FTZ R74, R0.reuse, R74 ;  /* 0x0000004a004a7220 */ /* 0x040fe40000410000 */
[C---:B------:R-:W-:Y:S01]  /*17b90*/  FMUL.FTZ R75, R0.reuse, R75 ;  /* 0x0000004b004b7220 */ /* 0x040fe20000410000 */
[C---:B------:R-:W-:Y:S01]  /*17ba0*/  HMMA.16816.F32 R8, R152.reuse, R176, R8 ;  /* 0x000000b09808723c */ /* 0x040fe20000001808 */
[----:B----4-:R-:W-:Y:S03]  /*17bb0*/  LDSM.16.MT88.4 R36, [R210+0x2500] ;  /* 0x00250000d224783b */ /* 0x010fe60000004200 */
[C---:B------:R-:W-:Y:S02]  /*17bc0*/  FMUL.FTZ R76, R3.reuse, R76 ;  /* 0x0000004c034c7220 */ /* 0x040fe40000410000 */
[----:B------:R-:W-:Y:S01]  /*17bd0*/  MUFU.EX2 R192, R51 ;  /* 0x0000003300c07308 */ /* 0x000fe20000000800 */
[----:B------:R-:W-:Y:S01]  /*17be0*/  FMUL.FTZ R77, R3, R77 ;  /* 0x0000004d034d7220 */ /* 0x000fe20000410000 */
[-C--:B------:R-:W-:Y:S04]  /*17bf0*/  HMMA.16816.F32 R12, R152, R178.reuse, R12 ;  /* 0x000000b2980c723c */ /* 0x080fe8000000180c */
[C---:B------:R-:W-:Y:S02]  /*17c00*/  FMUL.FTZ R78, R0.reuse, R78 ;  /* 0x0000004e004e7220 */ /* 0x040fe40000410000 */
[----:B------:R-:W-:Y:S02]  /*17c10*/  FMUL.FTZ R79, R0, R79 ;  /* 0x0000004f004f7220 */ /* 0x000fe40000410000 */
[----:B------:R-:W-:Y:S01]  /*17c20*/  MUFU.EX2 R147, R46 ;  /* 0x0000002e00937308 */ /* 0x000fe20000000800 */
[C---:B------:R-:W-:Y:S04]  /*17c30*/  HMMA.16816.F32 R16, R148.reuse, R178, R16 ;  /* 0x000000b29410723c */ /* 0x040fe80000001810 */
[----:B------:R-:W-:Y:S02]  /*17c40*/  FMUL.FTZ R85, R141, R85 ;  /* 0x000000558d557220 */ /* 0x000fe40000410000 */
[C---:B------:R-:W-:Y:S02]  /*17c50*/  FMUL.FTZ R86, R140.reuse, R86 ;  /* 0x000000568c567220 */ /* 0x040fe40000410000 */
[-C--:B---3--:R-:W-:Y:S01]  /*17c60*/  HMMA.16816.F32 R100, R148, R180.reuse, R100 ;  /* 0x000000b49464723c */ /* 0x088fe20000001864 */
[----:B------:R-:W-:Y:S03]  /*17c70*/  MUFU.EX2 R202, R146 ;  /* 0x0000009200ca7308 */ /* 0x000fe60000000800 */
[----:B------:R-:W-:Y:S02]  /*17c80*/  FMUL.FTZ R87, R140, R87 ;  /* 0x000000578c577220 */ /* 0x000fe40000410000 */
[C---:B------:R-:W-:Y:S02]  /*17c90*/  FMUL.FTZ R88, R3.reuse, R88 ;  /* 0x0000005803587220 */ /* 0x040fe40000410000 */
[C---:B------:R-:W-:Y:S03]  /*17ca0*/  HMMA.16816.F32 R104, R152.reuse, R180, R104 ;  /* 0x000000b49868723c */ /* 0x040fe60000001868 */
[----:B------:R-:W-:Y:S01]  /*17cb0*/  MUFU.EX2 R181, R40 ;  /* 0x0000002800b57308 */ /* 0x000fe20000000800 */
[C---:B------:R-:W-:Y:S02]  /*17cc0*/  FMUL.FTZ R89, R3.reuse, R89 ;  /* 0x0000005903597220 */ /* 0x040fe40000410000 */
        /* <DEDUP_REMOVED lines=9> */
[-C--:B------:R-:W-:Y:S04]  /*17d60*/  HMMA.16816.F32 R116, R148, R156.reuse, R116 ;  /* 0x0000009c9474723c */ /* 0x080fe80000001874 */
        /* <DEDUP_REMOVED lines=10> */
[----:B--2---:R-:W-:Y:S01]  /*17e10*/  LDSM.16.MT88.4 R48, [R209+0x900] ;  /* 0x00090000d130783b */ /* 0x004fe20000004200 */
[C---:B------:R-:W-:Y:S04]  /*17e20*/  HMMA.16816.F32 R128, R148.reuse, R158, R128 ;  /* 0x0000009e9480723c */ /* 0x040fe80000001880 */
[C---:B------:R-:W-:Y:S01]  /*17e30*/  FMUL.FTZ R94, R0.reuse, R94 ;  /* 0x0000005e005e7220 */ /* 0x040fe20000410000 */
[----:B------:R2:W-:Y:S01]  /*17e40*/  MUFU.EX2 R206, R22 ;  /* 0x0000001600ce7308 */ /* 0x0005e20000000800 */
[----:B------:R-:W-:Y:S01]  /*17e50*/  FMUL.FTZ R95, R0, R95 ;  /* 0x0000005f005f7220 */ /* 0x000fe20000410000 */
[----:B------:R-:W1:Y:S01]  /*17e60*/  LDSM.16.MT88.4 R156, [R209+0x2100] ;  /* 0x00210000d19c783b */ /* 0x000e620000004200 */
[C---:B------:R-:W-:Y:S04]  /*17e70*/  FMUL.FTZ R96, R141.reuse, R96 ;  /* 0x000000608d607220 */ /* 0x040fe80000410000 */
[C---:B---3--:R-:W-:Y:S02]  /*17e80*/  FMUL.FTZ R20, R141.reuse, R168 ;  /* 0x000000a88d147220 */ /* 0x048fe40000410000 */
[C---:B------:R-:W-:Y:S01]  /*17e90*/  FMUL.FTZ R97, R141.reuse, R97 ;  /* 0x000000618d617220 */ /* 0x040fe20000410000 */
[----:B------:R3:W-:Y:S01]  /*17ea0*/  MUFU.EX2 R207, R33 ;  /* 0x0000002100cf7308 */ /* 0x0007e20000000800 */
[C---:B------:R-:W-:Y:S02]  /*17eb0*/  FMUL.FTZ R98, R140.reuse, R98 ;  /* 0x000000628c627220 */ /* 0x040fe40000410000 */
[----:B------:R-:W-:Y:S02]  /*17ec0*/  FMUL.FTZ R99, R140, R99 ;  /* 0x000000638c637220 */ /* 0x000fe40000410000 */
[----:B----4-:R-:W-:Y:S02]  /*17ed0*/  FMUL.FTZ R21, R141, R169 ;  /* 0x000000a98d157220 */ /* 0x010fe40000410000 */
[--C-:B------:R-:W-:Y:S02]  /*17ee0*/  FFMA.FTZ R24, R24, c[0x0][0x2d0], -R186.reuse ;  /* 0x0000b40018187a23 */ /* 0x100fe400000108ba */
[----:B------:R-:W-:Y:S01]  /*17ef0*/  FFMA.FTZ R25, R25, c[0x0][0x2d0], -R186 ;  /* 0x0000b40019197a23 */ /* 0x000fe200000108ba */
[----:B------:R4:W4:Y:S01]  /*17f00*/  MUFU.EX2 R205, R32 ;  /* 0x0000002000cd7308 */ /* 0x0009220000000800 */
[--C-:B------:R-:W-:Y:S02]  /*17f10*/  FFMA.FTZ R26, R26, c[0x0][0x2d0], -R2.reuse ;  /* 0x0000b4001a1a7a23 */ /* 0x100fe40000010802 */
[----:B------:R-:W-:Y:S02]  /*17f20*/  FFMA.FTZ R27, R27, c[0x0][0x2d0], -R2 ;  /* 0x0000b4001b1b7a23 */ /* 0x000fe40000010802 */
[----:B--2---:R-:W-:Y:S02]  /*17f30*/  FMUL.FTZ R22, R140, R170 ;  /* 0x000000aa8c167220 */ /* 0x004fe40000410000 */
[--C-:B------:R-:W-:Y:S02]  /*17f40*/  FFMA.FTZ R28, R28, c[0x0][0x2d0], -R186.reuse ;  /* 0x0000b4001c1c7a23 */ /* 0x100fe400000108ba */
[----:B------:R-:W-:Y:S01]  /*17f50*/  FFMA.FTZ R29, R29, c[0x0][0x2d0], -R186 ;  /* 0x0000b4001d1d7a23 */ /* 0x000fe200000108ba */
[----:B------:R2:W2:Y:S01]  /*17f60*/  MUFU.EX2 R203, R34 ;  /* 0x0000002200cb7308 */ /* 0x0004a20000000800 */
[--C-:B------:R-:W-:Y:S01]  /*17f70*/  FFMA.FTZ R30, R30, c[0x0][0x2d0], -R2.reuse ;  /* 0x0000b4001e1e7a23 */ /* 0x100fe20000010802 */
[-C--:B-1----:R-:W-:Y:S03]  /*17f80*/  HMMA.16816.F32 R20, R148, R160.reuse, R20 ;  /* 0x000000a09414723c */ /* 0x082fe60000001814 */
[----:B---3--:R-:W-:Y:S02]  /*17f90*/  FMUL.FTZ R33, R3, R173 ;  /* 0x000000ad03217220 */ /* 0x008fe40000410000 */
[----:B------:R-:W-:Y:S02]  /*17fa0*/  FFMA.FTZ R31, R31, c[0x0][0x2d0], -R2 ;  /* 0x0000b4001f1f7a23 */ /* 0x000fe40000010802 */
[--C-:B------:R-:W-:Y:S01]  /*17fb0*/  FFMA.FTZ R65, R65, c[0x0][0x2d0], -R184.reuse ;  /* 0x0000b40041417a23 */ /* 0x100fe200000108b8 */
[C---:B------:R-:W-:Y:S01]  /*17fc0*/  HMMA.16816.F32 R132, R152.reuse, R160, R132 ;  /* 0x000000a09884723c */ /* 0x040fe20000001884 */
[----:B------:R1:W-:Y:S03]  /*17fd0*/  MUFU.EX2 R201, R24 ;  /* 0x0000001800c97308 */ /* 0x0003e60000000800 */
[----:B----4-:R-:W-:Y:S02]  /*17fe0*/  FMUL.FTZ R32, R3, R172 ;  /* 0x000000ac03207220 */ /* 0x010fe40000410000 */
[--C-:B------:R-:W-:Y:S02]  /*17ff0*/  FFMA.FTZ R67, R67, c[0x0][0x2d0], -R185.reuse ;  /* 0x0000b40043437a23 */ /* 0x100fe400000108b9 */
[----:B------:R-:W-:Y:S03]  /*18000*/  FFMA.FTZ R52, R52, c[0x0][0x2d0], -R184 ;  /* 0x0000b40034347a23 */ /* 0x000fe600000108b8 */
[----:B------:R3:W4:Y:S01]  /*18010*/  MUFU.EX2 R200, R25 ;  /* 0x0000001900c87308 */ /* 0x0007220000000800 */
[----:B------:R-:W-:Y:S02]  /*18020*/  FFMA.FTZ R61, R61, c[0x0][0x2d0], -R186 ;  /* 0x0000b4003d3d7a23 */ /* 0x000fe400000108ba */
[----:B--2---:R-:W-:Y:S02]  /*18030*/  FMUL.FTZ R34, R0, R174 ;  /* 0x000000ae00227220 */ /* 0x004fe40000410000 */
[--C-:B------:R-:W-:Y:S02]  /*18040*/  FFMA.FTZ R53, R53, c[0x0][0x2d0], -R184.reuse ;  /* 0x0000b40035357a23 */ /* 0x100fe400000108b8 */
[----:B------:R-:W-:Y:S02]  /*18050*/  FFMA.FTZ R64, R64, c[0x0][0x2d0], -R184 ;  /* 0x0000b40040407a23 */ /* 0x000fe400000108b8 */
[--C-:B------:R-:W-:Y:S01]  /*18060*/  FFMA.FTZ R54, R54, c[0x0][0x2d0], -R185.reuse ;  /* 0x0000b40036367a23 */ /* 0x100fe200000108b9 */
[-C--:B------:R-:W-:Y:S01]  /*18070*/  HMMA.16816.F32 R32, R152, R162.reuse, R32 ;  /* 0x000000a29820723c */ /* 0x080fe20000001820 */
[----:B------:R-:W-:Y:S02]  /*18080*/  MUFU.EX2 R182, R41 ;  /* 0x0000002900b67308 */ /* 0x000fe40000000800 */
[--C-:B------:R-:W-:Y:S01]  /*18090*/  FFMA.FTZ R55, R55, c[0x0][0x2d0], -R185.reuse ;  /* 0x0000b40037377a23 */ /* 0x100fe200000108b9 */
[----:B-1----:R-:W-:Y:S01]  /*180a0*/  F2FP.PACK_AB R24, R227, R228 ;  /* 0x000000e4e318723e */ /* 0x002fe200000000ff */
[----:B------:R-:W-:Y:S02]  /*180b0*/  FFMA.FTZ R66, R66, c[0x0][0x2d0], -R185 ;  /* 0x0000b40042427a23 */ /* 0x000fe400000108b9 */
[--C-:B------:R-:W-:Y:S01]  /*180c0*/  FFMA.FTZ R57, R57, c[0x0][0x2d0], -R186.reuse ;  /* 0x0000b40039397a23 */ /* 0x100fe200000108ba */
[C---:B------:R-:W-:Y:S01]  /*180d0*/  HMMA.16816.F32 R136, R148.reuse, R162, R136 ;  /* 0x000000a29488723c */ /* 0x040fe20000001888 */
[----:B------:R-:W1:Y:S02]  /*180e0*/  LDSM.16.MT88.4 R160, [R210+0x2100] ;  /* 0x00210000d2a0783b */ /* 0x000e640000004200 */
[----:B------:R-:W-:Y:S01]  /*180f0*/  MUFU.EX2 R146, R47 ;  /* 0x0000002f00927308 */ /* 0x000fe20000000800 */
[----:B------:R-:W-:Y:S01]  /*18100*/  FFMA.FTZ R60, R60, c[0x0][0x2d0], -R186 ;  /* 0x0000b4003c3c7a23 */ /* 0x000fe200000108ba */
[----:B---3--:R-:W-:Y:S01]  /*18110*/  F2FP.PACK_AB R25, R205, R206 ;  /* 0x000000cecd19723e */ /* 0x008fe200000000ff */
[--C-:B------:R-:W-:Y:S02]  /*18120*/  FFMA.FTZ R58, R58, c[0x0][0x2d0], -R2.reuse ;  /* 0x0000b4003a3a7a23 */ /* 0x100fe40000010802 */
[-C--:B------:R-:W-:Y:S04]  /*18130*/  HMMA.16816.F32 R68, R148, R156.reuse, R68 ;  /* 0x0000009c9444723c */ /* 0x080fe80000001844 */
[--C-:B------:R-:W-:Y:S01]  /*18140*/  FFMA.FTZ R59, R59, c[0x0][0x2d0], -R2.reuse ;  /* 0x0000b4003b3b7a23 */ /* 0x100fe20000010802 */
[----:B------:R-:W-:Y:S01]  /*18150*/  MUFU.EX2 R65, R65 ;  /* 0x0000004100417308 */ /* 0x000fe20000000800 */
[--C-:B------:R-:W-:Y:S02]  /*18160*/  FFMA.FTZ R62, R62, c[0x0][0x2d0], -R2.reuse ;  /* 0x0000b4003e3e7a23 */ /* 0x100fe40000010802 */
[C---:B------:R-:W-:Y:S04]  /*18170*/  HMMA.16816.F32 R72, R152.reuse, R156, R72 ;  /* 0x0000009c9848723c */ /* 0x040fe80000001848 */
[----:B------:R-:W-:Y:S02]  /*18180*/  FFMA.FTZ R2, R63, c[0x0][0x2d0], -R2 ;  /* 0x0000b4003f027a23 */ /* 0x000fe40000010802 */
[----:B------:R-:W-:Y:S01]  /*18190*/  FFMA.FTZ R56, R56, c[0x0][0x2d0], -R186 ;  /* 0x0000b40038387a23 */ /* 0x000fe200000108ba */
[----:B------:R-:W-:Y:S01]  /*181a0*/  MUFU.EX2 R67, R67 ;  /* 0x0000004300437308 */ /* 0x000fe20000000800 */
[-C--:B------:R-:W-:Y:S04]  /*181b0*/  HMMA.16816.F32 R76, R152, R158.reuse, R76 ;  /* 0x0000009e984c723c */ /* 0x080fe8000000184c */
[----:B------:R-:W-:Y:S02]  /*181c0*/  FFMA.FTZ R3, R3, R250, R236 ;  /* 0x000000fa03037223 */ /* 0x000fe400000100ec */
[----:B------:R-:W-:Y:S02]  /*181d0*/  FFMA.FTZ R0, R0, R249, R188 ;  /* 0x000000f900007223 */ /* 0x000fe400000100bc */
[C---:B------:R-:W-:Y:S01]  /*181e0*/  HMMA.16816.F32 R80, R148.reuse, R158, R80 ;  /* 0x0000009e9450723c */ /* 0x040fe20000001850 */
[----:B------:R-:W2:Y:S01]  /*181f0*/  LDSM.16.MT88.4 R156, [R209+0x500] ;  /* 0x00050000d19c783b */ /* 0x000ea20000004200 */
[----:B------:R-:W-:Y:S02]  /*18200*/  MUFU.EX2 R61, R61 ;  /* 0x0000003d003d7308 */ /* 0x000fe40000000800 */
[----:B------:R-:W-:Y:S02]  /*18210*/  FADD.FTZ R3, R235, R3 ;  /* 0x00000003eb037221 */ /* 0x000fe40000010000 */
[----:B------:R-:W-:Y:S02]  /*18220*/  FADD.FTZ R0, R187, R0 ;  /* 0x00000000bb007221 */ /* 0x000fe40000010000 */
[----:B------:R-:W-:Y:S01]  /*18230*/  FADD.FTZ R3, R234, R3 ;  /* 0x00000003ea037221 */ /* 0x000fe20000010000 */
[-C--:B-1----:R-:W-:Y:S03]  /*18240*/  HMMA.16816.F32 R84, R148, R160.reuse, R84 ;  /* 0x000000a09454723c */ /* 0x082fe60000001854 */
[----:B------:R1:W-:Y:S01]  /*18250*/  MUFU.EX2 R179, R26 ;  /* 0x0000001a00b37308 */ /* 0x0003e20000000800 */
[----:B------:R-:W-:Y:S02]  /*18260*/  FFMA.FTZ R141, R141, R252, R239 ;  /* 0x000000fc8d8d7223 */ /* 0x000fe400000100ef */
[----:B------:R-:W-:Y:S02]  /*18270*/  FFMA.FTZ R140, R140, R251, R237 ;  /* 0x000000fb8c8c7223 */ /* 0x000fe400000100ed */
[C---:B------:R-:W-:Y:S05]  /*18280*/  HMMA.16816.F32 R88, R152.reuse, R160, R88 ;  /* 0x000000a09858723c */ /* 0x040fea0000001858 */
[----:B------:R3:W2:Y:S03]  /*18290*/  MUFU.EX2 R178, R27 ;  /* 0x0000001b00b27308 */ /* 0x0006a60000000800 */
[-C--:B------:R-:W-:Y:S01]  /*182a0*/  HMMA.16816.F32 R92, R152, R162.reuse, R92 ;  /* 0x000000a2985c723c */ /* 0x080fe2000000185c */
[----:B------:R-:W-:Y:S06]  /*182b0*/  LDSM.16.MT88.4 R152, [R210+0x1500] ;  /* 0x00150000d298783b */ /* 0x000fec0000004200 */
[----:B------:R4:W-:Y:S01]  /*182c0*/  MUFU.EX2 R199, R28 ;  /* 0x0000001c00c77308 */ /* 0x0009e20000000800 */
[----:B------:R-:W-:Y:S01]  /*182d0*/  HMMA.16816.F32 R96, R148, R162, R96 ;  /* 0x000000a29460723c */ /* 0x000fe20000001860 */
[----:B------:R-:W4:Y:S03]  /*182e0*/  LDSM.16.MT88.4 R148, [R209+0x1500] ;  /* 0x00150000d194783b */ /* 0x000f260000004200 */
[----:B-1----:R-:W-:Y:S05]  /*182f0*/  F2FP.PACK_AB R26, R207, R226 ;  /* 0x000000e2cf1a723e */ /* 0x002fea00000000ff */
[----:B------:R1:W1:Y:S03]  /*18300*/  MUFU.EX2 R198, R29 ;  /* 0x0000001d00c67308 */ /* 0x0002660000000800 */
[----:B---3--:R-:W-:Y:S07]  /*18310*/  F2FP.PACK_AB R27, R202, R203 ;  /* 0x000000cbca1b723e */ /* 0x008fee00000000ff */
[----:B------:R3:W-:Y:S01]  /*18320*/  MUFU.EX2 R177, R30 ;  /* 0x0000001e00b17308 */ /* 0x0007e20000000800 */
[-C--:B--2---:R-:W-:Y:S05]  /*18330*/  HMMA.16816.F32 R4, R24, R156.reuse, R4 ;  /* 0x0000009c1804723c */ /* 0x084fea0000001804 */
        /* <DEDUP_REMOVED lines=186> */
.L_x_734:
[----:B------:R-:W2:Y:S04]  /*18ee0*/  LDL.LU R5, [R1+0x4] ;  /* 0x0000040001057983 */ /* 0x000ea80000300800 */
        /* <DEDUP_REMOVED lines=152> */
.L_x_681:
        /* <DEDUP_REMOVED lines=153> */
.L_x_737:
        /* <DEDUP_REMOVED lines=11> */
[----:B------:R-:W-:Y:S01]  /*1a2b0*/  IMAD R12, R29, 0x20, R52 ;  /* 0x000000201d0c7824 */ /* 0x000fe200078e0234 */
[----:B------:R-:W-:Y:S01]  /*1a2c0*/  LOP3.LUT R4, R4, 0xffffffc, RZ, 0xc0, !PT ;  /* 0x0ffffffc04047812 */ /* 0x000fe200078ec0ff */
[----:B-----5:R-:W-:Y:S01]  /*1a2d0*/  IMAD R24, R24, c[0x0][0x4e8], RZ ;  /* 0x00013a0018187a24 */ /* 0x020fe200078e02ff */
[----:B------:R-:W-:Y:S01]  /*1a2e0*/  LEA.HI R7, R7, R8, RZ, 0x2 ;  /* 0x0000000807077211 */ /* 0x000fe200078f10ff */
[----:B------:R-:W-:Y:S01]  /*1a2f0*/  BSSY B0, `(.L_x_738) ;  /* 0x0000085000007945 */ /* 0x000fe20003800000 */
[----:B------:R-:W-:-:S02]  /*1a300*/  IADD3 R6, R29, -R5, RZ ;  /* 0x800000051d067210 */ /* 0x000fc40007ffe0ff */
[----:B------:R-:W-:Y:S01]  /*1a310*/  LOP3.LUT R5, R0, 0xffffffc0, RZ, 0xc0, !PT ;  /* 0xffffffc000057812 */ /* 0x000fe200078ec0ff */
[----:B------:R-:W-:Y:S01]  /*1a320*/  IMAD.IADD R0, R49, 0x1, -R4 ;  /* 0x0000000131007824 */ /* 0x000fe200078e0a04 */
[----:B------:R-:W-:Y:S02]  /*1a330*/  SHF.R.S32.HI R4, RZ, 0x2, R7 ;  /* 0x00000002ff047819 */ /* 0x000fe40000011407 */
[----:B------:R-:W-:Y:S01]  /*1a340*/  ISETP.NE.AND P2, PT, R9, 0x1, PT ;  /* 0x000000010900780c */ /* 0x000fe20003f45270 */
[----:B------:R-:W-:Y:S01]  /*1a350*/  IMAD R6, R6, 0x8, R5 ;  /* 0x0000000806067824 */ /* 0x000fe200078e0205 */
[----:B------:R-:W-:Y:S01]  /*1a360*/  LEA R16, R0, R4, 0x4 ;  /* 0x0000000400107211 */ /* 0x000fe200078e20ff */
[----:B------:R-:W-:Y:S01]  /*1a370*/  IMAD R0, R3, c[0x0][0x3a0], RZ ;  /* 0x0000e80003007a24 */ /* 0x000fe200078e02ff */
[----:B------:R-:W-:Y:S01]  /*1a380*/  LEA.HI R10, R52, R52, RZ, 0x1 ;  /* 0x00000034340a7211 */ /* 0x000fe200078f08ff */
[----:B------:R-:W-:Y:S01]  /*1a390*/  IMAD.WIDE.U32 R4, R69, c[0x0][0x490], R2 ;  /* 0x0001240045047a25 */ /* 0x000fe200078e0002 */
[----:B------:R-:W-:-:S02]  /*1a3a0*/  LOP3.LUT P0, RZ, R8, 0x3, RZ, 0xc0, !PT ;  /* 0x0000000308ff7812 */ /* 0x000fc4000780c0ff */
[----:B------:R-:W-:Y:S01]  /*1a3b0*/  LOP3.LUT R10, R10, 0x3fffffe, RZ, 0xc0, !PT ;  /* 0x03fffffe0a0a7812 */ /* 0x000fe200078ec0ff */
[----:B------:R-:W-:Y:S01]  /*1a3c0*/  IMAD.IADD R6, R16, 0x1, R6 ;  /* 0x0000000110067824 */ /* 0x000fe200078e0206 */
[----:B------:R-:W-:Y:S01]  /*1a3d0*/  LEA.HI R13, R56, R55, RZ, 0x3 ;  /* 0x00000037380d7211 */ /* 0x000fe200078f18ff */
[C---:B------:R-:W-:Y:S02]  /*1a3e0*/  IMAD R7, R2.reuse, c[0x0][0x3a4], R0 ;  /* 0x0000e90002077a24 */ /* 0x040fe400078e0200 */
[----:B------:R-:W-:-:S04]  /*1a3f0*/  IMAD.WIDE.U32 R2, R2, c[0x0][0x3a0], RZ ;  /* 0x0000e80002027a25 */ /* 0x000fc800078e00ff */
[----:B-1----:R-:W-:Y:S02]  /*1a400*/  IMAD R0, R21, 0x80, R6 ;  /* 0x0000008015007824 */ /* 0x002fe400078e0206 */
[----:B------:R-:W-:Y:S02]  /*1a410*/  IMAD R9, R57, c[0x0][0x490], RZ ;  /* 0x0001240039097a24 */ /* 0x000fe400078e02ff */
[----:B------:R-:W-:Y:S01]  /*1a420*/  IMAD.IADD R3, R3, 0x1, R7 ;  /* 0x0000000103037824 */ /* 0x000fe200078e0207 */
        /* <DEDUP_REMOVED lines=113> */
.L_x_739:
[----:B---3--:R-:W-:Y:S05]  /*1ab40*/  BSYNC B0 ;  /* 0x0000000000007941 */ /* 0x008fea0003800000 */
.L_x_738:
        /* <DEDUP_REMOVED lines=23> */
.L_x_741:
[----:B------:R-:W-:Y:S05]  /*1acc0*/  BSYNC B0 ;  /* 0x0000000000007941 */ /* 0x000fea0003800000 */
.L_x_740:
        /* <DEDUP_REMOVED lines=23> */
.L_x_743:
[----:B------:R-:W-:Y:S05]  /*1ae40*/  BSYNC B0 ;  /* 0x0000000000007941 */ /* 0x000fea0003800000 */
.L_x_742:
        /* <DEDUP_REMOVED lines=24> */
.L_x_736:
        /* <DEDUP_REMOVED lines=19> */
.L_x_744:
        /* <DEDUP_REMOVED lines=40> */
.L_x_746:
[----:B------:R-:W-:Y:S05]  /*1b380*/  BSYNC B0 ;  /* 0x0000000000007941 */ /* 0x000fea0003800000 */
.L_x_745:
        /* <DEDUP_REMOVED lines=64> */
.L_x_748:
[----:B------:R-:W-:Y:S05]  /*1b790*/  BSYNC B0 ;  /* 0x0000000000007941 */ /* 0x000fea0003800000 */
.L_x_747:
        /* <DEDUP_REMOVED lines=21> */
.L_x_750:
[----:B------:R-:W-:Y:S05]  /*1b8f0*/  BSYNC B0 ;  /* 0x0000000000007941 */ /* 0x000fea0003800000 */
.L_x_749:
        /* <DEDUP_REMOVED lines=21> */
.L_x_752:
[----:B------:R-:W-:Y:S05]  /*1ba50*/  BSYNC B0 ;  /* 0x0000000000007941 */ /* 0x000fea0003800000 */
.L_x_751:
        /* <DEDUP_REMOVED lines=22> */
.L_x_753:
        /* <DEDUP_REMOVED lines=12> */
.L_x_764:


//--------------------- .nv.shared._ZN7cutlass13device_kernelIN5flash19enable_sm80_to_sm89INS1_16FlashAttnFwdSm80INS1_25CollectiveMainloopFwdSm80ILi4ELi1ELb0EN4cute5tupleIJNS5_1CILi128EEENS7_ILi64EEENS7_ILi96EEEEEELi96ENS_6half_tEfNS_4arch4Sm80ELb0ELb0ELb0ELb0ELb0ELb0ELb1ELb0EEENS1_21CollectiveEpilogueFwdINS6_IJS8_SA_S9_EEENS6_IJNS7_ILi1EEESI_SI_EEESC_SE_Li128ELb0ELb1ELb0ELb0EEENS1_19SingleTileSchedulerILb0ELb0ELb1ELi128EEEEEEEEEvNT_6ParamsE --------------------------
	.section	.nv.shared._ZN7cutlass13device_kernelIN5flash19enable_sm80_to_sm89INS1_16FlashAttnFwdSm80INS1_25CollectiveMainloopFwdSm80ILi4ELi1ELb0EN4cute5tupleIJNS5_1CILi128EEENS7_ILi64EEENS7_ILi96EEEEEELi96ENS_6half_tEfNS_4arch4Sm80ELb0ELb0ELb0ELb0ELb0ELb0ELb1ELb0EEENS1_21CollectiveEpilogueFwdINS6_IJS8_SA_S9_EEENS6_IJNS7_ILi1EEESI_SI_EEESC_SE_Li128ELb0ELb1ELb0ELb0EEENS1_19SingleTileSchedulerILb0ELb0ELb1ELi128EEEEEEEEEvNT_6ParamsE,"aw",@nobits
	.sectionflags	@""
	.align	16


//--------------------- .nv.global                --------------------------
	.section	.nv.global,"aw",@nobits
.nv.global:
	.type		_ZN65_INTERNAL_1b41c762_29_flash_fwd_hdim96_fp16_sm80_cu_9949e2e8_52674cute1_E,@object
	.size		_ZN65_INTERNAL_1b41c762_29_flash_fwd_hdim96_fp16_sm80_cu_9949e2e8_52674cute1_E,(_ZN65_INTERNAL_1b41c762_29_flash_fwd_hdim96_fp16_sm80_cu_9949e2e8_52674cuda3std3__45__cpo6cbeginE - _ZN65_INTERNAL_1b41c762_29_flash_fwd_hdim96_fp16_sm80_cu_9949e2e8_52674cute1_E)
_ZN65_INTERNAL_1b41c762_29_flash_fwd_hdim96_fp16_sm80_cu_9949e2e8_52674cute1_E:
	.zero		1
	.type		_ZN65_INTERNAL_1b41c762_29_flash_fwd_hdim96_fp16_sm80_cu_9949e2e8_52674cuda3std3__45__cpo6cbeginE,@object
	.size		_ZN65_INTERNAL_1b41c762_29_flash_fwd_hdim96_fp16_sm80_cu_9949e2e8_52674cuda3std3__45__cpo6cbeginE,(_ZN65_INTERNAL_1b41c762_29_flash_fwd_hdim96_fp16_sm80_cu_9949e2e8_52674cuda3std3__48in_placeE - _ZN65_INTERNAL_1b41c762_29_flash_fwd_hdim96_fp16_sm80_cu_9949e2e8_52674cuda3std3__45__cpo6cbeginE)
_ZN65_INTERNAL_1b41c762_29_flash_fwd_hdim96_fp16_sm80_cu_9949e2e8_52674cuda3std3__45__cpo6cbeginE:
	.zero		1
	.type		_ZN65_INTERNAL_1b41c762_29_flash_fwd_hdim96_fp16_sm80_cu_9949e2e8_52674cuda3std3__48in_placeE,@object
	.size		_ZN65_INTERNAL_1b41c762_29_flash_fwd_hdim96_fp16_sm80_cu_9949e2e8_52674cuda3std3__48in_placeE,(_ZN65_INTERNAL_1b41c762_29_flash_fwd_hdim96_fp16_sm80_cu_9949e2e8_52674cuda3std6ranges3__45__cpo9iter_moveE - _ZN65_INTERNAL_1b41c762_29_flash_fwd_hdim96_fp16_sm80_cu_9949e2e8_52674cuda3std3__48in_placeE)
_ZN65_INTERNAL_1b41c762_29_flash_fwd_hdim96_fp16_sm80_cu_9949e2e8_52674cuda3std3__48in_placeE:
	.zero		1
	.type		_ZN65_INTERNAL_1b41c762_29_flash_fwd_hdim96_fp16_sm80_cu_9949e2e8_52674cuda3std6ranges3__45__cpo9iter_moveE,@object
	.size		_ZN65_INTERNAL_1b41c762_29_flash_fwd_hdim96_fp16_sm80_cu_9949e2e8_52674cuda3std6ranges3__45__cpo9iter_moveE,(_ZN65_INTERNAL_1b41c762_29_flash_fwd_hdim96_fp16_sm80_cu_9949e2e8_52674cuda3std3__45__cpo5beginE - _ZN65_INTERNAL_1b41c762_29_flash_fwd_hdim96_fp16_sm80_cu_9949e2e8_52674cuda3std6ranges3__45__cpo9iter_moveE)
_ZN65_INTERNAL_1b41c762_29_flash_fwd_hdim96_fp16_sm80_cu_9949e2e8_52674cuda3std6ranges3__45__cpo9iter_moveE:
	.zero		1
	.type		_ZN65_INTERNAL_1b41c762_29_flash_fwd_hdim96_fp16_sm80_cu_9949e2e8_52674cuda3std3__45__cpo5beginE,@object
	.size		_ZN65_INTERNAL_1b41c762_29_flash_fwd_hdim96_fp16_sm80_cu_9949e2e8_52674cuda3std3__45__cpo5beginE,(_ZN65_INTERNAL_1b41c762_29_flash_fwd_hdim96_fp16_sm80_cu_9949e2e8_52674cuda3std3__467_GLOBAL__N__1b41c762_29_flash_fwd_hdim96_fp16_sm80_cu_9949e2e8_52676ignoreE - _ZN65_INTERNAL_1b41c762_29_flash_fwd_hdim96_fp16_sm80_cu_9949e2e8_52674cuda3std3__45__cpo5beginE)
_ZN65_INTERNAL_1b41c762_29_flash_fwd_hdim96_fp16_sm80_cu_9949e2e8_52674cuda3std3__45__cpo5beginE:
	.zero		1
	.type		_ZN65_INTERNAL_1b41c762_29_flash_fwd_hdim96_fp16_sm80_cu_9949e2e8_52674cuda3std3__467_GLOBAL__N__1b41c762_29_flash_fwd_hdim96_fp16_sm80_cu_9949e2e8_52676ignoreE,@object
	.size		_ZN65_INTERNAL_1b41c762_29_flash_fwd_hdim96_fp16_sm80_cu_9949e2e8_52674cuda3std3__467_GLOBAL__N__1b41c762_29_flash_fwd_hdim96_fp16_sm80_cu_9949e2e8_52676ignoreE,(_ZN65_INTERNAL_1b41c762_29_flash_fwd_hdim96_fp16_sm80_cu_9949e2e8_52674cute7productE - _ZN65_INTERNAL_1b41c762_29_flash_fwd_hdim96_fp16_sm80_cu_9949e2e8_52674cuda3std3__467_GLOBAL__N__1b41c762_29_flash_fwd_hdim96_fp16_sm80_cu_9949e2e8_52676ignoreE)
_ZN65_INTERNAL_1b41c762_29_flash_fwd_hdim96_fp16_sm80_cu_9949e2e8_52674cuda3std3__467_GLOBAL__N__1b41c762_29_flash_fwd_hdim96_fp16_sm80_cu_9949e2e8_52676ignoreE:
	.zero		1
	.type		_ZN65_INTERNAL_1b41c762_29_flash_fwd_hdim96_fp16_sm80_cu_9949e2e8_52674cute7productE,@object
	.size		_ZN65_INTERNAL_1b41c762_29_flash_fwd_hdim96_fp16_sm80_cu_9949e2e8_52674cute7productE,(_ZN65_INTERNAL_1b41c762_29_flash_fwd_hdim96_fp16_sm80_cu_9949e2e8_52674cuda3std3__45__cpo3endE - _ZN65_INTERNAL_1b41c762_29_flash_fwd_hdim96_fp16_sm80_cu_9949e2e8_52674cute7productE)
_ZN65_INTERNAL_1b41c762_29_flash_fwd_hdim96_fp16_sm80_cu_9949e2e8_52674cute7productE:
	.zero		1
	.type		_ZN65_INTERNAL_1b41c762_29_flash_fwd_hdim96_fp16_sm80_cu_9949e2e8_52674cuda3std3__45__cpo3endE,@object
	.size		_ZN65_INTERNAL_1b41c762_29_flash_fwd_hdim96_fp16_sm80_cu_9949e2e8_52674cuda3std3__45__cpo3endE,(_ZN65_INTERNAL_1b41c762_29_flash_fwd_hdim96_fp16_sm80_cu_9949e2e8_52674cuda3std3__419piecewise_constructE - _ZN65_INTERNAL_1b41c762_29_flash_fwd_hdim96_fp16_sm80_cu_9949e2e8_52674cuda3std3__45__cpo3endE)
_ZN65_INTERNAL_1b41c762_29_flash_fwd_hdim96_fp16_sm80_cu_9949e2e8_52674cuda3std3__45__cpo3endE:
	.zero		1
	.type		_ZN65_INTERNAL_1b41c762_29_flash_fwd_hdim96_fp16_sm80_cu_9949e2e8_52674cuda3std3__419piecewise_constructE,@object
	.size		_ZN65_INTERNAL_1b41c762_29_flash_fwd_hdim96_fp16_sm80_cu_9949e2e8_52674cuda3std3__419piecewise_constructE,(_ZN65_INTERNAL_1b41c762_29_flash_fwd_hdim96_fp16_sm80_cu_9949e2e8_52674cuda3std3__45__cpo4cendE - _ZN65_INTERNAL_1b41c762_29_flash_fwd_hdim96_fp16_sm80_cu_9949e2e8_52674cuda3std3__419piecewise_constructE)
_ZN65_INTERNAL_1b41c762_29_flash_fwd_hdim96_fp16_sm80_cu_9949e2e8_52674cuda3std3__419piecewise_constructE:
	.zero		1
	.type		_ZN65_INTERNAL_1b41c762_29_flash_fwd_hdim96_fp16_sm80_cu_9949e2e8_52674cuda3std3__45__cpo4cendE,@object
	.size		_ZN65_INTERNAL_1b41c762_29_flash_fwd_hdim96_fp16_sm80_cu_9949e2e8_52674cuda3std3__45__cpo4cendE,(_ZN65_INTERNAL_1b41c762_29_flash_fwd_hdim96_fp16_sm80_cu_9949e2e8_52674cuda3std6ranges3__45__cpo4swapE - _ZN65_INTERNAL_1b41c762_29_flash_fwd_hdim96_fp16_sm80_cu_9949e2e8_52674cuda3std3__45__cpo4cendE)
_ZN65_INTERNAL_1b41c762_29_flash_fwd_hdim96_fp16_sm80_cu_9949e2e8_52674cuda3std3__45__cpo4cendE:
	.zero		1
	.type		_ZN65_INTERNAL_1b41c762_29_flash_fwd_hdim96_fp16_sm80_cu_9949e2e8_52674cuda3std6ranges3__45__cpo4swapE,@object
	.size		_ZN65_INTERNAL_1b41c762_29_flash_fwd_hdim96_fp16_sm80_cu_9949e2e8_52674cuda3std6ranges3__45__cpo4swapE,(.L_7 - _ZN65_INTERNAL_1b41c762_29_flash_fwd_hdim96_fp16_sm80_cu_9949e2e8_52674cuda3std6ranges3__45__cpo4swapE)
_ZN65_INTERNAL_1b41c762_29_flash_fwd_hdim96_fp16_sm80_cu_9949e2e8_52674cuda3std6ranges3__45__cpo4swapE:
	.zero		1
.L_7:


//--------------------- .nv.shared._ZN7cutlass13device_kernelIN5flash19enable_sm80_to_sm89INS1_16FlashAttnFwdSm80INS1_25CollectiveMainloopFwdSm80ILi4ELi1ELb0EN4cute5tupleIJNS5_1CILi128EEENS7_ILi64EEENS7_ILi96EEEEEELi96ENS_6half_tEfNS_4arch4Sm80ELb0ELb0ELb0ELb1ELb0ELb0ELb1ELb0EEENS1_21CollectiveEpilogueFwdINS6_IJS8_SA_S9_EEENS6_IJNS7_ILi1EEESI_SI_EEESC_SE_Li128ELb1ELb1ELb0ELb0EEENS1_19SingleTileSchedulerILb1ELb0ELb1ELi128EEEEEEEEEvNT_6ParamsE --------------------------
	.section	.nv.shared._ZN7cutlass13device_kernelIN5flash19enable_sm80_to_sm89INS1_16FlashAttnFwdSm80INS1_25CollectiveMainloopFwdSm80ILi4ELi1ELb0EN4cute5tupleIJNS5_1CILi128EEENS7_ILi64EEENS7_ILi96EEEEEELi96ENS_6half_tEfNS_4arch4Sm80ELb0ELb0ELb0ELb1ELb0ELb0ELb1ELb0EEENS1_21CollectiveEpilogueFwdINS6_IJS8_SA_S9_EEENS6_IJNS7_ILi1EEESI_SI_EEESC_SE_Li128ELb1ELb1ELb0ELb0EEENS1_19SingleTileSchedulerILb1ELb0ELb1ELi128EEEEEEEEEvNT_6ParamsE,"aw",@nobits
	.sectionflags	@""
	.align	16


//--------------------- .nv.shared._ZN7cutlass13device_kernelIN5flash19enable_sm80_to_sm89INS1_16FlashAttnFwdSm80INS1_25CollectiveMainloopFwdSm80ILi4ELi1ELb0EN4cute5tupleIJNS5_1CILi128EEENS7_ILi64EEENS7_ILi96EEEEEELi96ENS_6half_tEfNS_4arch4Sm80ELb0ELb0ELb0ELb1ELb0ELb1ELb1ELb0EEENS1_21CollectiveEpilogueFwdINS6_IJS8_SA_S9_EEENS6_IJNS7_ILi1EEESI_SI_EEESC_SE_Li128ELb1ELb1ELb0ELb0EEENS1_19SingleTileSchedulerILb1ELb0ELb1ELi128EEEEEEEEEvNT_6ParamsE --------------------------
	.section	.nv.shared._ZN7cutlass13device_kernelIN5flash19enable_sm80_to_sm89INS1_16FlashAttnFwdSm80INS1_25CollectiveMainloopFwdSm80ILi4ELi1ELb0EN4cute5tupleIJNS5_1CILi128EEENS7_ILi64EEENS7_ILi96EEEEEELi96ENS_6half_tEfNS_4arch4Sm80ELb0ELb0ELb0ELb1ELb0ELb1ELb1ELb0EEENS1_21CollectiveEpilogueFwdINS6_IJS8_SA_S9_EEENS6_IJNS7_ILi1EEESI_SI_EEESC_SE_Li128ELb1ELb1ELb0ELb0EEENS1_19SingleTileSchedulerILb1ELb0ELb1ELi128EEEEEEEEEvNT_6ParamsE,"aw",@nobits
	.sectionflags	@""
	.align	16


//--------------------- .nv.shared._ZN7cutlass13device_kernelIN5flash19enable_sm80_to_sm89INS1_16FlashAttnFwdSm80INS1_25CollectiveMainloopFwdSm80ILi4ELi1ELb0EN4cute5tupleIJNS5_1CILi128EEENS7_ILi48EEENS7_ILi96EEEEEELi96ENS_6half_tEfNS_4arch4Sm80ELb0ELb1ELb0ELb0ELb0ELb0ELb1ELb0EEENS1_21CollectiveEpilogueFwdINS6_IJS8_SA_S9_EEENS6_IJNS7_ILi1EEESI_SI_EEESC_SE_Li128ELb0ELb1ELb0ELb0EEENS1_19SingleTileSchedulerILb0ELb0ELb1ELi128EEEEEEEEEvNT_6ParamsE --------------------------
	.section	.nv.shared._ZN7cutlass13device_kernelIN5flash19enable_sm80_to_sm89INS1_16FlashAttnFwdSm80INS1_25CollectiveMainloopFwdSm80ILi4ELi1ELb0EN4cute5tupleIJNS5_1CILi128EEENS7_ILi48EEENS7_ILi96EEEEEELi96ENS_6half_tEfNS_4arch4Sm80ELb0ELb1ELb0ELb0ELb0ELb0ELb1ELb0EEENS1_21CollectiveEpilogueFwdINS6_IJS8_SA_S9_EEENS6_IJNS7_ILi1EEESI_SI_EEESC_SE_Li128ELb0ELb1ELb0ELb0EEENS1_19SingleTileSchedulerILb0ELb0ELb1ELi128EEEEEEEEEvNT_6ParamsE,"aw",@nobits
	.sectionflags	@""
	.align	16


//--------------------- .nv.shared._ZN7cutlass13device_kernelIN5flash19enable_sm80_to_sm89INS1_16FlashAttnFwdSm80INS1_25CollectiveMainloopFwdSm80ILi4ELi1ELb0EN4cute5tupleIJNS5_1CILi128EEENS7_ILi48EEENS7_ILi96EEEEEELi96ENS_6half_tEfNS_4arch4Sm80ELb0ELb1ELb0ELb1ELb0ELb0ELb1ELb0EEENS1_21CollectiveEpilogueFwdINS6_IJS8_SA_S9_EEENS6_IJNS7_ILi1EEESI_SI_EEESC_SE_Li128ELb1ELb1ELb0ELb0EEENS1_19SingleTileSchedulerILb1ELb0ELb1ELi128EEEEEEEEEvNT_6ParamsE --------------------------
	.section	.nv.shared._ZN7cutlass13device_kernelIN5flash19enable_sm80_to_sm89INS1_16FlashAttnFwdSm80INS1_25CollectiveMainloopFwdSm80ILi4ELi1ELb0EN4cute5tupleIJNS5_1CILi128EEENS7_ILi48EEENS7_ILi96EEEEEELi96ENS_6half_tEfNS_4arch4Sm80ELb0ELb1ELb0ELb1ELb0ELb0ELb1ELb0EEENS1_21CollectiveEpilogueFwdINS6_IJS8_SA_S9_EEENS6_IJNS7_ILi1EEESI_SI_EEESC_SE_Li128ELb1ELb1ELb0ELb0EEENS1_19SingleTileSchedulerILb1ELb0ELb1ELi128EEEEEEEEEvNT_6ParamsE,"aw",@nobits
	.sectionflags	@""
	.align	16


//--------------------- .nv.shared._ZN7cutlass13device_kernelIN5flash19enable_sm80_to_sm89INS1_16FlashAttnFwdSm80INS1_25CollectiveMainloopFwdSm80ILi4ELi1ELb0EN4cute5tupleIJNS5_1CILi128EEENS7_ILi48EEENS7_ILi96EEEEEELi96ENS_6half_tEfNS_4arch4Sm80ELb0ELb1ELb0ELb1ELb0ELb1ELb1ELb0EEENS1_21CollectiveEpilogueFwdINS6_IJS8_SA_S9_EEENS6_IJNS7_ILi1EEESI_SI_EEESC_SE_Li128ELb1ELb1ELb0ELb0EEENS1_19SingleTileSchedulerILb1ELb0ELb1ELi128EEEEEEEEEvNT_6ParamsE --------------------------
	.section	.nv.shared._ZN7cutlass13device_kernelIN5flash19enable_sm80_to_sm89INS1_16FlashAttnFwdSm80INS1_25CollectiveMainloopFwdSm80ILi4ELi1ELb0EN4cute5tupleIJNS5_1CILi128EEENS7_ILi48EEENS7_ILi96EEEEEELi96ENS_6half_tEfNS_4arch4Sm80ELb0ELb1ELb0ELb1ELb0ELb1ELb1ELb0EEENS1_21CollectiveEpilogueFwdINS6_IJS8_SA_S9_EEENS6_IJNS7_ILi1EEESI_SI_EEESC_SE_Li128ELb1ELb1ELb0ELb0EEENS1_19SingleTileSchedulerILb1ELb0ELb1ELi128EEEEEEEEEvNT_6ParamsE,"aw",@nobits
	.sectionflags	@""
	.align	16


//--------------------- .nv.shared._ZN7cutlass13device_kernelIN5flash19enable_sm80_to_sm89INS1_16FlashAttnFwdSm80INS1_25CollectiveMainloopFwdSm80ILi4ELi1ELb0EN4cute5tupleIJNS5_1CILi128EEENS7_ILi64EEENS7_ILi96EEEEEELi96ENS_6half_tEfNS_4arch4Sm80ELb1ELb0ELb0ELb0ELb0ELb0ELb1ELb0EEENS1_21CollectiveEpilogueFwdINS6_IJS8_SA_S9_EEENS6_IJNS7_ILi1EEESI_SI_EEESC_SE_Li128ELb0ELb1ELb0ELb0EEENS1_30DynamicPersistentTileSchedulerILi128ELi128ELb0ELb1ELb0EEEEEEEEEvNT_6ParamsE --------------------------
	.section	.nv.shared._ZN7cutlass13device_kernelIN5flash19enable_sm80_to_sm89INS1_16FlashAttnFwdSm80INS1_25CollectiveMainloopFwdSm80ILi4ELi1ELb0EN4cute5tupleIJNS5_1CILi128EEENS7_ILi64EEENS7_ILi96EEEEEELi96ENS_6half_tEfNS_4arch4Sm80ELb1ELb0ELb0ELb0ELb0ELb0ELb1ELb0EEENS1_21CollectiveEpilogueFwdINS6_IJS8_SA_S9_EEENS6_IJNS7_ILi1EEESI_SI_EEESC_SE_Li128ELb0ELb1ELb0ELb0EEENS1_30DynamicPersistentTileSchedulerILi128ELi128ELb0ELb1ELb0EEEEEEEEEvNT_6ParamsE,"aw",@nobits
	.sectionflags	@""
	.align	16


//--------------------- .nv.shared._ZN7cutlass13device_kernelIN5flash19enable_sm80_to_sm89INS1_16FlashAttnFwdSm80INS1_25CollectiveMainloopFwdSm80ILi4ELi1ELb0EN4cute5tupleIJNS5_1CILi128EEENS7_ILi64EEENS7_ILi96EEEEEELi96ENS_6half_tEfNS_4arch4Sm80ELb1ELb0ELb0ELb1ELb0ELb0ELb1ELb0EEENS1_21CollectiveEpilogueFwdINS6_IJS8_SA_S9_EEENS6_IJNS7_ILi1EEESI_SI_EEESC_SE_Li128ELb1ELb1ELb0ELb0EEENS1_19SingleTileSchedulerILb1ELb0ELb1ELi128EEEEEEEEEvNT_6ParamsE --------------------------
	.section	.nv.shared._ZN7cutlass13device_kernelIN5flash19enable_sm80_to_sm89INS1_16FlashAttnFwdSm80INS1_25CollectiveMainloopFwdSm80ILi4ELi1ELb0EN4cute5tupleIJNS5_1CILi128EEENS7_ILi64EEENS7_ILi96EEEEEELi96ENS_6half_tEfNS_4arch4Sm80ELb1ELb0ELb0ELb1ELb0ELb0ELb1ELb0EEENS1_21CollectiveEpilogueFwdINS6_IJS8_SA_S9_EEENS6_IJNS7_ILi1EEESI_SI_EEESC_SE_Li128ELb1ELb1ELb0ELb0EEENS1_19SingleTileSchedulerILb1ELb0ELb1ELi128EEEEEEEEEvNT_6ParamsE,"aw",@nobits
	.sectionflags	@""
	.align	16


//--------------------- .nv.shared._ZN7cutlass13device_kernelIN5flash19enable_sm80_to_sm89INS1_16FlashAttnFwdSm80INS1_25CollectiveMainloopFwdSm80ILi4ELi1ELb0EN4cute5tupleIJNS5_1CILi128EEENS7_ILi64EEENS7_ILi96EEEEEELi96ENS_6half_tEfNS_4arch4Sm80ELb1ELb0ELb0ELb1ELb0ELb1ELb1ELb0EEENS1_21CollectiveEpilogueFwdINS6_IJS8_SA_S9_EEENS6_IJNS7_ILi1EEESI_SI_EEESC_SE_Li128ELb1ELb1ELb0ELb0EEENS1_19SingleTileSchedulerILb1ELb0ELb1ELi128EEEEEEEEEvNT_6ParamsE --------------------------
	.section	.nv.shared._ZN7cutlass13device_kernelIN5flash19enable_sm80_to_sm89INS1_16FlashAttnFwdSm80INS1_25CollectiveMainloopFwdSm80ILi4ELi1ELb0EN4cute5tupleIJNS5_1CILi128EEENS7_ILi64EEENS7_ILi96EEEEEELi96ENS_6half_tEfNS_4arch4Sm80ELb1ELb0ELb0ELb1ELb0ELb1ELb1ELb0EEENS1_21CollectiveEpilogueFwdINS6_IJS8_SA_S9_EEENS6_IJNS7_ILi1EEESI_SI_EEESC_SE_Li128ELb1ELb1ELb0ELb0EEENS1_19SingleTileSchedulerILb1ELb0ELb1ELi128EEEEEEEEEvNT_6ParamsE,"aw",@nobits
	.sectionflags	@""
	.align	16
